//
// Generated by NVIDIA NVVM Compiler
//
// Compiler Build ID: CL-36424714
// Cuda compilation tools, release 13.0, V13.0.88
// Based on NVVM 20.0.0
//

.version 9.0
.target sm_100
.address_size 64

	// .globl	_Z3ha2ILi2EEviiPjPiPyy
// _ZZ3ha2ILi2EEviiPjPiPyyE2qc has been demoted
// _ZZ3ha2ILi2EEviiPjPiPyyE2ai has been demoted
// _ZZ3ha2ILi3EEviiPjPiPyyE2qc has been demoted
// _ZZ3ha2ILi3EEviiPjPiPyyE2ai has been demoted
// _ZZ3ha2ILi4EEviiPjPiPyyE2qc has been demoted
// _ZZ3ha2ILi4EEviiPjPiPyyE2ai has been demoted
// _ZZ3ha2ILi5EEviiPjPiPyyE2qc has been demoted
// _ZZ3ha2ILi5EEviiPjPiPyyE2ai has been demoted
// _ZZ3ha2ILi6EEviiPjPiPyyE2qc has been demoted
// _ZZ3ha2ILi6EEviiPjPiPyyE2ai has been demoted
// _ZZ3ha2ILi7EEviiPjPiPyyE2qc has been demoted
// _ZZ3ha2ILi7EEviiPjPiPyyE2ai has been demoted
// _ZZ3ha2ILi8EEviiPjPiPyyE2qc has been demoted
// _ZZ3ha2ILi8EEviiPjPiPyyE2ai has been demoted
// _ZZ3ha2ILi9EEviiPjPiPyyE2qc has been demoted
// _ZZ3ha2ILi9EEviiPjPiPyyE2ai has been demoted
// _ZZ3ha2ILi10EEviiPjPiPyyE2qc has been demoted
// _ZZ3ha2ILi10EEviiPjPiPyyE2ai has been demoted
// _ZZ3ha2ILi11EEviiPjPiPyyE2qc has been demoted
// _ZZ3ha2ILi11EEviiPjPiPyyE2ai has been demoted
// _ZZ3ha2ILi12EEviiPjPiPyyE2qc has been demoted
// _ZZ3ha2ILi12EEviiPjPiPyyE2ai has been demoted
// _ZZ3ha2ILi13EEviiPjPiPyyE2qc has been demoted
// _ZZ3ha2ILi13EEviiPjPiPyyE2ai has been demoted
// _ZZ3ha2ILi14EEviiPjPiPyyE2qc has been demoted
// _ZZ3ha2ILi14EEviiPjPiPyyE2ai has been demoted
// _ZZ3ha2ILi15EEviiPjPiPyyE2qc has been demoted
// _ZZ3ha2ILi15EEviiPjPiPyyE2ai has been demoted
// _ZZ3ha2ILi16EEviiPjPiPyyE2qc has been demoted
// _ZZ3ha2ILi16EEviiPjPiPyyE2ai has been demoted
// _ZZ3ha2ILi17EEviiPjPiPyyE2qc has been demoted
// _ZZ3ha2ILi17EEviiPjPiPyyE2ai has been demoted
// _ZZ3ha2ILi18EEviiPjPiPyyE2qc has been demoted
// _ZZ3ha2ILi18EEviiPjPiPyyE2ai has been demoted
// _ZZ3ha2ILi19EEviiPjPiPyyE2qc has been demoted
// _ZZ3ha2ILi19EEviiPjPiPyyE2ai has been demoted
// _ZZ3ha2ILi20EEviiPjPiPyyE2qc has been demoted
// _ZZ3ha2ILi20EEviiPjPiPyyE2ai has been demoted
// _ZZ3ha2ILi21EEviiPjPiPyyE2qc has been demoted
// _ZZ3ha2ILi21EEviiPjPiPyyE2ai has been demoted
// _ZZ3ha2ILi22EEviiPjPiPyyE2qc has been demoted
// _ZZ3ha2ILi22EEviiPjPiPyyE2ai has been demoted
// _ZZ3ha2ILi23EEviiPjPiPyyE2qc has been demoted
// _ZZ3ha2ILi23EEviiPjPiPyyE2ai has been demoted
// _ZZ3ha2ILi24EEviiPjPiPyyE2qc has been demoted
// _ZZ3ha2ILi24EEviiPjPiPyyE2ai has been demoted
// _ZZ3ha2ILi25EEviiPjPiPyyE2qc has been demoted
// _ZZ3ha2ILi25EEviiPjPiPyyE2ai has been demoted
// _ZZ3ha2ILi26EEviiPjPiPyyE2qc has been demoted
// _ZZ3ha2ILi26EEviiPjPiPyyE2ai has been demoted
// _ZZ3ha2ILi27EEviiPjPiPyyE2qc has been demoted
// _ZZ3ha2ILi27EEviiPjPiPyyE2ai has been demoted
// _ZZ3ha2ILi28EEviiPjPiPyyE2qc has been demoted
// _ZZ3ha2ILi28EEviiPjPiPyyE2ai has been demoted
// _ZZ3ha2ILi29EEviiPjPiPyyE2qc has been demoted
// _ZZ3ha2ILi29EEviiPjPiPyyE2ai has been demoted
// _ZZ3ha2ILi30EEviiPjPiPyyE2qc has been demoted
// _ZZ3ha2ILi30EEviiPjPiPyyE2ai has been demoted
// _ZZ3ha2ILi31EEviiPjPiPyyE2qc has been demoted
// _ZZ3ha2ILi31EEviiPjPiPyyE2ai has been demoted
// _ZZ3ha2ILi32EEviiPjPiPyyE2qc has been demoted
// _ZZ3ha2ILi32EEviiPjPiPyyE2ai has been demoted

.visible .entry _Z3ha2ILi2EEviiPjPiPyy(
	.param .u32 _Z3ha2ILi2EEviiPjPiPyy_param_0,
	.param .u32 _Z3ha2ILi2EEviiPjPiPyy_param_1,
	.param .u64 .ptr .align 1 _Z3ha2ILi2EEviiPjPiPyy_param_2,
	.param .u64 .ptr .align 1 _Z3ha2ILi2EEviiPjPiPyy_param_3,
	.param .u64 .ptr .align 1 _Z3ha2ILi2EEviiPjPiPyy_param_4,
	.param .u64 _Z3ha2ILi2EEviiPjPiPyy_param_5
)
.maxntid 256
{
	.reg .pred 	%p<59>;
	.reg .b32 	%r<180>;
	.reg .b64 	%rd<292>;
	// demoted variable
	.shared .align 8 .b8 _ZZ3ha2ILi2EEviiPjPiPyyE2qc[8192];
	// demoted variable
	.shared .align 8 .b8 _ZZ3ha2ILi2EEviiPjPiPyyE2ai[512];
	ld.param.u32 	%r55, [_Z3ha2ILi2EEviiPjPiPyy_param_0];
	ld.param.u32 	%r56, [_Z3ha2ILi2EEviiPjPiPyy_param_1];
	ld.param.u64 	%rd38, [_Z3ha2ILi2EEviiPjPiPyy_param_2];
	ld.param.u64 	%rd39, [_Z3ha2ILi2EEviiPjPiPyy_param_3];
	ld.param.u64 	%rd36, [_Z3ha2ILi2EEviiPjPiPyy_param_4];
	ld.param.u64 	%rd37, [_Z3ha2ILi2EEviiPjPiPyy_param_5];
	cvta.to.global.u64 	%rd1, %rd39;
	cvta.to.global.u64 	%rd40, %rd38;
	mov.u32 	%r1, %tid.x;
	mov.u32 	%r57, %tid.y;
	mov.u32 	%r58, %ctaid.x;
	mov.u32 	%r2, %ntid.y;
	mad.lo.s32 	%r3, %r58, %r2, %r57;
	shl.b32 	%r4, %r57, 1;
	mul.wide.s32 	%rd41, %r3, 4;
	add.s64 	%rd42, %rd40, %rd41;
	ld.global.u32 	%r5, [%rd42];
	add.s32 	%r6, %r4, %r1;
	setp.ge.s32 	%p1, %r6, %r55;
	@%p1 bra 	$L__BB0_16;
	shl.b32 	%r7, %r2, 1;
	and.b32  	%r8, %r55, 15;
	add.s32 	%r9, %r8, -1;
	and.b32  	%r10, %r55, 7;
	add.s32 	%r11, %r10, -1;
	and.b32  	%r12, %r55, 2147483632;
	and.b32  	%r13, %r55, 3;
	mov.u32 	%r165, %r6;
$L__BB0_2:
	setp.lt.u32 	%p2, %r55, 16;
	mul.lo.s32 	%r15, %r165, %r55;
	mov.b64 	%rd283, 0;
	mov.b32 	%r168, 0;
	@%p2 bra 	$L__BB0_5;
	mov.b64 	%rd283, 0;
	mov.b32 	%r166, 0;
$L__BB0_4:
	.pragma "nounroll";
	add.s32 	%r61, %r166, %r15;
	mul.wide.s32 	%rd46, %r61, 4;
	add.s64 	%rd47, %rd1, %rd46;
	ld.global.s32 	%rd48, [%rd47];
	shl.b64 	%rd49, %rd48, %r166;
	or.b64  	%rd50, %rd49, %rd283;
	add.s32 	%r62, %r166, 1;
	ld.global.s32 	%rd51, [%rd47+4];
	shl.b64 	%rd52, %rd51, %r62;
	or.b64  	%rd53, %rd52, %rd50;
	add.s32 	%r63, %r166, 2;
	ld.global.s32 	%rd54, [%rd47+8];
	shl.b64 	%rd55, %rd54, %r63;
	or.b64  	%rd56, %rd55, %rd53;
	add.s32 	%r64, %r166, 3;
	ld.global.s32 	%rd57, [%rd47+12];
	shl.b64 	%rd58, %rd57, %r64;
	or.b64  	%rd59, %rd58, %rd56;
	add.s32 	%r65, %r166, 4;
	ld.global.s32 	%rd60, [%rd47+16];
	shl.b64 	%rd61, %rd60, %r65;
	or.b64  	%rd62, %rd61, %rd59;
	add.s32 	%r66, %r166, 5;
	ld.global.s32 	%rd63, [%rd47+20];
	shl.b64 	%rd64, %rd63, %r66;
	or.b64  	%rd65, %rd64, %rd62;
	add.s32 	%r67, %r166, 6;
	ld.global.s32 	%rd66, [%rd47+24];
	shl.b64 	%rd67, %rd66, %r67;
	or.b64  	%rd68, %rd67, %rd65;
	add.s32 	%r68, %r166, 7;
	ld.global.s32 	%rd69, [%rd47+28];
	shl.b64 	%rd70, %rd69, %r68;
	or.b64  	%rd71, %rd70, %rd68;
	add.s32 	%r69, %r166, 8;
	ld.global.s32 	%rd72, [%rd47+32];
	shl.b64 	%rd73, %rd72, %r69;
	or.b64  	%rd74, %rd73, %rd71;
	add.s32 	%r70, %r166, 9;
	ld.global.s32 	%rd75, [%rd47+36];
	shl.b64 	%rd76, %rd75, %r70;
	or.b64  	%rd77, %rd76, %rd74;
	add.s32 	%r71, %r166, 10;
	ld.global.s32 	%rd78, [%rd47+40];
	shl.b64 	%rd79, %rd78, %r71;
	or.b64  	%rd80, %rd79, %rd77;
	add.s32 	%r72, %r166, 11;
	ld.global.s32 	%rd81, [%rd47+44];
	shl.b64 	%rd82, %rd81, %r72;
	or.b64  	%rd83, %rd82, %rd80;
	add.s32 	%r73, %r166, 12;
	ld.global.s32 	%rd84, [%rd47+48];
	shl.b64 	%rd85, %rd84, %r73;
	or.b64  	%rd86, %rd85, %rd83;
	add.s32 	%r74, %r166, 13;
	ld.global.s32 	%rd87, [%rd47+52];
	shl.b64 	%rd88, %rd87, %r74;
	or.b64  	%rd89, %rd88, %rd86;
	add.s32 	%r75, %r166, 14;
	ld.global.s32 	%rd90, [%rd47+56];
	shl.b64 	%rd91, %rd90, %r75;
	or.b64  	%rd92, %rd91, %rd89;
	add.s32 	%r76, %r166, 15;
	ld.global.s32 	%rd93, [%rd47+60];
	shl.b64 	%rd94, %rd93, %r76;
	or.b64  	%rd283, %rd94, %rd92;
	add.s32 	%r166, %r166, 16;
	setp.ne.s32 	%p3, %r166, %r12;
	mov.u32 	%r168, %r12;
	@%p3 bra 	$L__BB0_4;
$L__BB0_5:
	setp.eq.s32 	%p4, %r8, 0;
	@%p4 bra 	$L__BB0_15;
	setp.lt.u32 	%p5, %r9, 7;
	@%p5 bra 	$L__BB0_8;
	add.s32 	%r77, %r168, %r15;
	mul.wide.s32 	%rd96, %r77, 4;
	add.s64 	%rd97, %rd1, %rd96;
	ld.global.s32 	%rd98, [%rd97];
	shl.b64 	%rd99, %rd98, %r168;
	add.s32 	%r78, %r168, 1;
	ld.global.s32 	%rd100, [%rd97+4];
	shl.b64 	%rd101, %rd100, %r78;
	or.b64  	%rd102, %rd99, %rd101;
	add.s32 	%r79, %r168, 2;
	ld.global.s32 	%rd103, [%rd97+8];
	shl.b64 	%rd104, %rd103, %r79;
	or.b64  	%rd105, %rd102, %rd104;
	add.s32 	%r80, %r168, 3;
	ld.global.s32 	%rd106, [%rd97+12];
	shl.b64 	%rd107, %rd106, %r80;
	or.b64  	%rd108, %rd105, %rd107;
	add.s32 	%r81, %r168, 4;
	ld.global.s32 	%rd109, [%rd97+16];
	shl.b64 	%rd110, %rd109, %r81;
	or.b64  	%rd111, %rd108, %rd110;
	add.s32 	%r82, %r168, 5;
	ld.global.s32 	%rd112, [%rd97+20];
	shl.b64 	%rd113, %rd112, %r82;
	or.b64  	%rd114, %rd111, %rd113;
	add.s32 	%r83, %r168, 6;
	ld.global.s32 	%rd115, [%rd97+24];
	shl.b64 	%rd116, %rd115, %r83;
	or.b64  	%rd117, %rd114, %rd116;
	add.s32 	%r84, %r168, 7;
	ld.global.s32 	%rd118, [%rd97+28];
	shl.b64 	%rd119, %rd118, %r84;
	or.b64  	%rd120, %rd117, %rd119;
	or.b64  	%rd283, %rd120, %rd283;
	add.s32 	%r168, %r168, 8;
$L__BB0_8:
	setp.eq.s32 	%p6, %r10, 0;
	@%p6 bra 	$L__BB0_15;
	setp.lt.u32 	%p7, %r11, 3;
	@%p7 bra 	$L__BB0_11;
	add.s32 	%r85, %r168, %r15;
	mul.wide.s32 	%rd122, %r85, 4;
	add.s64 	%rd123, %rd1, %rd122;
	ld.global.s32 	%rd124, [%rd123];
	shl.b64 	%rd125, %rd124, %r168;
	add.s32 	%r86, %r168, 1;
	ld.global.s32 	%rd126, [%rd123+4];
	shl.b64 	%rd127, %rd126, %r86;
	or.b64  	%rd128, %rd125, %rd127;
	add.s32 	%r87, %r168, 2;
	ld.global.s32 	%rd129, [%rd123+8];
	shl.b64 	%rd130, %rd129, %r87;
	or.b64  	%rd131, %rd128, %rd130;
	add.s32 	%r88, %r168, 3;
	ld.global.s32 	%rd132, [%rd123+12];
	shl.b64 	%rd133, %rd132, %r88;
	or.b64  	%rd134, %rd131, %rd133;
	or.b64  	%rd283, %rd134, %rd283;
	add.s32 	%r168, %r168, 4;
$L__BB0_11:
	setp.eq.s32 	%p8, %r13, 0;
	@%p8 bra 	$L__BB0_15;
	setp.eq.s32 	%p9, %r13, 1;
	add.s32 	%r89, %r168, %r15;
	mul.wide.s32 	%rd135, %r89, 4;
	add.s64 	%rd12, %rd1, %rd135;
	ld.global.s32 	%rd136, [%rd12];
	shl.b64 	%rd137, %rd136, %r168;
	or.b64  	%rd283, %rd137, %rd283;
	@%p9 bra 	$L__BB0_15;
	setp.eq.s32 	%p10, %r13, 2;
	add.s32 	%r90, %r168, 1;
	ld.global.s32 	%rd138, [%rd12+4];
	shl.b64 	%rd139, %rd138, %r90;
	or.b64  	%rd283, %rd139, %rd283;
	@%p10 bra 	$L__BB0_15;
	add.s32 	%r91, %r168, 2;
	ld.global.s32 	%rd140, [%rd12+8];
	shl.b64 	%rd141, %rd140, %r91;
	or.b64  	%rd283, %rd141, %rd283;
$L__BB0_15:
	shl.b32 	%r92, %r165, 3;
	mov.u32 	%r93, _ZZ3ha2ILi2EEviiPjPiPyyE2ai;
	add.s32 	%r94, %r93, %r92;
	st.shared.u64 	[%r94], %rd283;
	add.s32 	%r165, %r165, %r7;
	setp.lt.s32 	%p11, %r165, %r55;
	@%p11 bra 	$L__BB0_2;
$L__BB0_16:
	bar.sync 	0;
	setp.lt.s32 	%p12, %r56, 1;
	mov.b64 	%rd290, 0;
	@%p12 bra 	$L__BB0_48;
	add.s32 	%r24, %r55, -2;
	add.s32 	%r96, %r55, -1;
	cvt.u64.u32 	%rd17, %r96;
	shl.b32 	%r97, %r6, 3;
	mov.u32 	%r98, _ZZ3ha2ILi2EEviiPjPiPyyE2qc;
	add.s32 	%r25, %r98, %r97;
	shl.b32 	%r99, %r55, 3;
	mov.u32 	%r100, _ZZ3ha2ILi2EEviiPjPiPyyE2ai;
	add.s32 	%r26, %r100, %r99;
	add.s32 	%r27, %r55, -3;
	and.b32  	%r28, %r55, 3;
	and.b32  	%r29, %r1, 3;
	and.b32  	%r30, %r96, 3;
	and.b32  	%r31, %r96, -4;
	shl.b32 	%r101, %r4, 3;
	add.s32 	%r32, %r98, %r101;
	and.b32  	%r33, %r55, 1;
	cvt.u64.u32 	%rd284, %r5;
	mov.u32 	%r102, %nctaid.x;
	mul.lo.s32 	%r34, %r2, %r102;
	mov.b32 	%r170, 0;
	mov.b64 	%rd290, 0;
$L__BB0_18:
	setp.eq.s32 	%p13, %r1, 0;
	mov.u64 	%rd289, %rd284;
	@%p13 bra 	$L__BB0_26;
	setp.lt.u32 	%p14, %r1, 4;
	mov.u64 	%rd289, %rd284;
	@%p14 bra 	$L__BB0_22;
	and.b32  	%r103, %r1, 252;
	neg.s32 	%r171, %r103;
	mov.u64 	%rd289, %rd284;
$L__BB0_21:
	add.s64 	%rd145, %rd289, -1;
	and.b64  	%rd146, %rd145, %rd289;
	add.s64 	%rd147, %rd146, -1;
	and.b64  	%rd148, %rd147, %rd146;
	add.s64 	%rd149, %rd148, -1;
	and.b64  	%rd150, %rd149, %rd148;
	add.s64 	%rd151, %rd150, -1;
	and.b64  	%rd289, %rd151, %rd150;
	add.s32 	%r171, %r171, 4;
	setp.ne.s32 	%p15, %r171, 0;
	@%p15 bra 	$L__BB0_21;
$L__BB0_22:
	setp.eq.s32 	%p16, %r29, 0;
	@%p16 bra 	$L__BB0_26;
	setp.eq.s32 	%p17, %r29, 1;
	add.s64 	%rd152, %rd289, -1;
	and.b64  	%rd289, %rd152, %rd289;
	@%p17 bra 	$L__BB0_26;
	setp.eq.s32 	%p18, %r29, 2;
	add.s64 	%rd153, %rd289, -1;
	and.b64  	%rd289, %rd153, %rd289;
	@%p18 bra 	$L__BB0_26;
	add.s64 	%rd154, %rd289, -1;
	and.b64  	%rd289, %rd154, %rd289;
$L__BB0_26:
	setp.lt.s32 	%p19, %r55, 2;
	neg.s64 	%rd155, %rd289;
	and.b64  	%rd156, %rd289, %rd155;
	clz.b64 	%r105, %rd156;
	cvt.u64.u32 	%rd29, %r105;
	shl.b32 	%r106, %r105, 3;
	mov.u32 	%r107, _ZZ3ha2ILi2EEviiPjPiPyyE2ai;
	sub.s32 	%r108, %r107, %r106;
	ld.shared.u64 	%rd30, [%r108+504];
	mov.b32 	%r178, 0;
	@%p19 bra 	$L__BB0_34;
	setp.lt.u32 	%p20, %r24, 3;
	mov.b32 	%r178, 0;
	mov.u32 	%r176, %r24;
	@%p20 bra 	$L__BB0_30;
	mov.b32 	%r178, 0;
	mov.u32 	%r176, %r24;
	mov.u32 	%r174, %r178;
$L__BB0_29:
	shr.u64 	%rd157, %rd284, %r176;
	and.b64  	%rd158, %rd157, 1;
	setp.eq.b64 	%p21, %rd158, 1;
	shl.b32 	%r112, %r178, 1;
	shr.u64 	%rd159, %rd30, %r176;
	cvt.u32.u64 	%r113, %rd159;
	and.b32  	%r114, %r113, 1;
	or.b32  	%r115, %r114, %r112;
	selp.b32 	%r116, %r115, %r178, %p21;
	add.s32 	%r117, %r176, -1;
	shr.u64 	%rd160, %rd284, %r117;
	and.b64  	%rd161, %rd160, 1;
	setp.eq.b64 	%p22, %rd161, 1;
	shl.b32 	%r118, %r116, 1;
	shr.u64 	%rd162, %rd30, %r117;
	cvt.u32.u64 	%r119, %rd162;
	and.b32  	%r120, %r119, 1;
	or.b32  	%r121, %r120, %r118;
	selp.b32 	%r122, %r121, %r116, %p22;
	add.s32 	%r123, %r176, -2;
	shr.u64 	%rd163, %rd284, %r123;
	and.b64  	%rd164, %rd163, 1;
	setp.eq.b64 	%p23, %rd164, 1;
	shl.b32 	%r124, %r122, 1;
	shr.u64 	%rd165, %rd30, %r123;
	cvt.u32.u64 	%r125, %rd165;
	and.b32  	%r126, %r125, 1;
	or.b32  	%r127, %r126, %r124;
	selp.b32 	%r128, %r127, %r122, %p23;
	add.s32 	%r129, %r176, -3;
	shr.u64 	%rd166, %rd284, %r129;
	and.b64  	%rd167, %rd166, 1;
	setp.eq.b64 	%p24, %rd167, 1;
	shl.b32 	%r130, %r128, 1;
	shr.u64 	%rd168, %rd30, %r129;
	cvt.u32.u64 	%r131, %rd168;
	and.b32  	%r132, %r131, 1;
	or.b32  	%r133, %r132, %r130;
	selp.b32 	%r178, %r133, %r128, %p24;
	add.s32 	%r176, %r176, -4;
	add.s32 	%r174, %r174, 4;
	setp.ne.s32 	%p25, %r174, %r31;
	@%p25 bra 	$L__BB0_29;
$L__BB0_30:
	setp.eq.s32 	%p26, %r30, 0;
	@%p26 bra 	$L__BB0_34;
	setp.eq.s32 	%p27, %r30, 1;
	shr.u64 	%rd169, %rd284, %r176;
	and.b64  	%rd170, %rd169, 1;
	setp.eq.b64 	%p28, %rd170, 1;
	shl.b32 	%r134, %r178, 1;
	shr.u64 	%rd171, %rd30, %r176;
	cvt.u32.u64 	%r135, %rd171;
	and.b32  	%r136, %r135, 1;
	or.b32  	%r137, %r136, %r134;
	selp.b32 	%r178, %r137, %r178, %p28;
	@%p27 bra 	$L__BB0_34;
	setp.eq.s32 	%p29, %r30, 2;
	add.s32 	%r138, %r176, -1;
	shr.u64 	%rd172, %rd284, %r138;
	and.b64  	%rd173, %rd172, 1;
	setp.eq.b64 	%p30, %rd173, 1;
	shl.b32 	%r139, %r178, 1;
	shr.u64 	%rd174, %rd30, %r138;
	cvt.u32.u64 	%r140, %rd174;
	and.b32  	%r141, %r140, 1;
	or.b32  	%r142, %r141, %r139;
	selp.b32 	%r178, %r142, %r178, %p30;
	@%p29 bra 	$L__BB0_34;
	add.s32 	%r143, %r176, -2;
	shr.u64 	%rd175, %rd284, %r143;
	and.b64  	%rd176, %rd175, 1;
	setp.eq.b64 	%p31, %rd176, 1;
	shl.b32 	%r144, %r178, 1;
	shr.u64 	%rd177, %rd30, %r143;
	cvt.u32.u64 	%r145, %rd177;
	and.b32  	%r146, %r145, 1;
	or.b32  	%r147, %r146, %r144;
	selp.b32 	%r178, %r147, %r178, %p31;
$L__BB0_34:
	setp.lt.s32 	%p32, %r55, 3;
	cvt.u32.u64 	%r148, %rd17;
	shr.u64 	%rd178, %rd30, %r148;
	and.b64  	%rd179, %rd178, 1;
	st.shared.u64 	[%r25], %rd179;
	bar.sync 	0;
	@%p32 bra 	$L__BB0_43;
	setp.lt.u32 	%p33, %r27, 3;
	@%p33 bra 	$L__BB0_38;
	shr.u32 	%r150, %r178, 1;
	and.b32  	%r151, %r150, 1;
	cvt.u64.u32 	%rd180, %r151;
	neg.s64 	%rd31, %rd180;
	mov.b32 	%r179, 0;
$L__BB0_37:
	.pragma "nounroll";
	ld.shared.u64 	%rd181, [%r32];
	and.b32  	%r152, %r178, 1;
	cvt.u64.u32 	%rd182, %r152;
	neg.s64 	%rd183, %rd182;
	and.b64  	%rd184, %rd181, %rd183;
	setp.lt.u64 	%p34, %rd184, %rd37;
	selp.b64 	%rd185, 0, %rd37, %p34;
	sub.s64 	%rd186, %rd184, %rd185;
	ld.shared.u64 	%rd187, [%r32+8];
	and.b64  	%rd188, %rd187, %rd31;
	add.s64 	%rd189, %rd188, %rd186;
	setp.lt.u64 	%p35, %rd189, %rd37;
	selp.b64 	%rd190, 0, %rd37, %p35;
	sub.s64 	%rd191, %rd189, %rd190;
	bar.sync 	0;
	st.shared.u64 	[%r25], %rd191;
	bar.sync 	0;
	ld.shared.u64 	%rd192, [%r32];
	and.b64  	%rd193, %rd192, %rd183;
	setp.lt.u64 	%p36, %rd193, %rd37;
	selp.b64 	%rd194, 0, %rd37, %p36;
	sub.s64 	%rd195, %rd193, %rd194;
	ld.shared.u64 	%rd196, [%r32+8];
	and.b64  	%rd197, %rd196, %rd31;
	add.s64 	%rd198, %rd197, %rd195;
	setp.lt.u64 	%p37, %rd198, %rd37;
	selp.b64 	%rd199, 0, %rd37, %p37;
	sub.s64 	%rd200, %rd198, %rd199;
	bar.sync 	0;
	st.shared.u64 	[%r25], %rd200;
	bar.sync 	0;
	ld.shared.u64 	%rd201, [%r32];
	and.b64  	%rd202, %rd201, %rd183;
	setp.lt.u64 	%p38, %rd202, %rd37;
	selp.b64 	%rd203, 0, %rd37, %p38;
	sub.s64 	%rd204, %rd202, %rd203;
	ld.shared.u64 	%rd205, [%r32+8];
	and.b64  	%rd206, %rd205, %rd31;
	add.s64 	%rd207, %rd206, %rd204;
	setp.lt.u64 	%p39, %rd207, %rd37;
	selp.b64 	%rd208, 0, %rd37, %p39;
	sub.s64 	%rd209, %rd207, %rd208;
	bar.sync 	0;
	st.shared.u64 	[%r25], %rd209;
	bar.sync 	0;
	ld.shared.u64 	%rd210, [%r32];
	and.b64  	%rd211, %rd210, %rd183;
	setp.lt.u64 	%p40, %rd211, %rd37;
	selp.b64 	%rd212, 0, %rd37, %p40;
	sub.s64 	%rd213, %rd211, %rd212;
	ld.shared.u64 	%rd214, [%r32+8];
	and.b64  	%rd215, %rd214, %rd31;
	add.s64 	%rd216, %rd215, %rd213;
	setp.lt.u64 	%p41, %rd216, %rd37;
	selp.b64 	%rd217, 0, %rd37, %p41;
	sub.s64 	%rd218, %rd216, %rd217;
	bar.sync 	0;
	st.shared.u64 	[%r25], %rd218;
	bar.sync 	0;
	add.s32 	%r179, %r179, 4;
	and.b32  	%r153, %r24, -4;
	setp.ne.s32 	%p42, %r179, %r153;
	@%p42 bra 	$L__BB0_37;
$L__BB0_38:
	and.b32  	%r154, %r24, 3;
	setp.eq.s32 	%p43, %r154, 0;
	@%p43 bra 	$L__BB0_43;
	setp.eq.s32 	%p44, %r28, 3;
	@%p44 bra 	$L__BB0_41;
	ld.shared.u64 	%rd219, [%r32];
	and.b32  	%r155, %r178, 1;
	cvt.u64.u32 	%rd220, %r155;
	neg.s64 	%rd221, %rd220;
	and.b64  	%rd222, %rd219, %rd221;
	setp.lt.u64 	%p45, %rd222, %rd37;
	selp.b64 	%rd223, 0, %rd37, %p45;
	sub.s64 	%rd224, %rd222, %rd223;
	shr.u32 	%r156, %r178, 1;
	ld.shared.u64 	%rd225, [%r32+8];
	and.b32  	%r157, %r156, 1;
	cvt.u64.u32 	%rd226, %r157;
	neg.s64 	%rd227, %rd226;
	and.b64  	%rd228, %rd225, %rd227;
	add.s64 	%rd229, %rd228, %rd224;
	setp.lt.u64 	%p46, %rd229, %rd37;
	selp.b64 	%rd230, 0, %rd37, %p46;
	sub.s64 	%rd231, %rd229, %rd230;
	bar.sync 	0;
	st.shared.u64 	[%r25], %rd231;
	bar.sync 	0;
	ld.shared.u64 	%rd232, [%r32];
	and.b64  	%rd233, %rd232, %rd221;
	setp.lt.u64 	%p47, %rd233, %rd37;
	selp.b64 	%rd234, 0, %rd37, %p47;
	sub.s64 	%rd235, %rd233, %rd234;
	ld.shared.u64 	%rd236, [%r32+8];
	and.b64  	%rd237, %rd236, %rd227;
	add.s64 	%rd238, %rd237, %rd235;
	setp.lt.u64 	%p48, %rd238, %rd37;
	selp.b64 	%rd239, 0, %rd37, %p48;
	sub.s64 	%rd240, %rd238, %rd239;
	bar.sync 	0;
	st.shared.u64 	[%r25], %rd240;
	bar.sync 	0;
$L__BB0_41:
	setp.eq.s32 	%p49, %r33, 0;
	@%p49 bra 	$L__BB0_43;
	ld.shared.u64 	%rd241, [%r32];
	and.b32  	%r158, %r178, 1;
	cvt.u64.u32 	%rd242, %r158;
	neg.s64 	%rd243, %rd242;
	and.b64  	%rd244, %rd241, %rd243;
	setp.lt.u64 	%p50, %rd244, %rd37;
	selp.b64 	%rd245, 0, %rd37, %p50;
	sub.s64 	%rd246, %rd244, %rd245;
	shr.u32 	%r159, %r178, 1;
	ld.shared.u64 	%rd247, [%r32+8];
	and.b32  	%r160, %r159, 1;
	cvt.u64.u32 	%rd248, %r160;
	neg.s64 	%rd249, %rd248;
	and.b64  	%rd250, %rd247, %rd249;
	add.s64 	%rd251, %rd250, %rd246;
	setp.lt.u64 	%p51, %rd251, %rd37;
	selp.b64 	%rd252, 0, %rd37, %p51;
	sub.s64 	%rd253, %rd251, %rd252;
	bar.sync 	0;
	st.shared.u64 	[%r25], %rd253;
	bar.sync 	0;
$L__BB0_43:
	ld.shared.u64 	%rd254, [%r26+-8];
	cvt.u32.u64 	%r161, %rd29;
	sub.s32 	%r162, 63, %r161;
	shr.u64 	%rd255, %rd254, %r162;
	and.b64  	%rd256, %rd255, 1;
	setp.eq.b64 	%p52, %rd256, 1;
	@%p52 bra 	$L__BB0_45;
	mov.b64 	%rd257, 0;
	st.shared.u64 	[%r25], %rd257;
$L__BB0_45:
	bar.sync 	0;
	add.s32 	%r163, %r170, %r3;
	setp.ge.s32 	%p53, %r163, %r56;
	@%p53 bra 	$L__BB0_47;
	ld.shared.u64 	%rd258, [%r32];
	ld.shared.u64 	%rd259, [%r32+8];
	setp.lt.u64 	%p54, %rd258, %rd37;
	selp.b64 	%rd260, 0, %rd37, %p54;
	sub.s64 	%rd261, %rd258, %rd260;
	add.s64 	%rd262, %rd259, %rd261;
	setp.lt.u64 	%p55, %rd262, %rd37;
	selp.b64 	%rd263, 0, %rd37, %p55;
	sub.s64 	%rd264, %rd262, %rd263;
	add.s64 	%rd265, %rd264, %rd290;
	setp.lt.u64 	%p56, %rd265, %rd37;
	selp.b64 	%rd266, 0, %rd37, %p56;
	sub.s64 	%rd290, %rd265, %rd266;
$L__BB0_47:
	neg.s64 	%rd267, %rd284;
	and.b64  	%rd268, %rd267, %rd284;
	and.b64  	%rd269, %rd268, 4294967295;
	add.s64 	%rd270, %rd269, %rd284;
	popc.b64 	%r164, %rd270;
	mov.b64 	%rd271, 3;
	shr.u64 	%rd272, %rd271, %r164;
	or.b64  	%rd284, %rd272, %rd270;
	bar.sync 	0;
	add.s32 	%r170, %r170, %r34;
	setp.lt.s32 	%p57, %r170, %r56;
	@%p57 bra 	$L__BB0_18;
$L__BB0_48:
	setp.ne.s32 	%p58, %r1, 0;
	@%p58 bra 	$L__BB0_50;
	cvta.to.global.u64 	%rd273, %rd36;
	mul.wide.s32 	%rd274, %r3, 8;
	add.s64 	%rd275, %rd273, %rd274;
	st.global.u64 	[%rd275], %rd290;
$L__BB0_50:
	ret;

}
	// .globl	_Z3ha2ILi3EEviiPjPiPyy
.visible .entry _Z3ha2ILi3EEviiPjPiPyy(
	.param .u32 _Z3ha2ILi3EEviiPjPiPyy_param_0,
	.param .u32 _Z3ha2ILi3EEviiPjPiPyy_param_1,
	.param .u64 .ptr .align 1 _Z3ha2ILi3EEviiPjPiPyy_param_2,
	.param .u64 .ptr .align 1 _Z3ha2ILi3EEviiPjPiPyy_param_3,
	.param .u64 .ptr .align 1 _Z3ha2ILi3EEviiPjPiPyy_param_4,
	.param .u64 _Z3ha2ILi3EEviiPjPiPyy_param_5
)
.maxntid 256
{
	.reg .pred 	%p<67>;
	.reg .b32 	%r<179>;
	.reg .b64 	%rd<332>;
	// demoted variable
	.shared .align 8 .b8 _ZZ3ha2ILi3EEviiPjPiPyyE2qc[8192];
	// demoted variable
	.shared .align 8 .b8 _ZZ3ha2ILi3EEviiPjPiPyyE2ai[512];
	ld.param.u32 	%r54, [_Z3ha2ILi3EEviiPjPiPyy_param_0];
	ld.param.u32 	%r55, [_Z3ha2ILi3EEviiPjPiPyy_param_1];
	ld.param.u64 	%rd42, [_Z3ha2ILi3EEviiPjPiPyy_param_2];
	ld.param.u64 	%rd43, [_Z3ha2ILi3EEviiPjPiPyy_param_3];
	ld.param.u64 	%rd41, [_Z3ha2ILi3EEviiPjPiPyy_param_5];
	cvta.to.global.u64 	%rd1, %rd43;
	cvta.to.global.u64 	%rd44, %rd42;
	mov.u32 	%r1, %tid.x;
	mov.u32 	%r56, %tid.y;
	mov.u32 	%r57, %ctaid.x;
	mov.u32 	%r2, %ntid.y;
	mad.lo.s32 	%r3, %r57, %r2, %r56;
	mul.lo.s32 	%r4, %r56, 3;
	mul.wide.s32 	%rd45, %r3, 4;
	add.s64 	%rd46, %rd44, %rd45;
	ld.global.u32 	%r5, [%rd46];
	add.s32 	%r6, %r4, %r1;
	setp.ge.s32 	%p1, %r6, %r54;
	@%p1 bra 	$L__BB1_16;
	mul.lo.s32 	%r7, %r2, 3;
	and.b32  	%r8, %r54, 15;
	add.s32 	%r9, %r8, -1;
	and.b32  	%r10, %r54, 7;
	add.s32 	%r11, %r10, -1;
	and.b32  	%r12, %r54, 2147483632;
	and.b32  	%r13, %r54, 3;
	mov.u32 	%r164, %r6;
$L__BB1_2:
	setp.lt.u32 	%p2, %r54, 16;
	mul.lo.s32 	%r15, %r164, %r54;
	mov.b64 	%rd323, 0;
	mov.b32 	%r167, 0;
	@%p2 bra 	$L__BB1_5;
	mov.b64 	%rd323, 0;
	mov.b32 	%r165, 0;
$L__BB1_4:
	.pragma "nounroll";
	add.s32 	%r60, %r165, %r15;
	mul.wide.s32 	%rd50, %r60, 4;
	add.s64 	%rd51, %rd1, %rd50;
	ld.global.s32 	%rd52, [%rd51];
	shl.b64 	%rd53, %rd52, %r165;
	or.b64  	%rd54, %rd53, %rd323;
	add.s32 	%r61, %r165, 1;
	ld.global.s32 	%rd55, [%rd51+4];
	shl.b64 	%rd56, %rd55, %r61;
	or.b64  	%rd57, %rd56, %rd54;
	add.s32 	%r62, %r165, 2;
	ld.global.s32 	%rd58, [%rd51+8];
	shl.b64 	%rd59, %rd58, %r62;
	or.b64  	%rd60, %rd59, %rd57;
	add.s32 	%r63, %r165, 3;
	ld.global.s32 	%rd61, [%rd51+12];
	shl.b64 	%rd62, %rd61, %r63;
	or.b64  	%rd63, %rd62, %rd60;
	add.s32 	%r64, %r165, 4;
	ld.global.s32 	%rd64, [%rd51+16];
	shl.b64 	%rd65, %rd64, %r64;
	or.b64  	%rd66, %rd65, %rd63;
	add.s32 	%r65, %r165, 5;
	ld.global.s32 	%rd67, [%rd51+20];
	shl.b64 	%rd68, %rd67, %r65;
	or.b64  	%rd69, %rd68, %rd66;
	add.s32 	%r66, %r165, 6;
	ld.global.s32 	%rd70, [%rd51+24];
	shl.b64 	%rd71, %rd70, %r66;
	or.b64  	%rd72, %rd71, %rd69;
	add.s32 	%r67, %r165, 7;
	ld.global.s32 	%rd73, [%rd51+28];
	shl.b64 	%rd74, %rd73, %r67;
	or.b64  	%rd75, %rd74, %rd72;
	add.s32 	%r68, %r165, 8;
	ld.global.s32 	%rd76, [%rd51+32];
	shl.b64 	%rd77, %rd76, %r68;
	or.b64  	%rd78, %rd77, %rd75;
	add.s32 	%r69, %r165, 9;
	ld.global.s32 	%rd79, [%rd51+36];
	shl.b64 	%rd80, %rd79, %r69;
	or.b64  	%rd81, %rd80, %rd78;
	add.s32 	%r70, %r165, 10;
	ld.global.s32 	%rd82, [%rd51+40];
	shl.b64 	%rd83, %rd82, %r70;
	or.b64  	%rd84, %rd83, %rd81;
	add.s32 	%r71, %r165, 11;
	ld.global.s32 	%rd85, [%rd51+44];
	shl.b64 	%rd86, %rd85, %r71;
	or.b64  	%rd87, %rd86, %rd84;
	add.s32 	%r72, %r165, 12;
	ld.global.s32 	%rd88, [%rd51+48];
	shl.b64 	%rd89, %rd88, %r72;
	or.b64  	%rd90, %rd89, %rd87;
	add.s32 	%r73, %r165, 13;
	ld.global.s32 	%rd91, [%rd51+52];
	shl.b64 	%rd92, %rd91, %r73;
	or.b64  	%rd93, %rd92, %rd90;
	add.s32 	%r74, %r165, 14;
	ld.global.s32 	%rd94, [%rd51+56];
	shl.b64 	%rd95, %rd94, %r74;
	or.b64  	%rd96, %rd95, %rd93;
	add.s32 	%r75, %r165, 15;
	ld.global.s32 	%rd97, [%rd51+60];
	shl.b64 	%rd98, %rd97, %r75;
	or.b64  	%rd323, %rd98, %rd96;
	add.s32 	%r165, %r165, 16;
	setp.ne.s32 	%p3, %r165, %r12;
	mov.u32 	%r167, %r12;
	@%p3 bra 	$L__BB1_4;
$L__BB1_5:
	setp.eq.s32 	%p4, %r8, 0;
	@%p4 bra 	$L__BB1_15;
	setp.lt.u32 	%p5, %r9, 7;
	@%p5 bra 	$L__BB1_8;
	add.s32 	%r76, %r167, %r15;
	mul.wide.s32 	%rd100, %r76, 4;
	add.s64 	%rd101, %rd1, %rd100;
	ld.global.s32 	%rd102, [%rd101];
	shl.b64 	%rd103, %rd102, %r167;
	add.s32 	%r77, %r167, 1;
	ld.global.s32 	%rd104, [%rd101+4];
	shl.b64 	%rd105, %rd104, %r77;
	or.b64  	%rd106, %rd103, %rd105;
	add.s32 	%r78, %r167, 2;
	ld.global.s32 	%rd107, [%rd101+8];
	shl.b64 	%rd108, %rd107, %r78;
	or.b64  	%rd109, %rd106, %rd108;
	add.s32 	%r79, %r167, 3;
	ld.global.s32 	%rd110, [%rd101+12];
	shl.b64 	%rd111, %rd110, %r79;
	or.b64  	%rd112, %rd109, %rd111;
	add.s32 	%r80, %r167, 4;
	ld.global.s32 	%rd113, [%rd101+16];
	shl.b64 	%rd114, %rd113, %r80;
	or.b64  	%rd115, %rd112, %rd114;
	add.s32 	%r81, %r167, 5;
	ld.global.s32 	%rd116, [%rd101+20];
	shl.b64 	%rd117, %rd116, %r81;
	or.b64  	%rd118, %rd115, %rd117;
	add.s32 	%r82, %r167, 6;
	ld.global.s32 	%rd119, [%rd101+24];
	shl.b64 	%rd120, %rd119, %r82;
	or.b64  	%rd121, %rd118, %rd120;
	add.s32 	%r83, %r167, 7;
	ld.global.s32 	%rd122, [%rd101+28];
	shl.b64 	%rd123, %rd122, %r83;
	or.b64  	%rd124, %rd121, %rd123;
	or.b64  	%rd323, %rd124, %rd323;
	add.s32 	%r167, %r167, 8;
$L__BB1_8:
	setp.eq.s32 	%p6, %r10, 0;
	@%p6 bra 	$L__BB1_15;
	setp.lt.u32 	%p7, %r11, 3;
	@%p7 bra 	$L__BB1_11;
	add.s32 	%r84, %r167, %r15;
	mul.wide.s32 	%rd126, %r84, 4;
	add.s64 	%rd127, %rd1, %rd126;
	ld.global.s32 	%rd128, [%rd127];
	shl.b64 	%rd129, %rd128, %r167;
	add.s32 	%r85, %r167, 1;
	ld.global.s32 	%rd130, [%rd127+4];
	shl.b64 	%rd131, %rd130, %r85;
	or.b64  	%rd132, %rd129, %rd131;
	add.s32 	%r86, %r167, 2;
	ld.global.s32 	%rd133, [%rd127+8];
	shl.b64 	%rd134, %rd133, %r86;
	or.b64  	%rd135, %rd132, %rd134;
	add.s32 	%r87, %r167, 3;
	ld.global.s32 	%rd136, [%rd127+12];
	shl.b64 	%rd137, %rd136, %r87;
	or.b64  	%rd138, %rd135, %rd137;
	or.b64  	%rd323, %rd138, %rd323;
	add.s32 	%r167, %r167, 4;
$L__BB1_11:
	setp.eq.s32 	%p8, %r13, 0;
	@%p8 bra 	$L__BB1_15;
	setp.eq.s32 	%p9, %r13, 1;
	add.s32 	%r88, %r167, %r15;
	mul.wide.s32 	%rd139, %r88, 4;
	add.s64 	%rd12, %rd1, %rd139;
	ld.global.s32 	%rd140, [%rd12];
	shl.b64 	%rd141, %rd140, %r167;
	or.b64  	%rd323, %rd141, %rd323;
	@%p9 bra 	$L__BB1_15;
	setp.eq.s32 	%p10, %r13, 2;
	add.s32 	%r89, %r167, 1;
	ld.global.s32 	%rd142, [%rd12+4];
	shl.b64 	%rd143, %rd142, %r89;
	or.b64  	%rd323, %rd143, %rd323;
	@%p10 bra 	$L__BB1_15;
	add.s32 	%r90, %r167, 2;
	ld.global.s32 	%rd144, [%rd12+8];
	shl.b64 	%rd145, %rd144, %r90;
	or.b64  	%rd323, %rd145, %rd323;
$L__BB1_15:
	shl.b32 	%r91, %r164, 3;
	mov.u32 	%r92, _ZZ3ha2ILi3EEviiPjPiPyyE2ai;
	add.s32 	%r93, %r92, %r91;
	st.shared.u64 	[%r93], %rd323;
	add.s32 	%r164, %r164, %r7;
	setp.lt.s32 	%p11, %r164, %r54;
	@%p11 bra 	$L__BB1_2;
$L__BB1_16:
	bar.sync 	0;
	setp.lt.s32 	%p12, %r55, 1;
	mov.b64 	%rd330, 0;
	@%p12 bra 	$L__BB1_47;
	add.s32 	%r24, %r54, -2;
	add.s32 	%r95, %r54, -1;
	cvt.u64.u32 	%rd17, %r95;
	shl.b32 	%r96, %r6, 3;
	mov.u32 	%r97, _ZZ3ha2ILi3EEviiPjPiPyyE2qc;
	add.s32 	%r25, %r97, %r96;
	shl.b32 	%r98, %r54, 3;
	mov.u32 	%r99, _ZZ3ha2ILi3EEviiPjPiPyyE2ai;
	add.s32 	%r26, %r99, %r98;
	add.s32 	%r27, %r54, -3;
	and.b32  	%r28, %r1, 3;
	and.b32  	%r29, %r95, 3;
	and.b32  	%r30, %r95, -4;
	shl.b32 	%r100, %r4, 3;
	add.s32 	%r31, %r97, %r100;
	and.b32  	%r32, %r24, 3;
	cvt.u64.u32 	%rd324, %r5;
	mov.u32 	%r101, %nctaid.x;
	mul.lo.s32 	%r33, %r2, %r101;
	mov.b32 	%r169, 0;
	mov.b64 	%rd330, 0;
$L__BB1_18:
	setp.eq.s32 	%p13, %r1, 0;
	mov.u64 	%rd329, %rd324;
	@%p13 bra 	$L__BB1_26;
	setp.lt.u32 	%p14, %r1, 4;
	mov.u64 	%rd329, %rd324;
	@%p14 bra 	$L__BB1_22;
	and.b32  	%r102, %r1, 252;
	neg.s32 	%r170, %r102;
	mov.u64 	%rd329, %rd324;
$L__BB1_21:
	add.s64 	%rd149, %rd329, -1;
	and.b64  	%rd150, %rd149, %rd329;
	add.s64 	%rd151, %rd150, -1;
	and.b64  	%rd152, %rd151, %rd150;
	add.s64 	%rd153, %rd152, -1;
	and.b64  	%rd154, %rd153, %rd152;
	add.s64 	%rd155, %rd154, -1;
	and.b64  	%rd329, %rd155, %rd154;
	add.s32 	%r170, %r170, 4;
	setp.ne.s32 	%p15, %r170, 0;
	@%p15 bra 	$L__BB1_21;
$L__BB1_22:
	setp.eq.s32 	%p16, %r28, 0;
	@%p16 bra 	$L__BB1_26;
	setp.eq.s32 	%p17, %r28, 1;
	add.s64 	%rd156, %rd329, -1;
	and.b64  	%rd329, %rd156, %rd329;
	@%p17 bra 	$L__BB1_26;
	setp.eq.s32 	%p18, %r28, 2;
	add.s64 	%rd157, %rd329, -1;
	and.b64  	%rd329, %rd157, %rd329;
	@%p18 bra 	$L__BB1_26;
	add.s64 	%rd158, %rd329, -1;
	and.b64  	%rd329, %rd158, %rd329;
$L__BB1_26:
	setp.lt.s32 	%p19, %r54, 2;
	neg.s64 	%rd159, %rd329;
	and.b64  	%rd160, %rd329, %rd159;
	clz.b64 	%r104, %rd160;
	cvt.u64.u32 	%rd29, %r104;
	shl.b32 	%r105, %r104, 3;
	mov.u32 	%r106, _ZZ3ha2ILi3EEviiPjPiPyyE2ai;
	sub.s32 	%r107, %r106, %r105;
	ld.shared.u64 	%rd30, [%r107+504];
	mov.b32 	%r177, 0;
	@%p19 bra 	$L__BB1_34;
	setp.lt.u32 	%p20, %r24, 3;
	mov.b32 	%r177, 0;
	mov.u32 	%r175, %r24;
	@%p20 bra 	$L__BB1_30;
	mov.b32 	%r177, 0;
	mov.u32 	%r175, %r24;
	mov.u32 	%r173, %r177;
$L__BB1_29:
	shr.u64 	%rd161, %rd324, %r175;
	and.b64  	%rd162, %rd161, 1;
	setp.eq.b64 	%p21, %rd162, 1;
	shl.b32 	%r111, %r177, 1;
	shr.u64 	%rd163, %rd30, %r175;
	cvt.u32.u64 	%r112, %rd163;
	and.b32  	%r113, %r112, 1;
	or.b32  	%r114, %r113, %r111;
	selp.b32 	%r115, %r114, %r177, %p21;
	add.s32 	%r116, %r175, -1;
	shr.u64 	%rd164, %rd324, %r116;
	and.b64  	%rd165, %rd164, 1;
	setp.eq.b64 	%p22, %rd165, 1;
	shl.b32 	%r117, %r115, 1;
	shr.u64 	%rd166, %rd30, %r116;
	cvt.u32.u64 	%r118, %rd166;
	and.b32  	%r119, %r118, 1;
	or.b32  	%r120, %r119, %r117;
	selp.b32 	%r121, %r120, %r115, %p22;
	add.s32 	%r122, %r175, -2;
	shr.u64 	%rd167, %rd324, %r122;
	and.b64  	%rd168, %rd167, 1;
	setp.eq.b64 	%p23, %rd168, 1;
	shl.b32 	%r123, %r121, 1;
	shr.u64 	%rd169, %rd30, %r122;
	cvt.u32.u64 	%r124, %rd169;
	and.b32  	%r125, %r124, 1;
	or.b32  	%r126, %r125, %r123;
	selp.b32 	%r127, %r126, %r121, %p23;
	add.s32 	%r128, %r175, -3;
	shr.u64 	%rd170, %rd324, %r128;
	and.b64  	%rd171, %rd170, 1;
	setp.eq.b64 	%p24, %rd171, 1;
	shl.b32 	%r129, %r127, 1;
	shr.u64 	%rd172, %rd30, %r128;
	cvt.u32.u64 	%r130, %rd172;
	and.b32  	%r131, %r130, 1;
	or.b32  	%r132, %r131, %r129;
	selp.b32 	%r177, %r132, %r127, %p24;
	add.s32 	%r175, %r175, -4;
	add.s32 	%r173, %r173, 4;
	setp.ne.s32 	%p25, %r173, %r30;
	@%p25 bra 	$L__BB1_29;
$L__BB1_30:
	setp.eq.s32 	%p26, %r29, 0;
	@%p26 bra 	$L__BB1_34;
	setp.eq.s32 	%p27, %r29, 1;
	shr.u64 	%rd173, %rd324, %r175;
	and.b64  	%rd174, %rd173, 1;
	setp.eq.b64 	%p28, %rd174, 1;
	shl.b32 	%r133, %r177, 1;
	shr.u64 	%rd175, %rd30, %r175;
	cvt.u32.u64 	%r134, %rd175;
	and.b32  	%r135, %r134, 1;
	or.b32  	%r136, %r135, %r133;
	selp.b32 	%r177, %r136, %r177, %p28;
	@%p27 bra 	$L__BB1_34;
	setp.eq.s32 	%p29, %r29, 2;
	add.s32 	%r137, %r175, -1;
	shr.u64 	%rd176, %rd324, %r137;
	and.b64  	%rd177, %rd176, 1;
	setp.eq.b64 	%p30, %rd177, 1;
	shl.b32 	%r138, %r177, 1;
	shr.u64 	%rd178, %rd30, %r137;
	cvt.u32.u64 	%r139, %rd178;
	and.b32  	%r140, %r139, 1;
	or.b32  	%r141, %r140, %r138;
	selp.b32 	%r177, %r141, %r177, %p30;
	@%p29 bra 	$L__BB1_34;
	add.s32 	%r142, %r175, -2;
	shr.u64 	%rd179, %rd324, %r142;
	and.b64  	%rd180, %rd179, 1;
	setp.eq.b64 	%p31, %rd180, 1;
	shl.b32 	%r143, %r177, 1;
	shr.u64 	%rd181, %rd30, %r142;
	cvt.u32.u64 	%r144, %rd181;
	and.b32  	%r145, %r144, 1;
	or.b32  	%r146, %r145, %r143;
	selp.b32 	%r177, %r146, %r177, %p31;
$L__BB1_34:
	setp.lt.s32 	%p32, %r54, 3;
	cvt.u32.u64 	%r147, %rd17;
	shr.u64 	%rd182, %rd30, %r147;
	and.b64  	%rd183, %rd182, 1;
	st.shared.u64 	[%r25], %rd183;
	bar.sync 	0;
	@%p32 bra 	$L__BB1_42;
	setp.lt.u32 	%p33, %r27, 3;
	@%p33 bra 	$L__BB1_38;
	shr.u32 	%r149, %r177, 1;
	and.b32  	%r150, %r149, 1;
	cvt.u64.u32 	%rd184, %r150;
	neg.s64 	%rd31, %rd184;
	shr.u32 	%r151, %r177, 2;
	and.b32  	%r152, %r151, 1;
	cvt.u64.u32 	%rd185, %r152;
	neg.s64 	%rd32, %rd185;
	mov.b32 	%r178, 0;
$L__BB1_37:
	ld.shared.u64 	%rd186, [%r31];
	and.b32  	%r153, %r177, 1;
	cvt.u64.u32 	%rd187, %r153;
	neg.s64 	%rd188, %rd187;
	and.b64  	%rd189, %rd186, %rd188;
	setp.lt.u64 	%p34, %rd189, %rd41;
	selp.b64 	%rd190, 0, %rd41, %p34;
	sub.s64 	%rd191, %rd189, %rd190;
	ld.shared.u64 	%rd192, [%r31+8];
	and.b64  	%rd193, %rd192, %rd31;
	add.s64 	%rd194, %rd193, %rd191;
	setp.lt.u64 	%p35, %rd194, %rd41;
	selp.b64 	%rd195, 0, %rd41, %p35;
	sub.s64 	%rd196, %rd194, %rd195;
	ld.shared.u64 	%rd197, [%r31+16];
	and.b64  	%rd198, %rd197, %rd32;
	add.s64 	%rd199, %rd198, %rd196;
	setp.lt.u64 	%p36, %rd199, %rd41;
	selp.b64 	%rd200, 0, %rd41, %p36;
	sub.s64 	%rd201, %rd199, %rd200;
	bar.sync 	0;
	st.shared.u64 	[%r25], %rd201;
	bar.sync 	0;
	ld.shared.u64 	%rd202, [%r31];
	and.b64  	%rd203, %rd202, %rd188;
	setp.lt.u64 	%p37, %rd203, %rd41;
	selp.b64 	%rd204, 0, %rd41, %p37;
	sub.s64 	%rd205, %rd203, %rd204;
	ld.shared.u64 	%rd206, [%r31+8];
	and.b64  	%rd207, %rd206, %rd31;
	add.s64 	%rd208, %rd207, %rd205;
	setp.lt.u64 	%p38, %rd208, %rd41;
	selp.b64 	%rd209, 0, %rd41, %p38;
	sub.s64 	%rd210, %rd208, %rd209;
	ld.shared.u64 	%rd211, [%r31+16];
	and.b64  	%rd212, %rd211, %rd32;
	add.s64 	%rd213, %rd212, %rd210;
	setp.lt.u64 	%p39, %rd213, %rd41;
	selp.b64 	%rd214, 0, %rd41, %p39;
	sub.s64 	%rd215, %rd213, %rd214;
	bar.sync 	0;
	st.shared.u64 	[%r25], %rd215;
	bar.sync 	0;
	ld.shared.u64 	%rd216, [%r31];
	and.b64  	%rd217, %rd216, %rd188;
	setp.lt.u64 	%p40, %rd217, %rd41;
	selp.b64 	%rd218, 0, %rd41, %p40;
	sub.s64 	%rd219, %rd217, %rd218;
	ld.shared.u64 	%rd220, [%r31+8];
	and.b64  	%rd221, %rd220, %rd31;
	add.s64 	%rd222, %rd221, %rd219;
	setp.lt.u64 	%p41, %rd222, %rd41;
	selp.b64 	%rd223, 0, %rd41, %p41;
	sub.s64 	%rd224, %rd222, %rd223;
	ld.shared.u64 	%rd225, [%r31+16];
	and.b64  	%rd226, %rd225, %rd32;
	add.s64 	%rd227, %rd226, %rd224;
	setp.lt.u64 	%p42, %rd227, %rd41;
	selp.b64 	%rd228, 0, %rd41, %p42;
	sub.s64 	%rd229, %rd227, %rd228;
	bar.sync 	0;
	st.shared.u64 	[%r25], %rd229;
	bar.sync 	0;
	ld.shared.u64 	%rd230, [%r31];
	and.b64  	%rd231, %rd230, %rd188;
	setp.lt.u64 	%p43, %rd231, %rd41;
	selp.b64 	%rd232, 0, %rd41, %p43;
	sub.s64 	%rd233, %rd231, %rd232;
	ld.shared.u64 	%rd234, [%r31+8];
	and.b64  	%rd235, %rd234, %rd31;
	add.s64 	%rd236, %rd235, %rd233;
	setp.lt.u64 	%p44, %rd236, %rd41;
	selp.b64 	%rd237, 0, %rd41, %p44;
	sub.s64 	%rd238, %rd236, %rd237;
	ld.shared.u64 	%rd239, [%r31+16];
	and.b64  	%rd240, %rd239, %rd32;
	add.s64 	%rd241, %rd240, %rd238;
	setp.lt.u64 	%p45, %rd241, %rd41;
	selp.b64 	%rd242, 0, %rd41, %p45;
	sub.s64 	%rd243, %rd241, %rd242;
	bar.sync 	0;
	st.shared.u64 	[%r25], %rd243;
	bar.sync 	0;
	add.s32 	%r178, %r178, 4;
	and.b32  	%r154, %r24, -4;
	setp.ne.s32 	%p46, %r178, %r154;
	@%p46 bra 	$L__BB1_37;
$L__BB1_38:
	setp.eq.s32 	%p47, %r32, 0;
	@%p47 bra 	$L__BB1_42;
	setp.eq.s32 	%p48, %r32, 1;
	ld.shared.u64 	%rd244, [%r31];
	and.b32  	%r155, %r177, 1;
	cvt.u64.u32 	%rd245, %r155;
	neg.s64 	%rd33, %rd245;
	and.b64  	%rd246, %rd244, %rd33;
	setp.lt.u64 	%p49, %rd246, %rd41;
	selp.b64 	%rd247, 0, %rd41, %p49;
	sub.s64 	%rd248, %rd246, %rd247;
	shr.u32 	%r156, %r177, 1;
	ld.shared.u64 	%rd249, [%r31+8];
	and.b32  	%r157, %r156, 1;
	cvt.u64.u32 	%rd250, %r157;
	neg.s64 	%rd34, %rd250;
	and.b64  	%rd251, %rd249, %rd34;
	add.s64 	%rd252, %rd251, %rd248;
	setp.lt.u64 	%p50, %rd252, %rd41;
	selp.b64 	%rd253, 0, %rd41, %p50;
	sub.s64 	%rd254, %rd252, %rd253;
	shr.u32 	%r158, %r177, 2;
	ld.shared.u64 	%rd255, [%r31+16];
	and.b32  	%r159, %r158, 1;
	cvt.u64.u32 	%rd256, %r159;
	neg.s64 	%rd35, %rd256;
	and.b64  	%rd257, %rd255, %rd35;
	add.s64 	%rd258, %rd257, %rd254;
	setp.lt.u64 	%p51, %rd258, %rd41;
	selp.b64 	%rd259, 0, %rd41, %p51;
	sub.s64 	%rd260, %rd258, %rd259;
	bar.sync 	0;
	st.shared.u64 	[%r25], %rd260;
	bar.sync 	0;
	@%p48 bra 	$L__BB1_42;
	setp.eq.s32 	%p52, %r32, 2;
	ld.shared.u64 	%rd261, [%r31];
	and.b64  	%rd262, %rd261, %rd33;
	setp.lt.u64 	%p53, %rd262, %rd41;
	selp.b64 	%rd263, 0, %rd41, %p53;
	sub.s64 	%rd264, %rd262, %rd263;
	ld.shared.u64 	%rd265, [%r31+8];
	and.b64  	%rd266, %rd265, %rd34;
	add.s64 	%rd267, %rd266, %rd264;
	setp.lt.u64 	%p54, %rd267, %rd41;
	selp.b64 	%rd268, 0, %rd41, %p54;
	sub.s64 	%rd269, %rd267, %rd268;
	ld.shared.u64 	%rd270, [%r31+16];
	and.b64  	%rd271, %rd270, %rd35;
	add.s64 	%rd272, %rd271, %rd269;
	setp.lt.u64 	%p55, %rd272, %rd41;
	selp.b64 	%rd273, 0, %rd41, %p55;
	sub.s64 	%rd274, %rd272, %rd273;
	bar.sync 	0;
	st.shared.u64 	[%r25], %rd274;
	bar.sync 	0;
	@%p52 bra 	$L__BB1_42;
	ld.shared.u64 	%rd275, [%r31];
	and.b64  	%rd276, %rd275, %rd33;
	setp.lt.u64 	%p56, %rd276, %rd41;
	selp.b64 	%rd277, 0, %rd41, %p56;
	sub.s64 	%rd278, %rd276, %rd277;
	ld.shared.u64 	%rd279, [%r31+8];
	and.b64  	%rd280, %rd279, %rd34;
	add.s64 	%rd281, %rd280, %rd278;
	setp.lt.u64 	%p57, %rd281, %rd41;
	selp.b64 	%rd282, 0, %rd41, %p57;
	sub.s64 	%rd283, %rd281, %rd282;
	ld.shared.u64 	%rd284, [%r31+16];
	and.b64  	%rd285, %rd284, %rd35;
	add.s64 	%rd286, %rd285, %rd283;
	setp.lt.u64 	%p58, %rd286, %rd41;
	selp.b64 	%rd287, 0, %rd41, %p58;
	sub.s64 	%rd288, %rd286, %rd287;
	bar.sync 	0;
	st.shared.u64 	[%r25], %rd288;
	bar.sync 	0;
$L__BB1_42:
	ld.shared.u64 	%rd289, [%r26+-8];
	cvt.u32.u64 	%r160, %rd29;
	sub.s32 	%r161, 63, %r160;
	shr.u64 	%rd290, %rd289, %r161;
	and.b64  	%rd291, %rd290, 1;
	setp.eq.b64 	%p59, %rd291, 1;
	@%p59 bra 	$L__BB1_44;
	mov.b64 	%rd292, 0;
	st.shared.u64 	[%r25], %rd292;
$L__BB1_44:
	bar.sync 	0;
	add.s32 	%r162, %r169, %r3;
	setp.ge.s32 	%p60, %r162, %r55;
	@%p60 bra 	$L__BB1_46;
	ld.shared.u64 	%rd293, [%r31];
	ld.shared.u64 	%rd294, [%r31+8];
	setp.lt.u64 	%p61, %rd293, %rd41;
	selp.b64 	%rd295, 0, %rd41, %p61;
	sub.s64 	%rd296, %rd293, %rd295;
	add.s64 	%rd297, %rd294, %rd296;
	ld.shared.u64 	%rd298, [%r31+16];
	setp.lt.u64 	%p62, %rd297, %rd41;
	selp.b64 	%rd299, 0, %rd41, %p62;
	sub.s64 	%rd300, %rd297, %rd299;
	add.s64 	%rd301, %rd298, %rd300;
	setp.lt.u64 	%p63, %rd301, %rd41;
	selp.b64 	%rd302, 0, %rd41, %p63;
	sub.s64 	%rd303, %rd301, %rd302;
	add.s64 	%rd304, %rd303, %rd330;
	setp.lt.u64 	%p64, %rd304, %rd41;
	selp.b64 	%rd305, 0, %rd41, %p64;
	sub.s64 	%rd330, %rd304, %rd305;
$L__BB1_46:
	neg.s64 	%rd306, %rd324;
	and.b64  	%rd307, %rd306, %rd324;
	and.b64  	%rd308, %rd307, 4294967295;
	add.s64 	%rd309, %rd308, %rd324;
	popc.b64 	%r163, %rd309;
	mov.b64 	%rd310, 7;
	shr.u64 	%rd311, %rd310, %r163;
	or.b64  	%rd324, %rd311, %rd309;
	bar.sync 	0;
	add.s32 	%r169, %r169, %r33;
	setp.lt.s32 	%p65, %r169, %r55;
	@%p65 bra 	$L__BB1_18;
$L__BB1_47:
	setp.ne.s32 	%p66, %r1, 0;
	@%p66 bra 	$L__BB1_49;
	ld.param.u64 	%rd315, [_Z3ha2ILi3EEviiPjPiPyy_param_4];
	cvta.to.global.u64 	%rd312, %rd315;
	mul.wide.s32 	%rd313, %r3, 8;
	add.s64 	%rd314, %rd312, %rd313;
	st.global.u64 	[%rd314], %rd330;
$L__BB1_49:
	ret;

}
	// .globl	_Z3ha2ILi4EEviiPjPiPyy
.visible .entry _Z3ha2ILi4EEviiPjPiPyy(
	.param .u32 _Z3ha2ILi4EEviiPjPiPyy_param_0,
	.param .u32 _Z3ha2ILi4EEviiPjPiPyy_param_1,
	.param .u64 .ptr .align 1 _Z3ha2ILi4EEviiPjPiPyy_param_2,
	.param .u64 .ptr .align 1 _Z3ha2ILi4EEviiPjPiPyy_param_3,
	.param .u64 .ptr .align 1 _Z3ha2ILi4EEviiPjPiPyy_param_4,
	.param .u64 _Z3ha2ILi4EEviiPjPiPyy_param_5
)
.maxntid 256
{
	.reg .pred 	%p<57>;
	.reg .b32 	%r<182>;
	.reg .b64 	%rd<299>;
	// demoted variable
	.shared .align 8 .b8 _ZZ3ha2ILi4EEviiPjPiPyyE2qc[8192];
	// demoted variable
	.shared .align 8 .b8 _ZZ3ha2ILi4EEviiPjPiPyyE2ai[512];
	ld.param.u32 	%r53, [_Z3ha2ILi4EEviiPjPiPyy_param_0];
	ld.param.u32 	%r54, [_Z3ha2ILi4EEviiPjPiPyy_param_1];
	ld.param.u64 	%rd39, [_Z3ha2ILi4EEviiPjPiPyy_param_2];
	ld.param.u64 	%rd40, [_Z3ha2ILi4EEviiPjPiPyy_param_3];
	ld.param.u64 	%rd38, [_Z3ha2ILi4EEviiPjPiPyy_param_5];
	cvta.to.global.u64 	%rd1, %rd40;
	cvta.to.global.u64 	%rd41, %rd39;
	mov.u32 	%r1, %tid.x;
	mov.u32 	%r55, %tid.y;
	mov.u32 	%r56, %ctaid.x;
	mov.u32 	%r2, %ntid.y;
	mad.lo.s32 	%r3, %r56, %r2, %r55;
	shl.b32 	%r4, %r55, 2;
	mul.wide.s32 	%rd42, %r3, 4;
	add.s64 	%rd43, %rd41, %rd42;
	ld.global.u32 	%r5, [%rd43];
	add.s32 	%r6, %r4, %r1;
	setp.ge.s32 	%p1, %r6, %r53;
	@%p1 bra 	$L__BB2_16;
	shl.b32 	%r7, %r2, 2;
	and.b32  	%r8, %r53, 15;
	add.s32 	%r9, %r8, -1;
	and.b32  	%r10, %r53, 7;
	add.s32 	%r11, %r10, -1;
	and.b32  	%r12, %r53, 2147483632;
	and.b32  	%r13, %r53, 3;
	mov.u32 	%r167, %r6;
$L__BB2_2:
	setp.lt.u32 	%p2, %r53, 16;
	mul.lo.s32 	%r15, %r167, %r53;
	mov.b64 	%rd290, 0;
	mov.b32 	%r170, 0;
	@%p2 bra 	$L__BB2_5;
	mov.b64 	%rd290, 0;
	mov.b32 	%r168, 0;
$L__BB2_4:
	.pragma "nounroll";
	add.s32 	%r59, %r168, %r15;
	mul.wide.s32 	%rd47, %r59, 4;
	add.s64 	%rd48, %rd1, %rd47;
	ld.global.s32 	%rd49, [%rd48];
	shl.b64 	%rd50, %rd49, %r168;
	or.b64  	%rd51, %rd50, %rd290;
	add.s32 	%r60, %r168, 1;
	ld.global.s32 	%rd52, [%rd48+4];
	shl.b64 	%rd53, %rd52, %r60;
	or.b64  	%rd54, %rd53, %rd51;
	add.s32 	%r61, %r168, 2;
	ld.global.s32 	%rd55, [%rd48+8];
	shl.b64 	%rd56, %rd55, %r61;
	or.b64  	%rd57, %rd56, %rd54;
	add.s32 	%r62, %r168, 3;
	ld.global.s32 	%rd58, [%rd48+12];
	shl.b64 	%rd59, %rd58, %r62;
	or.b64  	%rd60, %rd59, %rd57;
	add.s32 	%r63, %r168, 4;
	ld.global.s32 	%rd61, [%rd48+16];
	shl.b64 	%rd62, %rd61, %r63;
	or.b64  	%rd63, %rd62, %rd60;
	add.s32 	%r64, %r168, 5;
	ld.global.s32 	%rd64, [%rd48+20];
	shl.b64 	%rd65, %rd64, %r64;
	or.b64  	%rd66, %rd65, %rd63;
	add.s32 	%r65, %r168, 6;
	ld.global.s32 	%rd67, [%rd48+24];
	shl.b64 	%rd68, %rd67, %r65;
	or.b64  	%rd69, %rd68, %rd66;
	add.s32 	%r66, %r168, 7;
	ld.global.s32 	%rd70, [%rd48+28];
	shl.b64 	%rd71, %rd70, %r66;
	or.b64  	%rd72, %rd71, %rd69;
	add.s32 	%r67, %r168, 8;
	ld.global.s32 	%rd73, [%rd48+32];
	shl.b64 	%rd74, %rd73, %r67;
	or.b64  	%rd75, %rd74, %rd72;
	add.s32 	%r68, %r168, 9;
	ld.global.s32 	%rd76, [%rd48+36];
	shl.b64 	%rd77, %rd76, %r68;
	or.b64  	%rd78, %rd77, %rd75;
	add.s32 	%r69, %r168, 10;
	ld.global.s32 	%rd79, [%rd48+40];
	shl.b64 	%rd80, %rd79, %r69;
	or.b64  	%rd81, %rd80, %rd78;
	add.s32 	%r70, %r168, 11;
	ld.global.s32 	%rd82, [%rd48+44];
	shl.b64 	%rd83, %rd82, %r70;
	or.b64  	%rd84, %rd83, %rd81;
	add.s32 	%r71, %r168, 12;
	ld.global.s32 	%rd85, [%rd48+48];
	shl.b64 	%rd86, %rd85, %r71;
	or.b64  	%rd87, %rd86, %rd84;
	add.s32 	%r72, %r168, 13;
	ld.global.s32 	%rd88, [%rd48+52];
	shl.b64 	%rd89, %rd88, %r72;
	or.b64  	%rd90, %rd89, %rd87;
	add.s32 	%r73, %r168, 14;
	ld.global.s32 	%rd91, [%rd48+56];
	shl.b64 	%rd92, %rd91, %r73;
	or.b64  	%rd93, %rd92, %rd90;
	add.s32 	%r74, %r168, 15;
	ld.global.s32 	%rd94, [%rd48+60];
	shl.b64 	%rd95, %rd94, %r74;
	or.b64  	%rd290, %rd95, %rd93;
	add.s32 	%r168, %r168, 16;
	setp.ne.s32 	%p3, %r168, %r12;
	mov.u32 	%r170, %r12;
	@%p3 bra 	$L__BB2_4;
$L__BB2_5:
	setp.eq.s32 	%p4, %r8, 0;
	@%p4 bra 	$L__BB2_15;
	setp.lt.u32 	%p5, %r9, 7;
	@%p5 bra 	$L__BB2_8;
	add.s32 	%r75, %r170, %r15;
	mul.wide.s32 	%rd97, %r75, 4;
	add.s64 	%rd98, %rd1, %rd97;
	ld.global.s32 	%rd99, [%rd98];
	shl.b64 	%rd100, %rd99, %r170;
	add.s32 	%r76, %r170, 1;
	ld.global.s32 	%rd101, [%rd98+4];
	shl.b64 	%rd102, %rd101, %r76;
	or.b64  	%rd103, %rd100, %rd102;
	add.s32 	%r77, %r170, 2;
	ld.global.s32 	%rd104, [%rd98+8];
	shl.b64 	%rd105, %rd104, %r77;
	or.b64  	%rd106, %rd103, %rd105;
	add.s32 	%r78, %r170, 3;
	ld.global.s32 	%rd107, [%rd98+12];
	shl.b64 	%rd108, %rd107, %r78;
	or.b64  	%rd109, %rd106, %rd108;
	add.s32 	%r79, %r170, 4;
	ld.global.s32 	%rd110, [%rd98+16];
	shl.b64 	%rd111, %rd110, %r79;
	or.b64  	%rd112, %rd109, %rd111;
	add.s32 	%r80, %r170, 5;
	ld.global.s32 	%rd113, [%rd98+20];
	shl.b64 	%rd114, %rd113, %r80;
	or.b64  	%rd115, %rd112, %rd114;
	add.s32 	%r81, %r170, 6;
	ld.global.s32 	%rd116, [%rd98+24];
	shl.b64 	%rd117, %rd116, %r81;
	or.b64  	%rd118, %rd115, %rd117;
	add.s32 	%r82, %r170, 7;
	ld.global.s32 	%rd119, [%rd98+28];
	shl.b64 	%rd120, %rd119, %r82;
	or.b64  	%rd121, %rd118, %rd120;
	or.b64  	%rd290, %rd121, %rd290;
	add.s32 	%r170, %r170, 8;
$L__BB2_8:
	setp.eq.s32 	%p6, %r10, 0;
	@%p6 bra 	$L__BB2_15;
	setp.lt.u32 	%p7, %r11, 3;
	@%p7 bra 	$L__BB2_11;
	add.s32 	%r83, %r170, %r15;
	mul.wide.s32 	%rd123, %r83, 4;
	add.s64 	%rd124, %rd1, %rd123;
	ld.global.s32 	%rd125, [%rd124];
	shl.b64 	%rd126, %rd125, %r170;
	add.s32 	%r84, %r170, 1;
	ld.global.s32 	%rd127, [%rd124+4];
	shl.b64 	%rd128, %rd127, %r84;
	or.b64  	%rd129, %rd126, %rd128;
	add.s32 	%r85, %r170, 2;
	ld.global.s32 	%rd130, [%rd124+8];
	shl.b64 	%rd131, %rd130, %r85;
	or.b64  	%rd132, %rd129, %rd131;
	add.s32 	%r86, %r170, 3;
	ld.global.s32 	%rd133, [%rd124+12];
	shl.b64 	%rd134, %rd133, %r86;
	or.b64  	%rd135, %rd132, %rd134;
	or.b64  	%rd290, %rd135, %rd290;
	add.s32 	%r170, %r170, 4;
$L__BB2_11:
	setp.eq.s32 	%p8, %r13, 0;
	@%p8 bra 	$L__BB2_15;
	setp.eq.s32 	%p9, %r13, 1;
	add.s32 	%r87, %r170, %r15;
	mul.wide.s32 	%rd136, %r87, 4;
	add.s64 	%rd12, %rd1, %rd136;
	ld.global.s32 	%rd137, [%rd12];
	shl.b64 	%rd138, %rd137, %r170;
	or.b64  	%rd290, %rd138, %rd290;
	@%p9 bra 	$L__BB2_15;
	setp.eq.s32 	%p10, %r13, 2;
	add.s32 	%r88, %r170, 1;
	ld.global.s32 	%rd139, [%rd12+4];
	shl.b64 	%rd140, %rd139, %r88;
	or.b64  	%rd290, %rd140, %rd290;
	@%p10 bra 	$L__BB2_15;
	add.s32 	%r89, %r170, 2;
	ld.global.s32 	%rd141, [%rd12+8];
	shl.b64 	%rd142, %rd141, %r89;
	or.b64  	%rd290, %rd142, %rd290;
$L__BB2_15:
	shl.b32 	%r90, %r167, 3;
	mov.u32 	%r91, _ZZ3ha2ILi4EEviiPjPiPyyE2ai;
	add.s32 	%r92, %r91, %r90;
	st.shared.u64 	[%r92], %rd290;
	add.s32 	%r167, %r167, %r7;
	setp.lt.s32 	%p11, %r167, %r53;
	@%p11 bra 	$L__BB2_2;
$L__BB2_16:
	bar.sync 	0;
	setp.lt.s32 	%p12, %r54, 1;
	mov.b64 	%rd297, 0;
	@%p12 bra 	$L__BB2_45;
	add.s32 	%r24, %r53, -2;
	add.s32 	%r94, %r53, -1;
	cvt.u64.u32 	%rd17, %r94;
	shl.b32 	%r95, %r6, 3;
	mov.u32 	%r96, _ZZ3ha2ILi4EEviiPjPiPyyE2qc;
	add.s32 	%r25, %r96, %r95;
	shl.b32 	%r97, %r53, 3;
	mov.u32 	%r98, _ZZ3ha2ILi4EEviiPjPiPyyE2ai;
	add.s32 	%r26, %r98, %r97;
	and.b32  	%r27, %r1, 3;
	and.b32  	%r28, %r94, 3;
	and.b32  	%r29, %r94, -4;
	shl.b32 	%r99, %r4, 3;
	add.s32 	%r30, %r96, %r99;
	and.b32  	%r31, %r53, 1;
	cvt.u64.u32 	%rd291, %r5;
	mov.u32 	%r100, %nctaid.x;
	mul.lo.s32 	%r32, %r2, %r100;
	mov.b32 	%r172, 0;
	mov.b64 	%rd297, 0;
$L__BB2_18:
	setp.eq.s32 	%p13, %r1, 0;
	mov.u64 	%rd296, %rd291;
	@%p13 bra 	$L__BB2_26;
	setp.lt.u32 	%p14, %r1, 4;
	mov.u64 	%rd296, %rd291;
	@%p14 bra 	$L__BB2_22;
	and.b32  	%r101, %r1, 252;
	neg.s32 	%r173, %r101;
	mov.u64 	%rd296, %rd291;
$L__BB2_21:
	add.s64 	%rd146, %rd296, -1;
	and.b64  	%rd147, %rd146, %rd296;
	add.s64 	%rd148, %rd147, -1;
	and.b64  	%rd149, %rd148, %rd147;
	add.s64 	%rd150, %rd149, -1;
	and.b64  	%rd151, %rd150, %rd149;
	add.s64 	%rd152, %rd151, -1;
	and.b64  	%rd296, %rd152, %rd151;
	add.s32 	%r173, %r173, 4;
	setp.ne.s32 	%p15, %r173, 0;
	@%p15 bra 	$L__BB2_21;
$L__BB2_22:
	setp.eq.s32 	%p16, %r27, 0;
	@%p16 bra 	$L__BB2_26;
	setp.eq.s32 	%p17, %r27, 1;
	add.s64 	%rd153, %rd296, -1;
	and.b64  	%rd296, %rd153, %rd296;
	@%p17 bra 	$L__BB2_26;
	setp.eq.s32 	%p18, %r27, 2;
	add.s64 	%rd154, %rd296, -1;
	and.b64  	%rd296, %rd154, %rd296;
	@%p18 bra 	$L__BB2_26;
	add.s64 	%rd155, %rd296, -1;
	and.b64  	%rd296, %rd155, %rd296;
$L__BB2_26:
	setp.lt.s32 	%p19, %r53, 2;
	neg.s64 	%rd156, %rd296;
	and.b64  	%rd157, %rd296, %rd156;
	clz.b64 	%r103, %rd157;
	cvt.u64.u32 	%rd29, %r103;
	shl.b32 	%r104, %r103, 3;
	mov.u32 	%r105, _ZZ3ha2ILi4EEviiPjPiPyyE2ai;
	sub.s32 	%r106, %r105, %r104;
	ld.shared.u64 	%rd30, [%r106+504];
	mov.b32 	%r180, 0;
	@%p19 bra 	$L__BB2_34;
	setp.lt.u32 	%p20, %r24, 3;
	mov.b32 	%r180, 0;
	mov.u32 	%r178, %r24;
	@%p20 bra 	$L__BB2_30;
	mov.b32 	%r180, 0;
	mov.u32 	%r178, %r24;
	mov.u32 	%r176, %r180;
$L__BB2_29:
	shr.u64 	%rd158, %rd291, %r178;
	and.b64  	%rd159, %rd158, 1;
	setp.eq.b64 	%p21, %rd159, 1;
	shl.b32 	%r110, %r180, 1;
	shr.u64 	%rd160, %rd30, %r178;
	cvt.u32.u64 	%r111, %rd160;
	and.b32  	%r112, %r111, 1;
	or.b32  	%r113, %r112, %r110;
	selp.b32 	%r114, %r113, %r180, %p21;
	add.s32 	%r115, %r178, -1;
	shr.u64 	%rd161, %rd291, %r115;
	and.b64  	%rd162, %rd161, 1;
	setp.eq.b64 	%p22, %rd162, 1;
	shl.b32 	%r116, %r114, 1;
	shr.u64 	%rd163, %rd30, %r115;
	cvt.u32.u64 	%r117, %rd163;
	and.b32  	%r118, %r117, 1;
	or.b32  	%r119, %r118, %r116;
	selp.b32 	%r120, %r119, %r114, %p22;
	add.s32 	%r121, %r178, -2;
	shr.u64 	%rd164, %rd291, %r121;
	and.b64  	%rd165, %rd164, 1;
	setp.eq.b64 	%p23, %rd165, 1;
	shl.b32 	%r122, %r120, 1;
	shr.u64 	%rd166, %rd30, %r121;
	cvt.u32.u64 	%r123, %rd166;
	and.b32  	%r124, %r123, 1;
	or.b32  	%r125, %r124, %r122;
	selp.b32 	%r126, %r125, %r120, %p23;
	add.s32 	%r127, %r178, -3;
	shr.u64 	%rd167, %rd291, %r127;
	and.b64  	%rd168, %rd167, 1;
	setp.eq.b64 	%p24, %rd168, 1;
	shl.b32 	%r128, %r126, 1;
	shr.u64 	%rd169, %rd30, %r127;
	cvt.u32.u64 	%r129, %rd169;
	and.b32  	%r130, %r129, 1;
	or.b32  	%r131, %r130, %r128;
	selp.b32 	%r180, %r131, %r126, %p24;
	add.s32 	%r178, %r178, -4;
	add.s32 	%r176, %r176, 4;
	setp.ne.s32 	%p25, %r176, %r29;
	@%p25 bra 	$L__BB2_29;
$L__BB2_30:
	setp.eq.s32 	%p26, %r28, 0;
	@%p26 bra 	$L__BB2_34;
	setp.eq.s32 	%p27, %r28, 1;
	shr.u64 	%rd170, %rd291, %r178;
	and.b64  	%rd171, %rd170, 1;
	setp.eq.b64 	%p28, %rd171, 1;
	shl.b32 	%r132, %r180, 1;
	shr.u64 	%rd172, %rd30, %r178;
	cvt.u32.u64 	%r133, %rd172;
	and.b32  	%r134, %r133, 1;
	or.b32  	%r135, %r134, %r132;
	selp.b32 	%r180, %r135, %r180, %p28;
	@%p27 bra 	$L__BB2_34;
	setp.eq.s32 	%p29, %r28, 2;
	add.s32 	%r136, %r178, -1;
	shr.u64 	%rd173, %rd291, %r136;
	and.b64  	%rd174, %rd173, 1;
	setp.eq.b64 	%p30, %rd174, 1;
	shl.b32 	%r137, %r180, 1;
	shr.u64 	%rd175, %rd30, %r136;
	cvt.u32.u64 	%r138, %rd175;
	and.b32  	%r139, %r138, 1;
	or.b32  	%r140, %r139, %r137;
	selp.b32 	%r180, %r140, %r180, %p30;
	@%p29 bra 	$L__BB2_34;
	add.s32 	%r141, %r178, -2;
	shr.u64 	%rd176, %rd291, %r141;
	and.b64  	%rd177, %rd176, 1;
	setp.eq.b64 	%p31, %rd177, 1;
	shl.b32 	%r142, %r180, 1;
	shr.u64 	%rd178, %rd30, %r141;
	cvt.u32.u64 	%r143, %rd178;
	and.b32  	%r144, %r143, 1;
	or.b32  	%r145, %r144, %r142;
	selp.b32 	%r180, %r145, %r180, %p31;
$L__BB2_34:
	setp.lt.s32 	%p32, %r53, 3;
	cvt.u32.u64 	%r146, %rd17;
	shr.u64 	%rd179, %rd30, %r146;
	and.b64  	%rd180, %rd179, 1;
	st.shared.u64 	[%r25], %rd180;
	bar.sync 	0;
	@%p32 bra 	$L__BB2_40;
	setp.eq.s32 	%p33, %r53, 3;
	@%p33 bra 	$L__BB2_38;
	shr.u32 	%r148, %r180, 2;
	and.b32  	%r149, %r148, 1;
	cvt.u64.u32 	%rd181, %r149;
	neg.s64 	%rd31, %rd181;
	shr.u32 	%r150, %r180, 3;
	and.b32  	%r151, %r150, 1;
	cvt.u64.u32 	%rd182, %r151;
	neg.s64 	%rd32, %rd182;
	mov.b32 	%r181, 0;
$L__BB2_37:
	ld.shared.u64 	%rd183, [%r30];
	and.b32  	%r152, %r180, 1;
	cvt.u64.u32 	%rd184, %r152;
	neg.s64 	%rd185, %rd184;
	and.b64  	%rd186, %rd183, %rd185;
	setp.lt.u64 	%p34, %rd186, %rd38;
	selp.b64 	%rd187, 0, %rd38, %p34;
	sub.s64 	%rd188, %rd186, %rd187;
	ld.shared.u64 	%rd189, [%r30+8];
	shr.u32 	%r153, %r180, 1;
	and.b32  	%r154, %r153, 1;
	cvt.u64.u32 	%rd190, %r154;
	neg.s64 	%rd191, %rd190;
	and.b64  	%rd192, %rd189, %rd191;
	add.s64 	%rd193, %rd192, %rd188;
	setp.lt.u64 	%p35, %rd193, %rd38;
	selp.b64 	%rd194, 0, %rd38, %p35;
	sub.s64 	%rd195, %rd193, %rd194;
	ld.shared.u64 	%rd196, [%r30+16];
	and.b64  	%rd197, %rd196, %rd31;
	add.s64 	%rd198, %rd197, %rd195;
	setp.lt.u64 	%p36, %rd198, %rd38;
	selp.b64 	%rd199, 0, %rd38, %p36;
	sub.s64 	%rd200, %rd198, %rd199;
	ld.shared.u64 	%rd201, [%r30+24];
	and.b64  	%rd202, %rd201, %rd32;
	add.s64 	%rd203, %rd202, %rd200;
	setp.lt.u64 	%p37, %rd203, %rd38;
	selp.b64 	%rd204, 0, %rd38, %p37;
	sub.s64 	%rd205, %rd203, %rd204;
	bar.sync 	0;
	st.shared.u64 	[%r25], %rd205;
	bar.sync 	0;
	ld.shared.u64 	%rd206, [%r30];
	and.b64  	%rd207, %rd206, %rd185;
	setp.lt.u64 	%p38, %rd207, %rd38;
	selp.b64 	%rd208, 0, %rd38, %p38;
	sub.s64 	%rd209, %rd207, %rd208;
	ld.shared.u64 	%rd210, [%r30+8];
	and.b64  	%rd211, %rd210, %rd191;
	add.s64 	%rd212, %rd211, %rd209;
	setp.lt.u64 	%p39, %rd212, %rd38;
	selp.b64 	%rd213, 0, %rd38, %p39;
	sub.s64 	%rd214, %rd212, %rd213;
	ld.shared.u64 	%rd215, [%r30+16];
	and.b64  	%rd216, %rd215, %rd31;
	add.s64 	%rd217, %rd216, %rd214;
	setp.lt.u64 	%p40, %rd217, %rd38;
	selp.b64 	%rd218, 0, %rd38, %p40;
	sub.s64 	%rd219, %rd217, %rd218;
	ld.shared.u64 	%rd220, [%r30+24];
	and.b64  	%rd221, %rd220, %rd32;
	add.s64 	%rd222, %rd221, %rd219;
	setp.lt.u64 	%p41, %rd222, %rd38;
	selp.b64 	%rd223, 0, %rd38, %p41;
	sub.s64 	%rd224, %rd222, %rd223;
	bar.sync 	0;
	st.shared.u64 	[%r25], %rd224;
	bar.sync 	0;
	add.s32 	%r181, %r181, 2;
	and.b32  	%r155, %r24, -2;
	setp.ne.s32 	%p42, %r181, %r155;
	@%p42 bra 	$L__BB2_37;
$L__BB2_38:
	setp.eq.s32 	%p43, %r31, 0;
	@%p43 bra 	$L__BB2_40;
	ld.shared.u64 	%rd225, [%r30];
	and.b32  	%r156, %r180, 1;
	cvt.u64.u32 	%rd226, %r156;
	neg.s64 	%rd227, %rd226;
	and.b64  	%rd228, %rd225, %rd227;
	setp.lt.u64 	%p44, %rd228, %rd38;
	selp.b64 	%rd229, 0, %rd38, %p44;
	sub.s64 	%rd230, %rd228, %rd229;
	shr.u32 	%r157, %r180, 1;
	ld.shared.u64 	%rd231, [%r30+8];
	and.b32  	%r158, %r157, 1;
	cvt.u64.u32 	%rd232, %r158;
	neg.s64 	%rd233, %rd232;
	and.b64  	%rd234, %rd231, %rd233;
	add.s64 	%rd235, %rd234, %rd230;
	setp.lt.u64 	%p45, %rd235, %rd38;
	selp.b64 	%rd236, 0, %rd38, %p45;
	sub.s64 	%rd237, %rd235, %rd236;
	shr.u32 	%r159, %r180, 2;
	ld.shared.u64 	%rd238, [%r30+16];
	and.b32  	%r160, %r159, 1;
	cvt.u64.u32 	%rd239, %r160;
	neg.s64 	%rd240, %rd239;
	and.b64  	%rd241, %rd238, %rd240;
	add.s64 	%rd242, %rd241, %rd237;
	setp.lt.u64 	%p46, %rd242, %rd38;
	selp.b64 	%rd243, 0, %rd38, %p46;
	sub.s64 	%rd244, %rd242, %rd243;
	shr.u32 	%r161, %r180, 3;
	ld.shared.u64 	%rd245, [%r30+24];
	and.b32  	%r162, %r161, 1;
	cvt.u64.u32 	%rd246, %r162;
	neg.s64 	%rd247, %rd246;
	and.b64  	%rd248, %rd245, %rd247;
	add.s64 	%rd249, %rd248, %rd244;
	setp.lt.u64 	%p47, %rd249, %rd38;
	selp.b64 	%rd250, 0, %rd38, %p47;
	sub.s64 	%rd251, %rd249, %rd250;
	bar.sync 	0;
	st.shared.u64 	[%r25], %rd251;
	bar.sync 	0;
$L__BB2_40:
	ld.shared.u64 	%rd252, [%r26+-8];
	cvt.u32.u64 	%r163, %rd29;
	sub.s32 	%r164, 63, %r163;
	shr.u64 	%rd253, %rd252, %r164;
	and.b64  	%rd254, %rd253, 1;
	setp.eq.b64 	%p48, %rd254, 1;
	@%p48 bra 	$L__BB2_42;
	mov.b64 	%rd255, 0;
	st.shared.u64 	[%r25], %rd255;
$L__BB2_42:
	bar.sync 	0;
	add.s32 	%r165, %r172, %r3;
	setp.ge.s32 	%p49, %r165, %r54;
	@%p49 bra 	$L__BB2_44;
	ld.shared.u64 	%rd256, [%r30];
	ld.shared.u64 	%rd257, [%r30+8];
	setp.lt.u64 	%p50, %rd256, %rd38;
	selp.b64 	%rd258, 0, %rd38, %p50;
	sub.s64 	%rd259, %rd256, %rd258;
	add.s64 	%rd260, %rd257, %rd259;
	ld.shared.u64 	%rd261, [%r30+16];
	setp.lt.u64 	%p51, %rd260, %rd38;
	selp.b64 	%rd262, 0, %rd38, %p51;
	sub.s64 	%rd263, %rd260, %rd262;
	add.s64 	%rd264, %rd261, %rd263;
	ld.shared.u64 	%rd265, [%r30+24];
	setp.lt.u64 	%p52, %rd264, %rd38;
	selp.b64 	%rd266, 0, %rd38, %p52;
	sub.s64 	%rd267, %rd264, %rd266;
	add.s64 	%rd268, %rd265, %rd267;
	setp.lt.u64 	%p53, %rd268, %rd38;
	selp.b64 	%rd269, 0, %rd38, %p53;
	sub.s64 	%rd270, %rd268, %rd269;
	add.s64 	%rd271, %rd270, %rd297;
	setp.lt.u64 	%p54, %rd271, %rd38;
	selp.b64 	%rd272, 0, %rd38, %p54;
	sub.s64 	%rd297, %rd271, %rd272;
$L__BB2_44:
	neg.s64 	%rd273, %rd291;
	and.b64  	%rd274, %rd273, %rd291;
	and.b64  	%rd275, %rd274, 4294967295;
	add.s64 	%rd276, %rd275, %rd291;
	popc.b64 	%r166, %rd276;
	mov.b64 	%rd277, 15;
	shr.u64 	%rd278, %rd277, %r166;
	or.b64  	%rd291, %rd278, %rd276;
	bar.sync 	0;
	add.s32 	%r172, %r172, %r32;
	setp.lt.s32 	%p55, %r172, %r54;
	@%p55 bra 	$L__BB2_18;
$L__BB2_45:
	setp.ne.s32 	%p56, %r1, 0;
	@%p56 bra 	$L__BB2_47;
	ld.param.u64 	%rd282, [_Z3ha2ILi4EEviiPjPiPyy_param_4];
	cvta.to.global.u64 	%rd279, %rd282;
	mul.wide.s32 	%rd280, %r3, 8;
	add.s64 	%rd281, %rd279, %rd280;
	st.global.u64 	[%rd281], %rd297;
$L__BB2_47:
	ret;

}
	// .globl	_Z3ha2ILi5EEviiPjPiPyy
.visible .entry _Z3ha2ILi5EEviiPjPiPyy(
	.param .u32 _Z3ha2ILi5EEviiPjPiPyy_param_0,
	.param .u32 _Z3ha2ILi5EEviiPjPiPyy_param_1,
	.param .u64 .ptr .align 1 _Z3ha2ILi5EEviiPjPiPyy_param_2,
	.param .u64 .ptr .align 1 _Z3ha2ILi5EEviiPjPiPyy_param_3,
	.param .u64 .ptr .align 1 _Z3ha2ILi5EEviiPjPiPyy_param_4,
	.param .u64 _Z3ha2ILi5EEviiPjPiPyy_param_5
)
.maxntid 256
{
	.reg .pred 	%p<61>;
	.reg .b32 	%r<186>;
	.reg .b64 	%rd<321>;
	// demoted variable
	.shared .align 8 .b8 _ZZ3ha2ILi5EEviiPjPiPyyE2qc[8192];
	// demoted variable
	.shared .align 8 .b8 _ZZ3ha2ILi5EEviiPjPiPyyE2ai[512];
	ld.param.u32 	%r53, [_Z3ha2ILi5EEviiPjPiPyy_param_0];
	ld.param.u32 	%r54, [_Z3ha2ILi5EEviiPjPiPyy_param_1];
	ld.param.u64 	%rd42, [_Z3ha2ILi5EEviiPjPiPyy_param_2];
	ld.param.u64 	%rd43, [_Z3ha2ILi5EEviiPjPiPyy_param_3];
	ld.param.u64 	%rd40, [_Z3ha2ILi5EEviiPjPiPyy_param_4];
	ld.param.u64 	%rd41, [_Z3ha2ILi5EEviiPjPiPyy_param_5];
	cvta.to.global.u64 	%rd1, %rd43;
	cvta.to.global.u64 	%rd44, %rd42;
	mov.u32 	%r1, %tid.x;
	mov.u32 	%r55, %tid.y;
	mov.u32 	%r56, %ctaid.x;
	mov.u32 	%r2, %ntid.y;
	mad.lo.s32 	%r3, %r56, %r2, %r55;
	mul.lo.s32 	%r4, %r55, 5;
	mul.wide.s32 	%rd45, %r3, 4;
	add.s64 	%rd46, %rd44, %rd45;
	ld.global.u32 	%r5, [%rd46];
	add.s32 	%r6, %r4, %r1;
	setp.ge.s32 	%p1, %r6, %r53;
	@%p1 bra 	$L__BB3_16;
	mul.lo.s32 	%r7, %r2, 5;
	and.b32  	%r8, %r53, 15;
	add.s32 	%r9, %r8, -1;
	and.b32  	%r10, %r53, 7;
	add.s32 	%r11, %r10, -1;
	and.b32  	%r12, %r53, 2147483632;
	and.b32  	%r13, %r53, 3;
	mov.u32 	%r171, %r6;
$L__BB3_2:
	setp.lt.u32 	%p2, %r53, 16;
	mul.lo.s32 	%r15, %r171, %r53;
	mov.b64 	%rd312, 0;
	mov.b32 	%r174, 0;
	@%p2 bra 	$L__BB3_5;
	mov.b64 	%rd312, 0;
	mov.b32 	%r172, 0;
$L__BB3_4:
	.pragma "nounroll";
	add.s32 	%r59, %r172, %r15;
	mul.wide.s32 	%rd50, %r59, 4;
	add.s64 	%rd51, %rd1, %rd50;
	ld.global.s32 	%rd52, [%rd51];
	shl.b64 	%rd53, %rd52, %r172;
	or.b64  	%rd54, %rd53, %rd312;
	add.s32 	%r60, %r172, 1;
	ld.global.s32 	%rd55, [%rd51+4];
	shl.b64 	%rd56, %rd55, %r60;
	or.b64  	%rd57, %rd56, %rd54;
	add.s32 	%r61, %r172, 2;
	ld.global.s32 	%rd58, [%rd51+8];
	shl.b64 	%rd59, %rd58, %r61;
	or.b64  	%rd60, %rd59, %rd57;
	add.s32 	%r62, %r172, 3;
	ld.global.s32 	%rd61, [%rd51+12];
	shl.b64 	%rd62, %rd61, %r62;
	or.b64  	%rd63, %rd62, %rd60;
	add.s32 	%r63, %r172, 4;
	ld.global.s32 	%rd64, [%rd51+16];
	shl.b64 	%rd65, %rd64, %r63;
	or.b64  	%rd66, %rd65, %rd63;
	add.s32 	%r64, %r172, 5;
	ld.global.s32 	%rd67, [%rd51+20];
	shl.b64 	%rd68, %rd67, %r64;
	or.b64  	%rd69, %rd68, %rd66;
	add.s32 	%r65, %r172, 6;
	ld.global.s32 	%rd70, [%rd51+24];
	shl.b64 	%rd71, %rd70, %r65;
	or.b64  	%rd72, %rd71, %rd69;
	add.s32 	%r66, %r172, 7;
	ld.global.s32 	%rd73, [%rd51+28];
	shl.b64 	%rd74, %rd73, %r66;
	or.b64  	%rd75, %rd74, %rd72;
	add.s32 	%r67, %r172, 8;
	ld.global.s32 	%rd76, [%rd51+32];
	shl.b64 	%rd77, %rd76, %r67;
	or.b64  	%rd78, %rd77, %rd75;
	add.s32 	%r68, %r172, 9;
	ld.global.s32 	%rd79, [%rd51+36];
	shl.b64 	%rd80, %rd79, %r68;
	or.b64  	%rd81, %rd80, %rd78;
	add.s32 	%r69, %r172, 10;
	ld.global.s32 	%rd82, [%rd51+40];
	shl.b64 	%rd83, %rd82, %r69;
	or.b64  	%rd84, %rd83, %rd81;
	add.s32 	%r70, %r172, 11;
	ld.global.s32 	%rd85, [%rd51+44];
	shl.b64 	%rd86, %rd85, %r70;
	or.b64  	%rd87, %rd86, %rd84;
	add.s32 	%r71, %r172, 12;
	ld.global.s32 	%rd88, [%rd51+48];
	shl.b64 	%rd89, %rd88, %r71;
	or.b64  	%rd90, %rd89, %rd87;
	add.s32 	%r72, %r172, 13;
	ld.global.s32 	%rd91, [%rd51+52];
	shl.b64 	%rd92, %rd91, %r72;
	or.b64  	%rd93, %rd92, %rd90;
	add.s32 	%r73, %r172, 14;
	ld.global.s32 	%rd94, [%rd51+56];
	shl.b64 	%rd95, %rd94, %r73;
	or.b64  	%rd96, %rd95, %rd93;
	add.s32 	%r74, %r172, 15;
	ld.global.s32 	%rd97, [%rd51+60];
	shl.b64 	%rd98, %rd97, %r74;
	or.b64  	%rd312, %rd98, %rd96;
	add.s32 	%r172, %r172, 16;
	setp.ne.s32 	%p3, %r172, %r12;
	mov.u32 	%r174, %r12;
	@%p3 bra 	$L__BB3_4;
$L__BB3_5:
	setp.eq.s32 	%p4, %r8, 0;
	@%p4 bra 	$L__BB3_15;
	setp.lt.u32 	%p5, %r9, 7;
	@%p5 bra 	$L__BB3_8;
	add.s32 	%r75, %r174, %r15;
	mul.wide.s32 	%rd100, %r75, 4;
	add.s64 	%rd101, %rd1, %rd100;
	ld.global.s32 	%rd102, [%rd101];
	shl.b64 	%rd103, %rd102, %r174;
	add.s32 	%r76, %r174, 1;
	ld.global.s32 	%rd104, [%rd101+4];
	shl.b64 	%rd105, %rd104, %r76;
	or.b64  	%rd106, %rd103, %rd105;
	add.s32 	%r77, %r174, 2;
	ld.global.s32 	%rd107, [%rd101+8];
	shl.b64 	%rd108, %rd107, %r77;
	or.b64  	%rd109, %rd106, %rd108;
	add.s32 	%r78, %r174, 3;
	ld.global.s32 	%rd110, [%rd101+12];
	shl.b64 	%rd111, %rd110, %r78;
	or.b64  	%rd112, %rd109, %rd111;
	add.s32 	%r79, %r174, 4;
	ld.global.s32 	%rd113, [%rd101+16];
	shl.b64 	%rd114, %rd113, %r79;
	or.b64  	%rd115, %rd112, %rd114;
	add.s32 	%r80, %r174, 5;
	ld.global.s32 	%rd116, [%rd101+20];
	shl.b64 	%rd117, %rd116, %r80;
	or.b64  	%rd118, %rd115, %rd117;
	add.s32 	%r81, %r174, 6;
	ld.global.s32 	%rd119, [%rd101+24];
	shl.b64 	%rd120, %rd119, %r81;
	or.b64  	%rd121, %rd118, %rd120;
	add.s32 	%r82, %r174, 7;
	ld.global.s32 	%rd122, [%rd101+28];
	shl.b64 	%rd123, %rd122, %r82;
	or.b64  	%rd124, %rd121, %rd123;
	or.b64  	%rd312, %rd124, %rd312;
	add.s32 	%r174, %r174, 8;
$L__BB3_8:
	setp.eq.s32 	%p6, %r10, 0;
	@%p6 bra 	$L__BB3_15;
	setp.lt.u32 	%p7, %r11, 3;
	@%p7 bra 	$L__BB3_11;
	add.s32 	%r83, %r174, %r15;
	mul.wide.s32 	%rd126, %r83, 4;
	add.s64 	%rd127, %rd1, %rd126;
	ld.global.s32 	%rd128, [%rd127];
	shl.b64 	%rd129, %rd128, %r174;
	add.s32 	%r84, %r174, 1;
	ld.global.s32 	%rd130, [%rd127+4];
	shl.b64 	%rd131, %rd130, %r84;
	or.b64  	%rd132, %rd129, %rd131;
	add.s32 	%r85, %r174, 2;
	ld.global.s32 	%rd133, [%rd127+8];
	shl.b64 	%rd134, %rd133, %r85;
	or.b64  	%rd135, %rd132, %rd134;
	add.s32 	%r86, %r174, 3;
	ld.global.s32 	%rd136, [%rd127+12];
	shl.b64 	%rd137, %rd136, %r86;
	or.b64  	%rd138, %rd135, %rd137;
	or.b64  	%rd312, %rd138, %rd312;
	add.s32 	%r174, %r174, 4;
$L__BB3_11:
	setp.eq.s32 	%p8, %r13, 0;
	@%p8 bra 	$L__BB3_15;
	setp.eq.s32 	%p9, %r13, 1;
	add.s32 	%r87, %r174, %r15;
	mul.wide.s32 	%rd139, %r87, 4;
	add.s64 	%rd12, %rd1, %rd139;
	ld.global.s32 	%rd140, [%rd12];
	shl.b64 	%rd141, %rd140, %r174;
	or.b64  	%rd312, %rd141, %rd312;
	@%p9 bra 	$L__BB3_15;
	setp.eq.s32 	%p10, %r13, 2;
	add.s32 	%r88, %r174, 1;
	ld.global.s32 	%rd142, [%rd12+4];
	shl.b64 	%rd143, %rd142, %r88;
	or.b64  	%rd312, %rd143, %rd312;
	@%p10 bra 	$L__BB3_15;
	add.s32 	%r89, %r174, 2;
	ld.global.s32 	%rd144, [%rd12+8];
	shl.b64 	%rd145, %rd144, %r89;
	or.b64  	%rd312, %rd145, %rd312;
$L__BB3_15:
	shl.b32 	%r90, %r171, 3;
	mov.u32 	%r91, _ZZ3ha2ILi5EEviiPjPiPyyE2ai;
	add.s32 	%r92, %r91, %r90;
	st.shared.u64 	[%r92], %rd312;
	add.s32 	%r171, %r171, %r7;
	setp.lt.s32 	%p11, %r171, %r53;
	@%p11 bra 	$L__BB3_2;
$L__BB3_16:
	bar.sync 	0;
	setp.lt.s32 	%p12, %r54, 1;
	mov.b64 	%rd319, 0;
	@%p12 bra 	$L__BB3_45;
	add.s32 	%r24, %r53, -2;
	add.s32 	%r94, %r53, -1;
	cvt.u64.u32 	%rd17, %r94;
	shl.b32 	%r95, %r6, 3;
	mov.u32 	%r96, _ZZ3ha2ILi5EEviiPjPiPyyE2qc;
	add.s32 	%r25, %r96, %r95;
	shl.b32 	%r97, %r53, 3;
	mov.u32 	%r98, _ZZ3ha2ILi5EEviiPjPiPyyE2ai;
	add.s32 	%r26, %r98, %r97;
	and.b32  	%r27, %r1, 3;
	and.b32  	%r28, %r94, 3;
	and.b32  	%r29, %r94, -4;
	shl.b32 	%r99, %r4, 3;
	add.s32 	%r30, %r96, %r99;
	and.b32  	%r31, %r53, 1;
	cvt.u64.u32 	%rd313, %r5;
	mov.u32 	%r100, %nctaid.x;
	mul.lo.s32 	%r32, %r2, %r100;
	mov.b32 	%r176, 0;
	mov.b64 	%rd319, 0;
$L__BB3_18:
	setp.eq.s32 	%p13, %r1, 0;
	mov.u64 	%rd318, %rd313;
	@%p13 bra 	$L__BB3_26;
	setp.lt.u32 	%p14, %r1, 4;
	mov.u64 	%rd318, %rd313;
	@%p14 bra 	$L__BB3_22;
	and.b32  	%r101, %r1, 252;
	neg.s32 	%r177, %r101;
	mov.u64 	%rd318, %rd313;
$L__BB3_21:
	add.s64 	%rd149, %rd318, -1;
	and.b64  	%rd150, %rd149, %rd318;
	add.s64 	%rd151, %rd150, -1;
	and.b64  	%rd152, %rd151, %rd150;
	add.s64 	%rd153, %rd152, -1;
	and.b64  	%rd154, %rd153, %rd152;
	add.s64 	%rd155, %rd154, -1;
	and.b64  	%rd318, %rd155, %rd154;
	add.s32 	%r177, %r177, 4;
	setp.ne.s32 	%p15, %r177, 0;
	@%p15 bra 	$L__BB3_21;
$L__BB3_22:
	setp.eq.s32 	%p16, %r27, 0;
	@%p16 bra 	$L__BB3_26;
	setp.eq.s32 	%p17, %r27, 1;
	add.s64 	%rd156, %rd318, -1;
	and.b64  	%rd318, %rd156, %rd318;
	@%p17 bra 	$L__BB3_26;
	setp.eq.s32 	%p18, %r27, 2;
	add.s64 	%rd157, %rd318, -1;
	and.b64  	%rd318, %rd157, %rd318;
	@%p18 bra 	$L__BB3_26;
	add.s64 	%rd158, %rd318, -1;
	and.b64  	%rd318, %rd158, %rd318;
$L__BB3_26:
	setp.lt.s32 	%p19, %r53, 2;
	neg.s64 	%rd159, %rd318;
	and.b64  	%rd160, %rd318, %rd159;
	clz.b64 	%r103, %rd160;
	cvt.u64.u32 	%rd29, %r103;
	shl.b32 	%r104, %r103, 3;
	mov.u32 	%r105, _ZZ3ha2ILi5EEviiPjPiPyyE2ai;
	sub.s32 	%r106, %r105, %r104;
	ld.shared.u64 	%rd30, [%r106+504];
	mov.b32 	%r184, 0;
	@%p19 bra 	$L__BB3_34;
	setp.lt.u32 	%p20, %r24, 3;
	mov.b32 	%r184, 0;
	mov.u32 	%r182, %r24;
	@%p20 bra 	$L__BB3_30;
	mov.b32 	%r184, 0;
	mov.u32 	%r182, %r24;
	mov.u32 	%r180, %r184;
$L__BB3_29:
	shr.u64 	%rd161, %rd313, %r182;
	and.b64  	%rd162, %rd161, 1;
	setp.eq.b64 	%p21, %rd162, 1;
	shl.b32 	%r110, %r184, 1;
	shr.u64 	%rd163, %rd30, %r182;
	cvt.u32.u64 	%r111, %rd163;
	and.b32  	%r112, %r111, 1;
	or.b32  	%r113, %r112, %r110;
	selp.b32 	%r114, %r113, %r184, %p21;
	add.s32 	%r115, %r182, -1;
	shr.u64 	%rd164, %rd313, %r115;
	and.b64  	%rd165, %rd164, 1;
	setp.eq.b64 	%p22, %rd165, 1;
	shl.b32 	%r116, %r114, 1;
	shr.u64 	%rd166, %rd30, %r115;
	cvt.u32.u64 	%r117, %rd166;
	and.b32  	%r118, %r117, 1;
	or.b32  	%r119, %r118, %r116;
	selp.b32 	%r120, %r119, %r114, %p22;
	add.s32 	%r121, %r182, -2;
	shr.u64 	%rd167, %rd313, %r121;
	and.b64  	%rd168, %rd167, 1;
	setp.eq.b64 	%p23, %rd168, 1;
	shl.b32 	%r122, %r120, 1;
	shr.u64 	%rd169, %rd30, %r121;
	cvt.u32.u64 	%r123, %rd169;
	and.b32  	%r124, %r123, 1;
	or.b32  	%r125, %r124, %r122;
	selp.b32 	%r126, %r125, %r120, %p23;
	add.s32 	%r127, %r182, -3;
	shr.u64 	%rd170, %rd313, %r127;
	and.b64  	%rd171, %rd170, 1;
	setp.eq.b64 	%p24, %rd171, 1;
	shl.b32 	%r128, %r126, 1;
	shr.u64 	%rd172, %rd30, %r127;
	cvt.u32.u64 	%r129, %rd172;
	and.b32  	%r130, %r129, 1;
	or.b32  	%r131, %r130, %r128;
	selp.b32 	%r184, %r131, %r126, %p24;
	add.s32 	%r182, %r182, -4;
	add.s32 	%r180, %r180, 4;
	setp.ne.s32 	%p25, %r180, %r29;
	@%p25 bra 	$L__BB3_29;
$L__BB3_30:
	setp.eq.s32 	%p26, %r28, 0;
	@%p26 bra 	$L__BB3_34;
	setp.eq.s32 	%p27, %r28, 1;
	shr.u64 	%rd173, %rd313, %r182;
	and.b64  	%rd174, %rd173, 1;
	setp.eq.b64 	%p28, %rd174, 1;
	shl.b32 	%r132, %r184, 1;
	shr.u64 	%rd175, %rd30, %r182;
	cvt.u32.u64 	%r133, %rd175;
	and.b32  	%r134, %r133, 1;
	or.b32  	%r135, %r134, %r132;
	selp.b32 	%r184, %r135, %r184, %p28;
	@%p27 bra 	$L__BB3_34;
	setp.eq.s32 	%p29, %r28, 2;
	add.s32 	%r136, %r182, -1;
	shr.u64 	%rd176, %rd313, %r136;
	and.b64  	%rd177, %rd176, 1;
	setp.eq.b64 	%p30, %rd177, 1;
	shl.b32 	%r137, %r184, 1;
	shr.u64 	%rd178, %rd30, %r136;
	cvt.u32.u64 	%r138, %rd178;
	and.b32  	%r139, %r138, 1;
	or.b32  	%r140, %r139, %r137;
	selp.b32 	%r184, %r140, %r184, %p30;
	@%p29 bra 	$L__BB3_34;
	add.s32 	%r141, %r182, -2;
	shr.u64 	%rd179, %rd313, %r141;
	and.b64  	%rd180, %rd179, 1;
	setp.eq.b64 	%p31, %rd180, 1;
	shl.b32 	%r142, %r184, 1;
	shr.u64 	%rd181, %rd30, %r141;
	cvt.u32.u64 	%r143, %rd181;
	and.b32  	%r144, %r143, 1;
	or.b32  	%r145, %r144, %r142;
	selp.b32 	%r184, %r145, %r184, %p31;
$L__BB3_34:
	setp.lt.s32 	%p32, %r53, 3;
	cvt.u32.u64 	%r146, %rd17;
	shr.u64 	%rd182, %rd30, %r146;
	and.b64  	%rd183, %rd182, 1;
	st.shared.u64 	[%r25], %rd183;
	bar.sync 	0;
	@%p32 bra 	$L__BB3_40;
	setp.eq.s32 	%p33, %r53, 3;
	@%p33 bra 	$L__BB3_38;
	and.b32  	%r148, %r184, 1;
	cvt.u64.u32 	%rd184, %r148;
	neg.s64 	%rd31, %rd184;
	shr.u32 	%r149, %r184, 1;
	and.b32  	%r150, %r149, 1;
	cvt.u64.u32 	%rd185, %r150;
	neg.s64 	%rd32, %rd185;
	shr.u32 	%r151, %r184, 2;
	and.b32  	%r152, %r151, 1;
	cvt.u64.u32 	%rd186, %r152;
	neg.s64 	%rd33, %rd186;
	shr.u32 	%r153, %r184, 3;
	and.b32  	%r154, %r153, 1;
	cvt.u64.u32 	%rd187, %r154;
	neg.s64 	%rd34, %rd187;
	shr.u32 	%r155, %r184, 4;
	and.b32  	%r156, %r155, 1;
	cvt.u64.u32 	%rd188, %r156;
	neg.s64 	%rd35, %rd188;
	mov.b32 	%r185, 0;
$L__BB3_37:
	ld.shared.u64 	%rd189, [%r30];
	and.b64  	%rd190, %rd189, %rd31;
	setp.lt.u64 	%p34, %rd190, %rd41;
	selp.b64 	%rd191, 0, %rd41, %p34;
	sub.s64 	%rd192, %rd190, %rd191;
	ld.shared.u64 	%rd193, [%r30+8];
	and.b64  	%rd194, %rd193, %rd32;
	add.s64 	%rd195, %rd194, %rd192;
	setp.lt.u64 	%p35, %rd195, %rd41;
	selp.b64 	%rd196, 0, %rd41, %p35;
	sub.s64 	%rd197, %rd195, %rd196;
	ld.shared.u64 	%rd198, [%r30+16];
	and.b64  	%rd199, %rd198, %rd33;
	add.s64 	%rd200, %rd199, %rd197;
	setp.lt.u64 	%p36, %rd200, %rd41;
	selp.b64 	%rd201, 0, %rd41, %p36;
	sub.s64 	%rd202, %rd200, %rd201;
	ld.shared.u64 	%rd203, [%r30+24];
	and.b64  	%rd204, %rd203, %rd34;
	add.s64 	%rd205, %rd204, %rd202;
	setp.lt.u64 	%p37, %rd205, %rd41;
	selp.b64 	%rd206, 0, %rd41, %p37;
	sub.s64 	%rd207, %rd205, %rd206;
	ld.shared.u64 	%rd208, [%r30+32];
	and.b64  	%rd209, %rd208, %rd35;
	add.s64 	%rd210, %rd209, %rd207;
	setp.lt.u64 	%p38, %rd210, %rd41;
	selp.b64 	%rd211, 0, %rd41, %p38;
	sub.s64 	%rd212, %rd210, %rd211;
	bar.sync 	0;
	st.shared.u64 	[%r25], %rd212;
	bar.sync 	0;
	ld.shared.u64 	%rd213, [%r30];
	and.b64  	%rd214, %rd213, %rd31;
	setp.lt.u64 	%p39, %rd214, %rd41;
	selp.b64 	%rd215, 0, %rd41, %p39;
	sub.s64 	%rd216, %rd214, %rd215;
	ld.shared.u64 	%rd217, [%r30+8];
	and.b64  	%rd218, %rd217, %rd32;
	add.s64 	%rd219, %rd218, %rd216;
	setp.lt.u64 	%p40, %rd219, %rd41;
	selp.b64 	%rd220, 0, %rd41, %p40;
	sub.s64 	%rd221, %rd219, %rd220;
	ld.shared.u64 	%rd222, [%r30+16];
	and.b64  	%rd223, %rd222, %rd33;
	add.s64 	%rd224, %rd223, %rd221;
	setp.lt.u64 	%p41, %rd224, %rd41;
	selp.b64 	%rd225, 0, %rd41, %p41;
	sub.s64 	%rd226, %rd224, %rd225;
	ld.shared.u64 	%rd227, [%r30+24];
	and.b64  	%rd228, %rd227, %rd34;
	add.s64 	%rd229, %rd228, %rd226;
	setp.lt.u64 	%p42, %rd229, %rd41;
	selp.b64 	%rd230, 0, %rd41, %p42;
	sub.s64 	%rd231, %rd229, %rd230;
	ld.shared.u64 	%rd232, [%r30+32];
	and.b64  	%rd233, %rd232, %rd35;
	add.s64 	%rd234, %rd233, %rd231;
	setp.lt.u64 	%p43, %rd234, %rd41;
	selp.b64 	%rd235, 0, %rd41, %p43;
	sub.s64 	%rd236, %rd234, %rd235;
	bar.sync 	0;
	st.shared.u64 	[%r25], %rd236;
	bar.sync 	0;
	add.s32 	%r185, %r185, 2;
	and.b32  	%r157, %r24, -2;
	setp.ne.s32 	%p44, %r185, %r157;
	@%p44 bra 	$L__BB3_37;
$L__BB3_38:
	setp.eq.s32 	%p45, %r31, 0;
	@%p45 bra 	$L__BB3_40;
	ld.shared.u64 	%rd237, [%r30];
	and.b32  	%r158, %r184, 1;
	cvt.u64.u32 	%rd238, %r158;
	neg.s64 	%rd239, %rd238;
	and.b64  	%rd240, %rd237, %rd239;
	setp.lt.u64 	%p46, %rd240, %rd41;
	selp.b64 	%rd241, 0, %rd41, %p46;
	sub.s64 	%rd242, %rd240, %rd241;
	shr.u32 	%r159, %r184, 1;
	ld.shared.u64 	%rd243, [%r30+8];
	and.b32  	%r160, %r159, 1;
	cvt.u64.u32 	%rd244, %r160;
	neg.s64 	%rd245, %rd244;
	and.b64  	%rd246, %rd243, %rd245;
	add.s64 	%rd247, %rd246, %rd242;
	setp.lt.u64 	%p47, %rd247, %rd41;
	selp.b64 	%rd248, 0, %rd41, %p47;
	sub.s64 	%rd249, %rd247, %rd248;
	shr.u32 	%r161, %r184, 2;
	ld.shared.u64 	%rd250, [%r30+16];
	and.b32  	%r162, %r161, 1;
	cvt.u64.u32 	%rd251, %r162;
	neg.s64 	%rd252, %rd251;
	and.b64  	%rd253, %rd250, %rd252;
	add.s64 	%rd254, %rd253, %rd249;
	setp.lt.u64 	%p48, %rd254, %rd41;
	selp.b64 	%rd255, 0, %rd41, %p48;
	sub.s64 	%rd256, %rd254, %rd255;
	shr.u32 	%r163, %r184, 3;
	ld.shared.u64 	%rd257, [%r30+24];
	and.b32  	%r164, %r163, 1;
	cvt.u64.u32 	%rd258, %r164;
	neg.s64 	%rd259, %rd258;
	and.b64  	%rd260, %rd257, %rd259;
	add.s64 	%rd261, %rd260, %rd256;
	setp.lt.u64 	%p49, %rd261, %rd41;
	selp.b64 	%rd262, 0, %rd41, %p49;
	sub.s64 	%rd263, %rd261, %rd262;
	shr.u32 	%r165, %r184, 4;
	ld.shared.u64 	%rd264, [%r30+32];
	and.b32  	%r166, %r165, 1;
	cvt.u64.u32 	%rd265, %r166;
	neg.s64 	%rd266, %rd265;
	and.b64  	%rd267, %rd264, %rd266;
	add.s64 	%rd268, %rd267, %rd263;
	setp.lt.u64 	%p50, %rd268, %rd41;
	selp.b64 	%rd269, 0, %rd41, %p50;
	sub.s64 	%rd270, %rd268, %rd269;
	bar.sync 	0;
	st.shared.u64 	[%r25], %rd270;
	bar.sync 	0;
$L__BB3_40:
	ld.shared.u64 	%rd271, [%r26+-8];
	cvt.u32.u64 	%r167, %rd29;
	sub.s32 	%r168, 63, %r167;
	shr.u64 	%rd272, %rd271, %r168;
	and.b64  	%rd273, %rd272, 1;
	setp.eq.b64 	%p51, %rd273, 1;
	@%p51 bra 	$L__BB3_42;
	mov.b64 	%rd274, 0;
	st.shared.u64 	[%r25], %rd274;
$L__BB3_42:
	bar.sync 	0;
	add.s32 	%r169, %r176, %r3;
	setp.ge.s32 	%p52, %r169, %r54;
	@%p52 bra 	$L__BB3_44;
	ld.shared.u64 	%rd275, [%r30];
	ld.shared.u64 	%rd276, [%r30+8];
	setp.lt.u64 	%p53, %rd275, %rd41;
	selp.b64 	%rd277, 0, %rd41, %p53;
	sub.s64 	%rd278, %rd275, %rd277;
	add.s64 	%rd279, %rd276, %rd278;
	ld.shared.u64 	%rd280, [%r30+16];
	setp.lt.u64 	%p54, %rd279, %rd41;
	selp.b64 	%rd281, 0, %rd41, %p54;
	sub.s64 	%rd282, %rd279, %rd281;
	add.s64 	%rd283, %rd280, %rd282;
	ld.shared.u64 	%rd284, [%r30+24];
	setp.lt.u64 	%p55, %rd283, %rd41;
	selp.b64 	%rd285, 0, %rd41, %p55;
	sub.s64 	%rd286, %rd283, %rd285;
	add.s64 	%rd287, %rd284, %rd286;
	ld.shared.u64 	%rd288, [%r30+32];
	setp.lt.u64 	%p56, %rd287, %rd41;
	selp.b64 	%rd289, 0, %rd41, %p56;
	sub.s64 	%rd290, %rd287, %rd289;
	add.s64 	%rd291, %rd288, %rd290;
	setp.lt.u64 	%p57, %rd291, %rd41;
	selp.b64 	%rd292, 0, %rd41, %p57;
	sub.s64 	%rd293, %rd291, %rd292;
	add.s64 	%rd294, %rd293, %rd319;
	setp.lt.u64 	%p58, %rd294, %rd41;
	selp.b64 	%rd295, 0, %rd41, %p58;
	sub.s64 	%rd319, %rd294, %rd295;
$L__BB3_44:
	neg.s64 	%rd296, %rd313;
	and.b64  	%rd297, %rd296, %rd313;
	and.b64  	%rd298, %rd297, 4294967295;
	add.s64 	%rd299, %rd298, %rd313;
	popc.b64 	%r170, %rd299;
	mov.b64 	%rd300, 31;
	shr.u64 	%rd301, %rd300, %r170;
	or.b64  	%rd313, %rd301, %rd299;
	bar.sync 	0;
	add.s32 	%r176, %r176, %r32;
	setp.lt.s32 	%p59, %r176, %r54;
	@%p59 bra 	$L__BB3_18;
$L__BB3_45:
	setp.ne.s32 	%p60, %r1, 0;
	@%p60 bra 	$L__BB3_47;
	cvta.to.global.u64 	%rd302, %rd40;
	mul.wide.s32 	%rd303, %r3, 8;
	add.s64 	%rd304, %rd302, %rd303;
	st.global.u64 	[%rd304], %rd319;
$L__BB3_47:
	ret;

}
	// .globl	_Z3ha2ILi6EEviiPjPiPyy
.visible .entry _Z3ha2ILi6EEviiPjPiPyy(
	.param .u32 _Z3ha2ILi6EEviiPjPiPyy_param_0,
	.param .u32 _Z3ha2ILi6EEviiPjPiPyy_param_1,
	.param .u64 .ptr .align 1 _Z3ha2ILi6EEviiPjPiPyy_param_2,
	.param .u64 .ptr .align 1 _Z3ha2ILi6EEviiPjPiPyy_param_3,
	.param .u64 .ptr .align 1 _Z3ha2ILi6EEviiPjPiPyy_param_4,
	.param .u64 _Z3ha2ILi6EEviiPjPiPyy_param_5
)
.maxntid 256
{
	.reg .pred 	%p<65>;
	.reg .b32 	%r<190>;
	.reg .b64 	%rd<345>;
	// demoted variable
	.shared .align 8 .b8 _ZZ3ha2ILi6EEviiPjPiPyyE2qc[8192];
	// demoted variable
	.shared .align 8 .b8 _ZZ3ha2ILi6EEviiPjPiPyyE2ai[512];
	ld.param.u32 	%r53, [_Z3ha2ILi6EEviiPjPiPyy_param_0];
	ld.param.u32 	%r54, [_Z3ha2ILi6EEviiPjPiPyy_param_1];
	ld.param.u64 	%rd42, [_Z3ha2ILi6EEviiPjPiPyy_param_2];
	ld.param.u64 	%rd43, [_Z3ha2ILi6EEviiPjPiPyy_param_3];
	ld.param.u64 	%rd41, [_Z3ha2ILi6EEviiPjPiPyy_param_5];
	cvta.to.global.u64 	%rd1, %rd43;
	cvta.to.global.u64 	%rd44, %rd42;
	mov.u32 	%r1, %tid.x;
	mov.u32 	%r55, %tid.y;
	mov.u32 	%r56, %ctaid.x;
	mov.u32 	%r2, %ntid.y;
	mad.lo.s32 	%r3, %r56, %r2, %r55;
	mul.lo.s32 	%r4, %r55, 6;
	mul.wide.s32 	%rd45, %r3, 4;
	add.s64 	%rd46, %rd44, %rd45;
	ld.global.u32 	%r5, [%rd46];
	add.s32 	%r6, %r4, %r1;
	setp.ge.s32 	%p1, %r6, %r53;
	@%p1 bra 	$L__BB4_16;
	mul.lo.s32 	%r7, %r2, 6;
	and.b32  	%r8, %r53, 15;
	add.s32 	%r9, %r8, -1;
	and.b32  	%r10, %r53, 7;
	add.s32 	%r11, %r10, -1;
	and.b32  	%r12, %r53, 2147483632;
	and.b32  	%r13, %r53, 3;
	mov.u32 	%r175, %r6;
$L__BB4_2:
	setp.lt.u32 	%p2, %r53, 16;
	mul.lo.s32 	%r15, %r175, %r53;
	mov.b64 	%rd336, 0;
	mov.b32 	%r178, 0;
	@%p2 bra 	$L__BB4_5;
	mov.b64 	%rd336, 0;
	mov.b32 	%r176, 0;
$L__BB4_4:
	.pragma "nounroll";
	add.s32 	%r59, %r176, %r15;
	mul.wide.s32 	%rd50, %r59, 4;
	add.s64 	%rd51, %rd1, %rd50;
	ld.global.s32 	%rd52, [%rd51];
	shl.b64 	%rd53, %rd52, %r176;
	or.b64  	%rd54, %rd53, %rd336;
	add.s32 	%r60, %r176, 1;
	ld.global.s32 	%rd55, [%rd51+4];
	shl.b64 	%rd56, %rd55, %r60;
	or.b64  	%rd57, %rd56, %rd54;
	add.s32 	%r61, %r176, 2;
	ld.global.s32 	%rd58, [%rd51+8];
	shl.b64 	%rd59, %rd58, %r61;
	or.b64  	%rd60, %rd59, %rd57;
	add.s32 	%r62, %r176, 3;
	ld.global.s32 	%rd61, [%rd51+12];
	shl.b64 	%rd62, %rd61, %r62;
	or.b64  	%rd63, %rd62, %rd60;
	add.s32 	%r63, %r176, 4;
	ld.global.s32 	%rd64, [%rd51+16];
	shl.b64 	%rd65, %rd64, %r63;
	or.b64  	%rd66, %rd65, %rd63;
	add.s32 	%r64, %r176, 5;
	ld.global.s32 	%rd67, [%rd51+20];
	shl.b64 	%rd68, %rd67, %r64;
	or.b64  	%rd69, %rd68, %rd66;
	add.s32 	%r65, %r176, 6;
	ld.global.s32 	%rd70, [%rd51+24];
	shl.b64 	%rd71, %rd70, %r65;
	or.b64  	%rd72, %rd71, %rd69;
	add.s32 	%r66, %r176, 7;
	ld.global.s32 	%rd73, [%rd51+28];
	shl.b64 	%rd74, %rd73, %r66;
	or.b64  	%rd75, %rd74, %rd72;
	add.s32 	%r67, %r176, 8;
	ld.global.s32 	%rd76, [%rd51+32];
	shl.b64 	%rd77, %rd76, %r67;
	or.b64  	%rd78, %rd77, %rd75;
	add.s32 	%r68, %r176, 9;
	ld.global.s32 	%rd79, [%rd51+36];
	shl.b64 	%rd80, %rd79, %r68;
	or.b64  	%rd81, %rd80, %rd78;
	add.s32 	%r69, %r176, 10;
	ld.global.s32 	%rd82, [%rd51+40];
	shl.b64 	%rd83, %rd82, %r69;
	or.b64  	%rd84, %rd83, %rd81;
	add.s32 	%r70, %r176, 11;
	ld.global.s32 	%rd85, [%rd51+44];
	shl.b64 	%rd86, %rd85, %r70;
	or.b64  	%rd87, %rd86, %rd84;
	add.s32 	%r71, %r176, 12;
	ld.global.s32 	%rd88, [%rd51+48];
	shl.b64 	%rd89, %rd88, %r71;
	or.b64  	%rd90, %rd89, %rd87;
	add.s32 	%r72, %r176, 13;
	ld.global.s32 	%rd91, [%rd51+52];
	shl.b64 	%rd92, %rd91, %r72;
	or.b64  	%rd93, %rd92, %rd90;
	add.s32 	%r73, %r176, 14;
	ld.global.s32 	%rd94, [%rd51+56];
	shl.b64 	%rd95, %rd94, %r73;
	or.b64  	%rd96, %rd95, %rd93;
	add.s32 	%r74, %r176, 15;
	ld.global.s32 	%rd97, [%rd51+60];
	shl.b64 	%rd98, %rd97, %r74;
	or.b64  	%rd336, %rd98, %rd96;
	add.s32 	%r176, %r176, 16;
	setp.ne.s32 	%p3, %r176, %r12;
	mov.u32 	%r178, %r12;
	@%p3 bra 	$L__BB4_4;
$L__BB4_5:
	setp.eq.s32 	%p4, %r8, 0;
	@%p4 bra 	$L__BB4_15;
	setp.lt.u32 	%p5, %r9, 7;
	@%p5 bra 	$L__BB4_8;
	add.s32 	%r75, %r178, %r15;
	mul.wide.s32 	%rd100, %r75, 4;
	add.s64 	%rd101, %rd1, %rd100;
	ld.global.s32 	%rd102, [%rd101];
	shl.b64 	%rd103, %rd102, %r178;
	add.s32 	%r76, %r178, 1;
	ld.global.s32 	%rd104, [%rd101+4];
	shl.b64 	%rd105, %rd104, %r76;
	or.b64  	%rd106, %rd103, %rd105;
	add.s32 	%r77, %r178, 2;
	ld.global.s32 	%rd107, [%rd101+8];
	shl.b64 	%rd108, %rd107, %r77;
	or.b64  	%rd109, %rd106, %rd108;
	add.s32 	%r78, %r178, 3;
	ld.global.s32 	%rd110, [%rd101+12];
	shl.b64 	%rd111, %rd110, %r78;
	or.b64  	%rd112, %rd109, %rd111;
	add.s32 	%r79, %r178, 4;
	ld.global.s32 	%rd113, [%rd101+16];
	shl.b64 	%rd114, %rd113, %r79;
	or.b64  	%rd115, %rd112, %rd114;
	add.s32 	%r80, %r178, 5;
	ld.global.s32 	%rd116, [%rd101+20];
	shl.b64 	%rd117, %rd116, %r80;
	or.b64  	%rd118, %rd115, %rd117;
	add.s32 	%r81, %r178, 6;
	ld.global.s32 	%rd119, [%rd101+24];
	shl.b64 	%rd120, %rd119, %r81;
	or.b64  	%rd121, %rd118, %rd120;
	add.s32 	%r82, %r178, 7;
	ld.global.s32 	%rd122, [%rd101+28];
	shl.b64 	%rd123, %rd122, %r82;
	or.b64  	%rd124, %rd121, %rd123;
	or.b64  	%rd336, %rd124, %rd336;
	add.s32 	%r178, %r178, 8;
$L__BB4_8:
	setp.eq.s32 	%p6, %r10, 0;
	@%p6 bra 	$L__BB4_15;
	setp.lt.u32 	%p7, %r11, 3;
	@%p7 bra 	$L__BB4_11;
	add.s32 	%r83, %r178, %r15;
	mul.wide.s32 	%rd126, %r83, 4;
	add.s64 	%rd127, %rd1, %rd126;
	ld.global.s32 	%rd128, [%rd127];
	shl.b64 	%rd129, %rd128, %r178;
	add.s32 	%r84, %r178, 1;
	ld.global.s32 	%rd130, [%rd127+4];
	shl.b64 	%rd131, %rd130, %r84;
	or.b64  	%rd132, %rd129, %rd131;
	add.s32 	%r85, %r178, 2;
	ld.global.s32 	%rd133, [%rd127+8];
	shl.b64 	%rd134, %rd133, %r85;
	or.b64  	%rd135, %rd132, %rd134;
	add.s32 	%r86, %r178, 3;
	ld.global.s32 	%rd136, [%rd127+12];
	shl.b64 	%rd137, %rd136, %r86;
	or.b64  	%rd138, %rd135, %rd137;
	or.b64  	%rd336, %rd138, %rd336;
	add.s32 	%r178, %r178, 4;
$L__BB4_11:
	setp.eq.s32 	%p8, %r13, 0;
	@%p8 bra 	$L__BB4_15;
	setp.eq.s32 	%p9, %r13, 1;
	add.s32 	%r87, %r178, %r15;
	mul.wide.s32 	%rd139, %r87, 4;
	add.s64 	%rd12, %rd1, %rd139;
	ld.global.s32 	%rd140, [%rd12];
	shl.b64 	%rd141, %rd140, %r178;
	or.b64  	%rd336, %rd141, %rd336;
	@%p9 bra 	$L__BB4_15;
	setp.eq.s32 	%p10, %r13, 2;
	add.s32 	%r88, %r178, 1;
	ld.global.s32 	%rd142, [%rd12+4];
	shl.b64 	%rd143, %rd142, %r88;
	or.b64  	%rd336, %rd143, %rd336;
	@%p10 bra 	$L__BB4_15;
	add.s32 	%r89, %r178, 2;
	ld.global.s32 	%rd144, [%rd12+8];
	shl.b64 	%rd145, %rd144, %r89;
	or.b64  	%rd336, %rd145, %rd336;
$L__BB4_15:
	shl.b32 	%r90, %r175, 3;
	mov.u32 	%r91, _ZZ3ha2ILi6EEviiPjPiPyyE2ai;
	add.s32 	%r92, %r91, %r90;
	st.shared.u64 	[%r92], %rd336;
	add.s32 	%r175, %r175, %r7;
	setp.lt.s32 	%p11, %r175, %r53;
	@%p11 bra 	$L__BB4_2;
$L__BB4_16:
	bar.sync 	0;
	setp.lt.s32 	%p12, %r54, 1;
	mov.b64 	%rd343, 0;
	@%p12 bra 	$L__BB4_45;
	add.s32 	%r24, %r53, -2;
	add.s32 	%r94, %r53, -1;
	cvt.u64.u32 	%rd17, %r94;
	shl.b32 	%r95, %r6, 3;
	mov.u32 	%r96, _ZZ3ha2ILi6EEviiPjPiPyyE2qc;
	add.s32 	%r25, %r96, %r95;
	shl.b32 	%r97, %r53, 3;
	mov.u32 	%r98, _ZZ3ha2ILi6EEviiPjPiPyyE2ai;
	add.s32 	%r26, %r98, %r97;
	and.b32  	%r27, %r1, 3;
	and.b32  	%r28, %r94, 3;
	and.b32  	%r29, %r94, -4;
	shl.b32 	%r99, %r4, 3;
	add.s32 	%r30, %r96, %r99;
	and.b32  	%r31, %r53, 1;
	cvt.u64.u32 	%rd337, %r5;
	mov.u32 	%r100, %nctaid.x;
	mul.lo.s32 	%r32, %r2, %r100;
	mov.b32 	%r180, 0;
	mov.b64 	%rd343, 0;
$L__BB4_18:
	setp.eq.s32 	%p13, %r1, 0;
	mov.u64 	%rd342, %rd337;
	@%p13 bra 	$L__BB4_26;
	setp.lt.u32 	%p14, %r1, 4;
	mov.u64 	%rd342, %rd337;
	@%p14 bra 	$L__BB4_22;
	and.b32  	%r101, %r1, 252;
	neg.s32 	%r181, %r101;
	mov.u64 	%rd342, %rd337;
$L__BB4_21:
	add.s64 	%rd149, %rd342, -1;
	and.b64  	%rd150, %rd149, %rd342;
	add.s64 	%rd151, %rd150, -1;
	and.b64  	%rd152, %rd151, %rd150;
	add.s64 	%rd153, %rd152, -1;
	and.b64  	%rd154, %rd153, %rd152;
	add.s64 	%rd155, %rd154, -1;
	and.b64  	%rd342, %rd155, %rd154;
	add.s32 	%r181, %r181, 4;
	setp.ne.s32 	%p15, %r181, 0;
	@%p15 bra 	$L__BB4_21;
$L__BB4_22:
	setp.eq.s32 	%p16, %r27, 0;
	@%p16 bra 	$L__BB4_26;
	setp.eq.s32 	%p17, %r27, 1;
	add.s64 	%rd156, %rd342, -1;
	and.b64  	%rd342, %rd156, %rd342;
	@%p17 bra 	$L__BB4_26;
	setp.eq.s32 	%p18, %r27, 2;
	add.s64 	%rd157, %rd342, -1;
	and.b64  	%rd342, %rd157, %rd342;
	@%p18 bra 	$L__BB4_26;
	add.s64 	%rd158, %rd342, -1;
	and.b64  	%rd342, %rd158, %rd342;
$L__BB4_26:
	setp.lt.s32 	%p19, %r53, 2;
	neg.s64 	%rd159, %rd342;
	and.b64  	%rd160, %rd342, %rd159;
	clz.b64 	%r103, %rd160;
	cvt.u64.u32 	%rd29, %r103;
	shl.b32 	%r104, %r103, 3;
	mov.u32 	%r105, _ZZ3ha2ILi6EEviiPjPiPyyE2ai;
	sub.s32 	%r106, %r105, %r104;
	ld.shared.u64 	%rd30, [%r106+504];
	mov.b32 	%r188, 0;
	@%p19 bra 	$L__BB4_34;
	setp.lt.u32 	%p20, %r24, 3;
	mov.b32 	%r188, 0;
	mov.u32 	%r186, %r24;
	@%p20 bra 	$L__BB4_30;
	mov.b32 	%r188, 0;
	mov.u32 	%r186, %r24;
	mov.u32 	%r184, %r188;
$L__BB4_29:
	shr.u64 	%rd161, %rd337, %r186;
	and.b64  	%rd162, %rd161, 1;
	setp.eq.b64 	%p21, %rd162, 1;
	shl.b32 	%r110, %r188, 1;
	shr.u64 	%rd163, %rd30, %r186;
	cvt.u32.u64 	%r111, %rd163;
	and.b32  	%r112, %r111, 1;
	or.b32  	%r113, %r112, %r110;
	selp.b32 	%r114, %r113, %r188, %p21;
	add.s32 	%r115, %r186, -1;
	shr.u64 	%rd164, %rd337, %r115;
	and.b64  	%rd165, %rd164, 1;
	setp.eq.b64 	%p22, %rd165, 1;
	shl.b32 	%r116, %r114, 1;
	shr.u64 	%rd166, %rd30, %r115;
	cvt.u32.u64 	%r117, %rd166;
	and.b32  	%r118, %r117, 1;
	or.b32  	%r119, %r118, %r116;
	selp.b32 	%r120, %r119, %r114, %p22;
	add.s32 	%r121, %r186, -2;
	shr.u64 	%rd167, %rd337, %r121;
	and.b64  	%rd168, %rd167, 1;
	setp.eq.b64 	%p23, %rd168, 1;
	shl.b32 	%r122, %r120, 1;
	shr.u64 	%rd169, %rd30, %r121;
	cvt.u32.u64 	%r123, %rd169;
	and.b32  	%r124, %r123, 1;
	or.b32  	%r125, %r124, %r122;
	selp.b32 	%r126, %r125, %r120, %p23;
	add.s32 	%r127, %r186, -3;
	shr.u64 	%rd170, %rd337, %r127;
	and.b64  	%rd171, %rd170, 1;
	setp.eq.b64 	%p24, %rd171, 1;
	shl.b32 	%r128, %r126, 1;
	shr.u64 	%rd172, %rd30, %r127;
	cvt.u32.u64 	%r129, %rd172;
	and.b32  	%r130, %r129, 1;
	or.b32  	%r131, %r130, %r128;
	selp.b32 	%r188, %r131, %r126, %p24;
	add.s32 	%r186, %r186, -4;
	add.s32 	%r184, %r184, 4;
	setp.ne.s32 	%p25, %r184, %r29;
	@%p25 bra 	$L__BB4_29;
$L__BB4_30:
	setp.eq.s32 	%p26, %r28, 0;
	@%p26 bra 	$L__BB4_34;
	setp.eq.s32 	%p27, %r28, 1;
	shr.u64 	%rd173, %rd337, %r186;
	and.b64  	%rd174, %rd173, 1;
	setp.eq.b64 	%p28, %rd174, 1;
	shl.b32 	%r132, %r188, 1;
	shr.u64 	%rd175, %rd30, %r186;
	cvt.u32.u64 	%r133, %rd175;
	and.b32  	%r134, %r133, 1;
	or.b32  	%r135, %r134, %r132;
	selp.b32 	%r188, %r135, %r188, %p28;
	@%p27 bra 	$L__BB4_34;
	setp.eq.s32 	%p29, %r28, 2;
	add.s32 	%r136, %r186, -1;
	shr.u64 	%rd176, %rd337, %r136;
	and.b64  	%rd177, %rd176, 1;
	setp.eq.b64 	%p30, %rd177, 1;
	shl.b32 	%r137, %r188, 1;
	shr.u64 	%rd178, %rd30, %r136;
	cvt.u32.u64 	%r138, %rd178;
	and.b32  	%r139, %r138, 1;
	or.b32  	%r140, %r139, %r137;
	selp.b32 	%r188, %r140, %r188, %p30;
	@%p29 bra 	$L__BB4_34;
	add.s32 	%r141, %r186, -2;
	shr.u64 	%rd179, %rd337, %r141;
	and.b64  	%rd180, %rd179, 1;
	setp.eq.b64 	%p31, %rd180, 1;
	shl.b32 	%r142, %r188, 1;
	shr.u64 	%rd181, %rd30, %r141;
	cvt.u32.u64 	%r143, %rd181;
	and.b32  	%r144, %r143, 1;
	or.b32  	%r145, %r144, %r142;
	selp.b32 	%r188, %r145, %r188, %p31;
$L__BB4_34:
	setp.lt.s32 	%p32, %r53, 3;
	cvt.u32.u64 	%r146, %rd17;
	shr.u64 	%rd182, %rd30, %r146;
	and.b64  	%rd183, %rd182, 1;
	st.shared.u64 	[%r25], %rd183;
	bar.sync 	0;
	@%p32 bra 	$L__BB4_40;
	setp.eq.s32 	%p33, %r53, 3;
	@%p33 bra 	$L__BB4_38;
	shr.u32 	%r148, %r188, 1;
	and.b32  	%r149, %r148, 1;
	cvt.u64.u32 	%rd184, %r149;
	neg.s64 	%rd31, %rd184;
	shr.u32 	%r150, %r188, 2;
	and.b32  	%r151, %r150, 1;
	cvt.u64.u32 	%rd185, %r151;
	neg.s64 	%rd32, %rd185;
	shr.u32 	%r152, %r188, 3;
	and.b32  	%r153, %r152, 1;
	cvt.u64.u32 	%rd186, %r153;
	neg.s64 	%rd33, %rd186;
	shr.u32 	%r154, %r188, 4;
	and.b32  	%r155, %r154, 1;
	cvt.u64.u32 	%rd187, %r155;
	neg.s64 	%rd34, %rd187;
	shr.u32 	%r156, %r188, 5;
	and.b32  	%r157, %r156, 1;
	cvt.u64.u32 	%rd188, %r157;
	neg.s64 	%rd35, %rd188;
	mov.b32 	%r189, 0;
$L__BB4_37:
	ld.shared.u64 	%rd189, [%r30];
	and.b32  	%r158, %r188, 1;
	cvt.u64.u32 	%rd190, %r158;
	neg.s64 	%rd191, %rd190;
	and.b64  	%rd192, %rd189, %rd191;
	setp.lt.u64 	%p34, %rd192, %rd41;
	selp.b64 	%rd193, 0, %rd41, %p34;
	sub.s64 	%rd194, %rd192, %rd193;
	ld.shared.u64 	%rd195, [%r30+8];
	and.b64  	%rd196, %rd195, %rd31;
	add.s64 	%rd197, %rd196, %rd194;
	setp.lt.u64 	%p35, %rd197, %rd41;
	selp.b64 	%rd198, 0, %rd41, %p35;
	sub.s64 	%rd199, %rd197, %rd198;
	ld.shared.u64 	%rd200, [%r30+16];
	and.b64  	%rd201, %rd200, %rd32;
	add.s64 	%rd202, %rd201, %rd199;
	setp.lt.u64 	%p36, %rd202, %rd41;
	selp.b64 	%rd203, 0, %rd41, %p36;
	sub.s64 	%rd204, %rd202, %rd203;
	ld.shared.u64 	%rd205, [%r30+24];
	and.b64  	%rd206, %rd205, %rd33;
	add.s64 	%rd207, %rd206, %rd204;
	setp.lt.u64 	%p37, %rd207, %rd41;
	selp.b64 	%rd208, 0, %rd41, %p37;
	sub.s64 	%rd209, %rd207, %rd208;
	ld.shared.u64 	%rd210, [%r30+32];
	and.b64  	%rd211, %rd210, %rd34;
	add.s64 	%rd212, %rd211, %rd209;
	setp.lt.u64 	%p38, %rd212, %rd41;
	selp.b64 	%rd213, 0, %rd41, %p38;
	sub.s64 	%rd214, %rd212, %rd213;
	ld.shared.u64 	%rd215, [%r30+40];
	and.b64  	%rd216, %rd215, %rd35;
	add.s64 	%rd217, %rd216, %rd214;
	setp.lt.u64 	%p39, %rd217, %rd41;
	selp.b64 	%rd218, 0, %rd41, %p39;
	sub.s64 	%rd219, %rd217, %rd218;
	bar.sync 	0;
	st.shared.u64 	[%r25], %rd219;
	bar.sync 	0;
	ld.shared.u64 	%rd220, [%r30];
	and.b64  	%rd221, %rd220, %rd191;
	setp.lt.u64 	%p40, %rd221, %rd41;
	selp.b64 	%rd222, 0, %rd41, %p40;
	sub.s64 	%rd223, %rd221, %rd222;
	ld.shared.u64 	%rd224, [%r30+8];
	and.b64  	%rd225, %rd224, %rd31;
	add.s64 	%rd226, %rd225, %rd223;
	setp.lt.u64 	%p41, %rd226, %rd41;
	selp.b64 	%rd227, 0, %rd41, %p41;
	sub.s64 	%rd228, %rd226, %rd227;
	ld.shared.u64 	%rd229, [%r30+16];
	and.b64  	%rd230, %rd229, %rd32;
	add.s64 	%rd231, %rd230, %rd228;
	setp.lt.u64 	%p42, %rd231, %rd41;
	selp.b64 	%rd232, 0, %rd41, %p42;
	sub.s64 	%rd233, %rd231, %rd232;
	ld.shared.u64 	%rd234, [%r30+24];
	and.b64  	%rd235, %rd234, %rd33;
	add.s64 	%rd236, %rd235, %rd233;
	setp.lt.u64 	%p43, %rd236, %rd41;
	selp.b64 	%rd237, 0, %rd41, %p43;
	sub.s64 	%rd238, %rd236, %rd237;
	ld.shared.u64 	%rd239, [%r30+32];
	and.b64  	%rd240, %rd239, %rd34;
	add.s64 	%rd241, %rd240, %rd238;
	setp.lt.u64 	%p44, %rd241, %rd41;
	selp.b64 	%rd242, 0, %rd41, %p44;
	sub.s64 	%rd243, %rd241, %rd242;
	ld.shared.u64 	%rd244, [%r30+40];
	and.b64  	%rd245, %rd244, %rd35;
	add.s64 	%rd246, %rd245, %rd243;
	setp.lt.u64 	%p45, %rd246, %rd41;
	selp.b64 	%rd247, 0, %rd41, %p45;
	sub.s64 	%rd248, %rd246, %rd247;
	bar.sync 	0;
	st.shared.u64 	[%r25], %rd248;
	bar.sync 	0;
	add.s32 	%r189, %r189, 2;
	and.b32  	%r159, %r24, -2;
	setp.ne.s32 	%p46, %r189, %r159;
	@%p46 bra 	$L__BB4_37;
$L__BB4_38:
	setp.eq.s32 	%p47, %r31, 0;
	@%p47 bra 	$L__BB4_40;
	ld.shared.u64 	%rd249, [%r30];
	and.b32  	%r160, %r188, 1;
	cvt.u64.u32 	%rd250, %r160;
	neg.s64 	%rd251, %rd250;
	and.b64  	%rd252, %rd249, %rd251;
	setp.lt.u64 	%p48, %rd252, %rd41;
	selp.b64 	%rd253, 0, %rd41, %p48;
	sub.s64 	%rd254, %rd252, %rd253;
	shr.u32 	%r161, %r188, 1;
	ld.shared.u64 	%rd255, [%r30+8];
	and.b32  	%r162, %r161, 1;
	cvt.u64.u32 	%rd256, %r162;
	neg.s64 	%rd257, %rd256;
	and.b64  	%rd258, %rd255, %rd257;
	add.s64 	%rd259, %rd258, %rd254;
	setp.lt.u64 	%p49, %rd259, %rd41;
	selp.b64 	%rd260, 0, %rd41, %p49;
	sub.s64 	%rd261, %rd259, %rd260;
	shr.u32 	%r163, %r188, 2;
	ld.shared.u64 	%rd262, [%r30+16];
	and.b32  	%r164, %r163, 1;
	cvt.u64.u32 	%rd263, %r164;
	neg.s64 	%rd264, %rd263;
	and.b64  	%rd265, %rd262, %rd264;
	add.s64 	%rd266, %rd265, %rd261;
	setp.lt.u64 	%p50, %rd266, %rd41;
	selp.b64 	%rd267, 0, %rd41, %p50;
	sub.s64 	%rd268, %rd266, %rd267;
	shr.u32 	%r165, %r188, 3;
	ld.shared.u64 	%rd269, [%r30+24];
	and.b32  	%r166, %r165, 1;
	cvt.u64.u32 	%rd270, %r166;
	neg.s64 	%rd271, %rd270;
	and.b64  	%rd272, %rd269, %rd271;
	add.s64 	%rd273, %rd272, %rd268;
	setp.lt.u64 	%p51, %rd273, %rd41;
	selp.b64 	%rd274, 0, %rd41, %p51;
	sub.s64 	%rd275, %rd273, %rd274;
	shr.u32 	%r167, %r188, 4;
	ld.shared.u64 	%rd276, [%r30+32];
	and.b32  	%r168, %r167, 1;
	cvt.u64.u32 	%rd277, %r168;
	neg.s64 	%rd278, %rd277;
	and.b64  	%rd279, %rd276, %rd278;
	add.s64 	%rd280, %rd279, %rd275;
	setp.lt.u64 	%p52, %rd280, %rd41;
	selp.b64 	%rd281, 0, %rd41, %p52;
	sub.s64 	%rd282, %rd280, %rd281;
	shr.u32 	%r169, %r188, 5;
	ld.shared.u64 	%rd283, [%r30+40];
	and.b32  	%r170, %r169, 1;
	cvt.u64.u32 	%rd284, %r170;
	neg.s64 	%rd285, %rd284;
	and.b64  	%rd286, %rd283, %rd285;
	add.s64 	%rd287, %rd286, %rd282;
	setp.lt.u64 	%p53, %rd287, %rd41;
	selp.b64 	%rd288, 0, %rd41, %p53;
	sub.s64 	%rd289, %rd287, %rd288;
	bar.sync 	0;
	st.shared.u64 	[%r25], %rd289;
	bar.sync 	0;
$L__BB4_40:
	ld.shared.u64 	%rd290, [%r26+-8];
	cvt.u32.u64 	%r171, %rd29;
	sub.s32 	%r172, 63, %r171;
	shr.u64 	%rd291, %rd290, %r172;
	and.b64  	%rd292, %rd291, 1;
	setp.eq.b64 	%p54, %rd292, 1;
	@%p54 bra 	$L__BB4_42;
	mov.b64 	%rd293, 0;
	st.shared.u64 	[%r25], %rd293;
$L__BB4_42:
	bar.sync 	0;
	add.s32 	%r173, %r180, %r3;
	setp.ge.s32 	%p55, %r173, %r54;
	@%p55 bra 	$L__BB4_44;
	ld.shared.u64 	%rd294, [%r30];
	ld.shared.u64 	%rd295, [%r30+8];
	setp.lt.u64 	%p56, %rd294, %rd41;
	selp.b64 	%rd296, 0, %rd41, %p56;
	sub.s64 	%rd297, %rd294, %rd296;
	add.s64 	%rd298, %rd295, %rd297;
	ld.shared.u64 	%rd299, [%r30+16];
	setp.lt.u64 	%p57, %rd298, %rd41;
	selp.b64 	%rd300, 0, %rd41, %p57;
	sub.s64 	%rd301, %rd298, %rd300;
	add.s64 	%rd302, %rd299, %rd301;
	ld.shared.u64 	%rd303, [%r30+24];
	setp.lt.u64 	%p58, %rd302, %rd41;
	selp.b64 	%rd304, 0, %rd41, %p58;
	sub.s64 	%rd305, %rd302, %rd304;
	add.s64 	%rd306, %rd303, %rd305;
	ld.shared.u64 	%rd307, [%r30+32];
	setp.lt.u64 	%p59, %rd306, %rd41;
	selp.b64 	%rd308, 0, %rd41, %p59;
	sub.s64 	%rd309, %rd306, %rd308;
	add.s64 	%rd310, %rd307, %rd309;
	ld.shared.u64 	%rd311, [%r30+40];
	setp.lt.u64 	%p60, %rd310, %rd41;
	selp.b64 	%rd312, 0, %rd41, %p60;
	sub.s64 	%rd313, %rd310, %rd312;
	add.s64 	%rd314, %rd311, %rd313;
	setp.lt.u64 	%p61, %rd314, %rd41;
	selp.b64 	%rd315, 0, %rd41, %p61;
	sub.s64 	%rd316, %rd314, %rd315;
	add.s64 	%rd317, %rd316, %rd343;
	setp.lt.u64 	%p62, %rd317, %rd41;
	selp.b64 	%rd318, 0, %rd41, %p62;
	sub.s64 	%rd343, %rd317, %rd318;
$L__BB4_44:
	neg.s64 	%rd319, %rd337;
	and.b64  	%rd320, %rd319, %rd337;
	and.b64  	%rd321, %rd320, 4294967295;
	add.s64 	%rd322, %rd321, %rd337;
	popc.b64 	%r174, %rd322;
	mov.b64 	%rd323, 63;
	shr.u64 	%rd324, %rd323, %r174;
	or.b64  	%rd337, %rd324, %rd322;
	bar.sync 	0;
	add.s32 	%r180, %r180, %r32;
	setp.lt.s32 	%p63, %r180, %r54;
	@%p63 bra 	$L__BB4_18;
$L__BB4_45:
	setp.ne.s32 	%p64, %r1, 0;
	@%p64 bra 	$L__BB4_47;
	ld.param.u64 	%rd328, [_Z3ha2ILi6EEviiPjPiPyy_param_4];
	cvta.to.global.u64 	%rd325, %rd328;
	mul.wide.s32 	%rd326, %r3, 8;
	add.s64 	%rd327, %rd325, %rd326;
	st.global.u64 	[%rd327], %rd343;
$L__BB4_47:
	ret;

}
	// .globl	_Z3ha2ILi7EEviiPjPiPyy
.visible .entry _Z3ha2ILi7EEviiPjPiPyy(
	.param .u32 _Z3ha2ILi7EEviiPjPiPyy_param_0,
	.param .u32 _Z3ha2ILi7EEviiPjPiPyy_param_1,
	.param .u64 .ptr .align 1 _Z3ha2ILi7EEviiPjPiPyy_param_2,
	.param .u64 .ptr .align 1 _Z3ha2ILi7EEviiPjPiPyy_param_3,
	.param .u64 .ptr .align 1 _Z3ha2ILi7EEviiPjPiPyy_param_4,
	.param .u64 _Z3ha2ILi7EEviiPjPiPyy_param_5
)
.maxntid 256
{
	.reg .pred 	%p<53>;
	.reg .b32 	%r<181>;
	.reg .b64 	%rd<286>;
	// demoted variable
	.shared .align 8 .b8 _ZZ3ha2ILi7EEviiPjPiPyyE2qc[8192];
	// demoted variable
	.shared .align 8 .b8 _ZZ3ha2ILi7EEviiPjPiPyyE2ai[512];
	ld.param.u32 	%r49, [_Z3ha2ILi7EEviiPjPiPyy_param_0];
	ld.param.u32 	%r50, [_Z3ha2ILi7EEviiPjPiPyy_param_1];
	ld.param.u64 	%rd43, [_Z3ha2ILi7EEviiPjPiPyy_param_2];
	ld.param.u64 	%rd44, [_Z3ha2ILi7EEviiPjPiPyy_param_3];
	ld.param.u64 	%rd42, [_Z3ha2ILi7EEviiPjPiPyy_param_5];
	cvta.to.global.u64 	%rd1, %rd44;
	cvta.to.global.u64 	%rd45, %rd43;
	mov.u32 	%r1, %tid.x;
	mov.u32 	%r51, %tid.y;
	mov.u32 	%r52, %ctaid.x;
	mov.u32 	%r2, %ntid.y;
	mad.lo.s32 	%r3, %r52, %r2, %r51;
	mul.lo.s32 	%r4, %r51, 7;
	mul.wide.s32 	%rd46, %r3, 4;
	add.s64 	%rd47, %rd45, %rd46;
	ld.global.u32 	%r5, [%rd47];
	add.s32 	%r6, %r4, %r1;
	setp.ge.s32 	%p1, %r6, %r49;
	@%p1 bra 	$L__BB5_16;
	mul.lo.s32 	%r7, %r2, 7;
	and.b32  	%r8, %r49, 15;
	add.s32 	%r9, %r8, -1;
	and.b32  	%r10, %r49, 7;
	add.s32 	%r11, %r10, -1;
	and.b32  	%r12, %r49, 2147483632;
	and.b32  	%r13, %r49, 3;
	mov.u32 	%r166, %r6;
$L__BB5_2:
	setp.lt.u32 	%p2, %r49, 16;
	mul.lo.s32 	%r15, %r166, %r49;
	mov.b64 	%rd277, 0;
	mov.b32 	%r169, 0;
	@%p2 bra 	$L__BB5_5;
	mov.b64 	%rd277, 0;
	mov.b32 	%r167, 0;
$L__BB5_4:
	.pragma "nounroll";
	add.s32 	%r55, %r167, %r15;
	mul.wide.s32 	%rd51, %r55, 4;
	add.s64 	%rd52, %rd1, %rd51;
	ld.global.s32 	%rd53, [%rd52];
	shl.b64 	%rd54, %rd53, %r167;
	or.b64  	%rd55, %rd54, %rd277;
	add.s32 	%r56, %r167, 1;
	ld.global.s32 	%rd56, [%rd52+4];
	shl.b64 	%rd57, %rd56, %r56;
	or.b64  	%rd58, %rd57, %rd55;
	add.s32 	%r57, %r167, 2;
	ld.global.s32 	%rd59, [%rd52+8];
	shl.b64 	%rd60, %rd59, %r57;
	or.b64  	%rd61, %rd60, %rd58;
	add.s32 	%r58, %r167, 3;
	ld.global.s32 	%rd62, [%rd52+12];
	shl.b64 	%rd63, %rd62, %r58;
	or.b64  	%rd64, %rd63, %rd61;
	add.s32 	%r59, %r167, 4;
	ld.global.s32 	%rd65, [%rd52+16];
	shl.b64 	%rd66, %rd65, %r59;
	or.b64  	%rd67, %rd66, %rd64;
	add.s32 	%r60, %r167, 5;
	ld.global.s32 	%rd68, [%rd52+20];
	shl.b64 	%rd69, %rd68, %r60;
	or.b64  	%rd70, %rd69, %rd67;
	add.s32 	%r61, %r167, 6;
	ld.global.s32 	%rd71, [%rd52+24];
	shl.b64 	%rd72, %rd71, %r61;
	or.b64  	%rd73, %rd72, %rd70;
	add.s32 	%r62, %r167, 7;
	ld.global.s32 	%rd74, [%rd52+28];
	shl.b64 	%rd75, %rd74, %r62;
	or.b64  	%rd76, %rd75, %rd73;
	add.s32 	%r63, %r167, 8;
	ld.global.s32 	%rd77, [%rd52+32];
	shl.b64 	%rd78, %rd77, %r63;
	or.b64  	%rd79, %rd78, %rd76;
	add.s32 	%r64, %r167, 9;
	ld.global.s32 	%rd80, [%rd52+36];
	shl.b64 	%rd81, %rd80, %r64;
	or.b64  	%rd82, %rd81, %rd79;
	add.s32 	%r65, %r167, 10;
	ld.global.s32 	%rd83, [%rd52+40];
	shl.b64 	%rd84, %rd83, %r65;
	or.b64  	%rd85, %rd84, %rd82;
	add.s32 	%r66, %r167, 11;
	ld.global.s32 	%rd86, [%rd52+44];
	shl.b64 	%rd87, %rd86, %r66;
	or.b64  	%rd88, %rd87, %rd85;
	add.s32 	%r67, %r167, 12;
	ld.global.s32 	%rd89, [%rd52+48];
	shl.b64 	%rd90, %rd89, %r67;
	or.b64  	%rd91, %rd90, %rd88;
	add.s32 	%r68, %r167, 13;
	ld.global.s32 	%rd92, [%rd52+52];
	shl.b64 	%rd93, %rd92, %r68;
	or.b64  	%rd94, %rd93, %rd91;
	add.s32 	%r69, %r167, 14;
	ld.global.s32 	%rd95, [%rd52+56];
	shl.b64 	%rd96, %rd95, %r69;
	or.b64  	%rd97, %rd96, %rd94;
	add.s32 	%r70, %r167, 15;
	ld.global.s32 	%rd98, [%rd52+60];
	shl.b64 	%rd99, %rd98, %r70;
	or.b64  	%rd277, %rd99, %rd97;
	add.s32 	%r167, %r167, 16;
	setp.ne.s32 	%p3, %r167, %r12;
	mov.u32 	%r169, %r12;
	@%p3 bra 	$L__BB5_4;
$L__BB5_5:
	setp.eq.s32 	%p4, %r8, 0;
	@%p4 bra 	$L__BB5_15;
	setp.lt.u32 	%p5, %r9, 7;
	@%p5 bra 	$L__BB5_8;
	add.s32 	%r71, %r169, %r15;
	mul.wide.s32 	%rd101, %r71, 4;
	add.s64 	%rd102, %rd1, %rd101;
	ld.global.s32 	%rd103, [%rd102];
	shl.b64 	%rd104, %rd103, %r169;
	add.s32 	%r72, %r169, 1;
	ld.global.s32 	%rd105, [%rd102+4];
	shl.b64 	%rd106, %rd105, %r72;
	or.b64  	%rd107, %rd104, %rd106;
	add.s32 	%r73, %r169, 2;
	ld.global.s32 	%rd108, [%rd102+8];
	shl.b64 	%rd109, %rd108, %r73;
	or.b64  	%rd110, %rd107, %rd109;
	add.s32 	%r74, %r169, 3;
	ld.global.s32 	%rd111, [%rd102+12];
	shl.b64 	%rd112, %rd111, %r74;
	or.b64  	%rd113, %rd110, %rd112;
	add.s32 	%r75, %r169, 4;
	ld.global.s32 	%rd114, [%rd102+16];
	shl.b64 	%rd115, %rd114, %r75;
	or.b64  	%rd116, %rd113, %rd115;
	add.s32 	%r76, %r169, 5;
	ld.global.s32 	%rd117, [%rd102+20];
	shl.b64 	%rd118, %rd117, %r76;
	or.b64  	%rd119, %rd116, %rd118;
	add.s32 	%r77, %r169, 6;
	ld.global.s32 	%rd120, [%rd102+24];
	shl.b64 	%rd121, %rd120, %r77;
	or.b64  	%rd122, %rd119, %rd121;
	add.s32 	%r78, %r169, 7;
	ld.global.s32 	%rd123, [%rd102+28];
	shl.b64 	%rd124, %rd123, %r78;
	or.b64  	%rd125, %rd122, %rd124;
	or.b64  	%rd277, %rd125, %rd277;
	add.s32 	%r169, %r169, 8;
$L__BB5_8:
	setp.eq.s32 	%p6, %r10, 0;
	@%p6 bra 	$L__BB5_15;
	setp.lt.u32 	%p7, %r11, 3;
	@%p7 bra 	$L__BB5_11;
	add.s32 	%r79, %r169, %r15;
	mul.wide.s32 	%rd127, %r79, 4;
	add.s64 	%rd128, %rd1, %rd127;
	ld.global.s32 	%rd129, [%rd128];
	shl.b64 	%rd130, %rd129, %r169;
	add.s32 	%r80, %r169, 1;
	ld.global.s32 	%rd131, [%rd128+4];
	shl.b64 	%rd132, %rd131, %r80;
	or.b64  	%rd133, %rd130, %rd132;
	add.s32 	%r81, %r169, 2;
	ld.global.s32 	%rd134, [%rd128+8];
	shl.b64 	%rd135, %rd134, %r81;
	or.b64  	%rd136, %rd133, %rd135;
	add.s32 	%r82, %r169, 3;
	ld.global.s32 	%rd137, [%rd128+12];
	shl.b64 	%rd138, %rd137, %r82;
	or.b64  	%rd139, %rd136, %rd138;
	or.b64  	%rd277, %rd139, %rd277;
	add.s32 	%r169, %r169, 4;
$L__BB5_11:
	setp.eq.s32 	%p8, %r13, 0;
	@%p8 bra 	$L__BB5_15;
	setp.eq.s32 	%p9, %r13, 1;
	add.s32 	%r83, %r169, %r15;
	mul.wide.s32 	%rd140, %r83, 4;
	add.s64 	%rd12, %rd1, %rd140;
	ld.global.s32 	%rd141, [%rd12];
	shl.b64 	%rd142, %rd141, %r169;
	or.b64  	%rd277, %rd142, %rd277;
	@%p9 bra 	$L__BB5_15;
	setp.eq.s32 	%p10, %r13, 2;
	add.s32 	%r84, %r169, 1;
	ld.global.s32 	%rd143, [%rd12+4];
	shl.b64 	%rd144, %rd143, %r84;
	or.b64  	%rd277, %rd144, %rd277;
	@%p10 bra 	$L__BB5_15;
	add.s32 	%r85, %r169, 2;
	ld.global.s32 	%rd145, [%rd12+8];
	shl.b64 	%rd146, %rd145, %r85;
	or.b64  	%rd277, %rd146, %rd277;
$L__BB5_15:
	shl.b32 	%r86, %r166, 3;
	mov.u32 	%r87, _ZZ3ha2ILi7EEviiPjPiPyyE2ai;
	add.s32 	%r88, %r87, %r86;
	st.shared.u64 	[%r88], %rd277;
	add.s32 	%r166, %r166, %r7;
	setp.lt.s32 	%p11, %r166, %r49;
	@%p11 bra 	$L__BB5_2;
$L__BB5_16:
	bar.sync 	0;
	setp.lt.s32 	%p12, %r50, 1;
	mov.b64 	%rd284, 0;
	@%p12 bra 	$L__BB5_42;
	add.s32 	%r24, %r49, -2;
	add.s32 	%r90, %r49, -1;
	cvt.u64.u32 	%rd17, %r90;
	shl.b32 	%r91, %r6, 3;
	mov.u32 	%r92, _ZZ3ha2ILi7EEviiPjPiPyyE2qc;
	add.s32 	%r25, %r92, %r91;
	and.b32  	%r26, %r90, 3;
	shl.b32 	%r93, %r4, 3;
	add.s32 	%r27, %r92, %r93;
	cvt.u64.u32 	%rd278, %r5;
	mov.b32 	%r171, 0;
	mov.b64 	%rd284, 0;
$L__BB5_18:
	setp.eq.s32 	%p13, %r1, 0;
	mov.u64 	%rd283, %rd278;
	@%p13 bra 	$L__BB5_26;
	setp.lt.u32 	%p14, %r1, 4;
	mov.u64 	%rd283, %rd278;
	@%p14 bra 	$L__BB5_22;
	and.b32  	%r94, %r1, 252;
	neg.s32 	%r172, %r94;
	mov.u64 	%rd283, %rd278;
$L__BB5_21:
	add.s64 	%rd150, %rd283, -1;
	and.b64  	%rd151, %rd150, %rd283;
	add.s64 	%rd152, %rd151, -1;
	and.b64  	%rd153, %rd152, %rd151;
	add.s64 	%rd154, %rd153, -1;
	and.b64  	%rd155, %rd154, %rd153;
	add.s64 	%rd156, %rd155, -1;
	and.b64  	%rd283, %rd156, %rd155;
	add.s32 	%r172, %r172, 4;
	setp.ne.s32 	%p15, %r172, 0;
	@%p15 bra 	$L__BB5_21;
$L__BB5_22:
	and.b32  	%r32, %r1, 3;
	setp.eq.s32 	%p16, %r32, 0;
	@%p16 bra 	$L__BB5_26;
	setp.eq.s32 	%p17, %r32, 1;
	add.s64 	%rd157, %rd283, -1;
	and.b64  	%rd283, %rd157, %rd283;
	@%p17 bra 	$L__BB5_26;
	setp.eq.s32 	%p18, %r32, 2;
	add.s64 	%rd158, %rd283, -1;
	and.b64  	%rd283, %rd158, %rd283;
	@%p18 bra 	$L__BB5_26;
	add.s64 	%rd159, %rd283, -1;
	and.b64  	%rd283, %rd159, %rd283;
$L__BB5_26:
	setp.lt.s32 	%p19, %r49, 2;
	neg.s64 	%rd160, %rd283;
	and.b64  	%rd161, %rd283, %rd160;
	clz.b64 	%r96, %rd161;
	cvt.u64.u32 	%rd29, %r96;
	shl.b32 	%r97, %r96, 3;
	mov.u32 	%r98, _ZZ3ha2ILi7EEviiPjPiPyyE2ai;
	sub.s32 	%r99, %r98, %r97;
	ld.shared.u64 	%rd30, [%r99+504];
	mov.b32 	%r179, 0;
	@%p19 bra 	$L__BB5_34;
	setp.lt.u32 	%p20, %r24, 3;
	mov.b32 	%r179, 0;
	mov.u32 	%r177, %r24;
	@%p20 bra 	$L__BB5_30;
	mov.b32 	%r179, 0;
	mov.u32 	%r177, %r24;
	mov.u32 	%r175, %r179;
$L__BB5_29:
	shr.u64 	%rd162, %rd278, %r177;
	and.b64  	%rd163, %rd162, 1;
	setp.eq.b64 	%p21, %rd163, 1;
	shl.b32 	%r103, %r179, 1;
	shr.u64 	%rd164, %rd30, %r177;
	cvt.u32.u64 	%r104, %rd164;
	and.b32  	%r105, %r104, 1;
	or.b32  	%r106, %r105, %r103;
	selp.b32 	%r107, %r106, %r179, %p21;
	add.s32 	%r108, %r177, -1;
	shr.u64 	%rd165, %rd278, %r108;
	and.b64  	%rd166, %rd165, 1;
	setp.eq.b64 	%p22, %rd166, 1;
	shl.b32 	%r109, %r107, 1;
	shr.u64 	%rd167, %rd30, %r108;
	cvt.u32.u64 	%r110, %rd167;
	and.b32  	%r111, %r110, 1;
	or.b32  	%r112, %r111, %r109;
	selp.b32 	%r113, %r112, %r107, %p22;
	add.s32 	%r114, %r177, -2;
	shr.u64 	%rd168, %rd278, %r114;
	and.b64  	%rd169, %rd168, 1;
	setp.eq.b64 	%p23, %rd169, 1;
	shl.b32 	%r115, %r113, 1;
	shr.u64 	%rd170, %rd30, %r114;
	cvt.u32.u64 	%r116, %rd170;
	and.b32  	%r117, %r116, 1;
	or.b32  	%r118, %r117, %r115;
	selp.b32 	%r119, %r118, %r113, %p23;
	add.s32 	%r120, %r177, -3;
	shr.u64 	%rd171, %rd278, %r120;
	and.b64  	%rd172, %rd171, 1;
	setp.eq.b64 	%p24, %rd172, 1;
	shl.b32 	%r121, %r119, 1;
	shr.u64 	%rd173, %rd30, %r120;
	cvt.u32.u64 	%r122, %rd173;
	and.b32  	%r123, %r122, 1;
	or.b32  	%r124, %r123, %r121;
	selp.b32 	%r179, %r124, %r119, %p24;
	add.s32 	%r177, %r177, -4;
	add.s32 	%r175, %r175, 4;
	add.s32 	%r125, %r49, -1;
	and.b32  	%r126, %r125, -4;
	setp.ne.s32 	%p25, %r175, %r126;
	@%p25 bra 	$L__BB5_29;
$L__BB5_30:
	setp.eq.s32 	%p26, %r26, 0;
	@%p26 bra 	$L__BB5_34;
	setp.eq.s32 	%p27, %r26, 1;
	shr.u64 	%rd174, %rd278, %r177;
	and.b64  	%rd175, %rd174, 1;
	setp.eq.b64 	%p28, %rd175, 1;
	shl.b32 	%r127, %r179, 1;
	shr.u64 	%rd176, %rd30, %r177;
	cvt.u32.u64 	%r128, %rd176;
	and.b32  	%r129, %r128, 1;
	or.b32  	%r130, %r129, %r127;
	selp.b32 	%r179, %r130, %r179, %p28;
	@%p27 bra 	$L__BB5_34;
	setp.eq.s32 	%p29, %r26, 2;
	add.s32 	%r131, %r177, -1;
	shr.u64 	%rd177, %rd278, %r131;
	and.b64  	%rd178, %rd177, 1;
	setp.eq.b64 	%p30, %rd178, 1;
	shl.b32 	%r132, %r179, 1;
	shr.u64 	%rd179, %rd30, %r131;
	cvt.u32.u64 	%r133, %rd179;
	and.b32  	%r134, %r133, 1;
	or.b32  	%r135, %r134, %r132;
	selp.b32 	%r179, %r135, %r179, %p30;
	@%p29 bra 	$L__BB5_34;
	add.s32 	%r136, %r177, -2;
	shr.u64 	%rd180, %rd278, %r136;
	and.b64  	%rd181, %rd180, 1;
	setp.eq.b64 	%p31, %rd181, 1;
	shl.b32 	%r137, %r179, 1;
	shr.u64 	%rd182, %rd30, %r136;
	cvt.u32.u64 	%r138, %rd182;
	and.b32  	%r139, %r138, 1;
	or.b32  	%r140, %r139, %r137;
	selp.b32 	%r179, %r140, %r179, %p31;
$L__BB5_34:
	setp.lt.s32 	%p32, %r49, 3;
	cvt.u32.u64 	%r141, %rd17;
	shr.u64 	%rd183, %rd30, %r141;
	and.b64  	%rd184, %rd183, 1;
	st.shared.u64 	[%r25], %rd184;
	bar.sync 	0;
	@%p32 bra 	$L__BB5_37;
	shr.u32 	%r143, %r179, 1;
	and.b32  	%r144, %r143, 1;
	cvt.u64.u32 	%rd185, %r144;
	neg.s64 	%rd31, %rd185;
	shr.u32 	%r145, %r179, 2;
	and.b32  	%r146, %r145, 1;
	cvt.u64.u32 	%rd186, %r146;
	neg.s64 	%rd32, %rd186;
	shr.u32 	%r147, %r179, 3;
	and.b32  	%r148, %r147, 1;
	cvt.u64.u32 	%rd187, %r148;
	neg.s64 	%rd33, %rd187;
	shr.u32 	%r149, %r179, 4;
	and.b32  	%r150, %r149, 1;
	cvt.u64.u32 	%rd188, %r150;
	neg.s64 	%rd34, %rd188;
	shr.u32 	%r151, %r179, 5;
	and.b32  	%r152, %r151, 1;
	cvt.u64.u32 	%rd189, %r152;
	neg.s64 	%rd35, %rd189;
	shr.u32 	%r153, %r179, 6;
	and.b32  	%r154, %r153, 1;
	cvt.u64.u32 	%rd190, %r154;
	neg.s64 	%rd36, %rd190;
	mov.b32 	%r180, 1;
$L__BB5_36:
	ld.shared.u64 	%rd191, [%r27];
	and.b32  	%r156, %r179, 1;
	cvt.u64.u32 	%rd192, %r156;
	neg.s64 	%rd193, %rd192;
	and.b64  	%rd194, %rd191, %rd193;
	setp.lt.u64 	%p33, %rd194, %rd42;
	selp.b64 	%rd195, 0, %rd42, %p33;
	sub.s64 	%rd196, %rd194, %rd195;
	ld.shared.u64 	%rd197, [%r27+8];
	and.b64  	%rd198, %rd197, %rd31;
	add.s64 	%rd199, %rd198, %rd196;
	setp.lt.u64 	%p34, %rd199, %rd42;
	selp.b64 	%rd200, 0, %rd42, %p34;
	sub.s64 	%rd201, %rd199, %rd200;
	ld.shared.u64 	%rd202, [%r27+16];
	and.b64  	%rd203, %rd202, %rd32;
	add.s64 	%rd204, %rd203, %rd201;
	setp.lt.u64 	%p35, %rd204, %rd42;
	selp.b64 	%rd205, 0, %rd42, %p35;
	sub.s64 	%rd206, %rd204, %rd205;
	ld.shared.u64 	%rd207, [%r27+24];
	and.b64  	%rd208, %rd207, %rd33;
	add.s64 	%rd209, %rd208, %rd206;
	setp.lt.u64 	%p36, %rd209, %rd42;
	selp.b64 	%rd210, 0, %rd42, %p36;
	sub.s64 	%rd211, %rd209, %rd210;
	ld.shared.u64 	%rd212, [%r27+32];
	and.b64  	%rd213, %rd212, %rd34;
	add.s64 	%rd214, %rd213, %rd211;
	setp.lt.u64 	%p37, %rd214, %rd42;
	selp.b64 	%rd215, 0, %rd42, %p37;
	sub.s64 	%rd216, %rd214, %rd215;
	ld.shared.u64 	%rd217, [%r27+40];
	and.b64  	%rd218, %rd217, %rd35;
	add.s64 	%rd219, %rd218, %rd216;
	setp.lt.u64 	%p38, %rd219, %rd42;
	selp.b64 	%rd220, 0, %rd42, %p38;
	sub.s64 	%rd221, %rd219, %rd220;
	ld.shared.u64 	%rd222, [%r27+48];
	and.b64  	%rd223, %rd222, %rd36;
	add.s64 	%rd224, %rd223, %rd221;
	setp.lt.u64 	%p39, %rd224, %rd42;
	selp.b64 	%rd225, 0, %rd42, %p39;
	sub.s64 	%rd226, %rd224, %rd225;
	bar.sync 	0;
	st.shared.u64 	[%r25], %rd226;
	bar.sync 	0;
	add.s32 	%r180, %r180, 1;
	setp.ne.s32 	%p40, %r180, %r141;
	@%p40 bra 	$L__BB5_36;
$L__BB5_37:
	shl.b32 	%r157, %r49, 3;
	mov.u32 	%r158, _ZZ3ha2ILi7EEviiPjPiPyyE2ai;
	add.s32 	%r159, %r158, %r157;
	ld.shared.u64 	%rd227, [%r159+-8];
	cvt.u32.u64 	%r160, %rd29;
	sub.s32 	%r161, 63, %r160;
	shr.u64 	%rd228, %rd227, %r161;
	and.b64  	%rd229, %rd228, 1;
	setp.eq.b64 	%p41, %rd229, 1;
	@%p41 bra 	$L__BB5_39;
	mov.b64 	%rd230, 0;
	st.shared.u64 	[%r25], %rd230;
$L__BB5_39:
	bar.sync 	0;
	add.s32 	%r162, %r171, %r3;
	setp.ge.s32 	%p42, %r162, %r50;
	@%p42 bra 	$L__BB5_41;
	ld.shared.u64 	%rd231, [%r27];
	ld.shared.u64 	%rd232, [%r27+8];
	setp.lt.u64 	%p43, %rd231, %rd42;
	selp.b64 	%rd233, 0, %rd42, %p43;
	sub.s64 	%rd234, %rd231, %rd233;
	add.s64 	%rd235, %rd232, %rd234;
	ld.shared.u64 	%rd236, [%r27+16];
	setp.lt.u64 	%p44, %rd235, %rd42;
	selp.b64 	%rd237, 0, %rd42, %p44;
	sub.s64 	%rd238, %rd235, %rd237;
	add.s64 	%rd239, %rd236, %rd238;
	ld.shared.u64 	%rd240, [%r27+24];
	setp.lt.u64 	%p45, %rd239, %rd42;
	selp.b64 	%rd241, 0, %rd42, %p45;
	sub.s64 	%rd242, %rd239, %rd241;
	add.s64 	%rd243, %rd240, %rd242;
	ld.shared.u64 	%rd244, [%r27+32];
	setp.lt.u64 	%p46, %rd243, %rd42;
	selp.b64 	%rd245, 0, %rd42, %p46;
	sub.s64 	%rd246, %rd243, %rd245;
	add.s64 	%rd247, %rd244, %rd246;
	ld.shared.u64 	%rd248, [%r27+40];
	setp.lt.u64 	%p47, %rd247, %rd42;
	selp.b64 	%rd249, 0, %rd42, %p47;
	sub.s64 	%rd250, %rd247, %rd249;
	add.s64 	%rd251, %rd248, %rd250;
	ld.shared.u64 	%rd252, [%r27+48];
	setp.lt.u64 	%p48, %rd251, %rd42;
	selp.b64 	%rd253, 0, %rd42, %p48;
	sub.s64 	%rd254, %rd251, %rd253;
	add.s64 	%rd255, %rd252, %rd254;
	setp.lt.u64 	%p49, %rd255, %rd42;
	selp.b64 	%rd256, 0, %rd42, %p49;
	sub.s64 	%rd257, %rd255, %rd256;
	add.s64 	%rd258, %rd257, %rd284;
	setp.lt.u64 	%p50, %rd258, %rd42;
	selp.b64 	%rd259, 0, %rd42, %p50;
	sub.s64 	%rd284, %rd258, %rd259;
$L__BB5_41:
	neg.s64 	%rd260, %rd278;
	and.b64  	%rd261, %rd260, %rd278;
	and.b64  	%rd262, %rd261, 4294967295;
	add.s64 	%rd263, %rd262, %rd278;
	popc.b64 	%r163, %rd263;
	mov.b64 	%rd264, 127;
	shr.u64 	%rd265, %rd264, %r163;
	or.b64  	%rd278, %rd265, %rd263;
	bar.sync 	0;
	mov.u32 	%r164, %ntid.y;
	mov.u32 	%r165, %nctaid.x;
	mad.lo.s32 	%r171, %r164, %r165, %r171;
	setp.lt.s32 	%p51, %r171, %r50;
	@%p51 bra 	$L__BB5_18;
$L__BB5_42:
	setp.ne.s32 	%p52, %r1, 0;
	@%p52 bra 	$L__BB5_44;
	ld.param.u64 	%rd269, [_Z3ha2ILi7EEviiPjPiPyy_param_4];
	cvta.to.global.u64 	%rd266, %rd269;
	mul.wide.s32 	%rd267, %r3, 8;
	add.s64 	%rd268, %rd266, %rd267;
	st.global.u64 	[%rd268], %rd284;
$L__BB5_44:
	ret;

}
	// .globl	_Z3ha2ILi8EEviiPjPiPyy
.visible .entry _Z3ha2ILi8EEviiPjPiPyy(
	.param .u32 _Z3ha2ILi8EEviiPjPiPyy_param_0,
	.param .u32 _Z3ha2ILi8EEviiPjPiPyy_param_1,
	.param .u64 .ptr .align 1 _Z3ha2ILi8EEviiPjPiPyy_param_2,
	.param .u64 .ptr .align 1 _Z3ha2ILi8EEviiPjPiPyy_param_3,
	.param .u64 .ptr .align 1 _Z3ha2ILi8EEviiPjPiPyy_param_4,
	.param .u64 _Z3ha2ILi8EEviiPjPiPyy_param_5
)
.maxntid 256
{
	.reg .pred 	%p<55>;
	.reg .b32 	%r<182>;
	.reg .b64 	%rd<297>;
	// demoted variable
	.shared .align 8 .b8 _ZZ3ha2ILi8EEviiPjPiPyyE2qc[8192];
	// demoted variable
	.shared .align 8 .b8 _ZZ3ha2ILi8EEviiPjPiPyyE2ai[512];
	ld.param.u32 	%r52, [_Z3ha2ILi8EEviiPjPiPyy_param_0];
	ld.param.u32 	%r53, [_Z3ha2ILi8EEviiPjPiPyy_param_1];
	ld.param.u64 	%rd45, [_Z3ha2ILi8EEviiPjPiPyy_param_2];
	ld.param.u64 	%rd46, [_Z3ha2ILi8EEviiPjPiPyy_param_3];
	ld.param.u64 	%rd44, [_Z3ha2ILi8EEviiPjPiPyy_param_5];
	cvta.to.global.u64 	%rd1, %rd46;
	cvta.to.global.u64 	%rd47, %rd45;
	mov.u32 	%r1, %tid.x;
	mov.u32 	%r54, %tid.y;
	mov.u32 	%r55, %ctaid.x;
	mov.u32 	%r2, %ntid.y;
	mad.lo.s32 	%r3, %r55, %r2, %r54;
	shl.b32 	%r4, %r54, 3;
	mul.wide.s32 	%rd48, %r3, 4;
	add.s64 	%rd49, %rd47, %rd48;
	ld.global.u32 	%r5, [%rd49];
	add.s32 	%r6, %r4, %r1;
	setp.ge.s32 	%p1, %r6, %r52;
	@%p1 bra 	$L__BB6_16;
	shl.b32 	%r7, %r2, 3;
	and.b32  	%r8, %r52, 15;
	add.s32 	%r9, %r8, -1;
	and.b32  	%r10, %r52, 7;
	add.s32 	%r11, %r10, -1;
	and.b32  	%r12, %r52, 2147483632;
	and.b32  	%r13, %r52, 3;
	mov.u32 	%r167, %r6;
$L__BB6_2:
	setp.lt.u32 	%p2, %r52, 16;
	mul.lo.s32 	%r15, %r167, %r52;
	mov.b64 	%rd288, 0;
	mov.b32 	%r170, 0;
	@%p2 bra 	$L__BB6_5;
	mov.b64 	%rd288, 0;
	mov.b32 	%r168, 0;
$L__BB6_4:
	.pragma "nounroll";
	add.s32 	%r58, %r168, %r15;
	mul.wide.s32 	%rd53, %r58, 4;
	add.s64 	%rd54, %rd1, %rd53;
	ld.global.s32 	%rd55, [%rd54];
	shl.b64 	%rd56, %rd55, %r168;
	or.b64  	%rd57, %rd56, %rd288;
	add.s32 	%r59, %r168, 1;
	ld.global.s32 	%rd58, [%rd54+4];
	shl.b64 	%rd59, %rd58, %r59;
	or.b64  	%rd60, %rd59, %rd57;
	add.s32 	%r60, %r168, 2;
	ld.global.s32 	%rd61, [%rd54+8];
	shl.b64 	%rd62, %rd61, %r60;
	or.b64  	%rd63, %rd62, %rd60;
	add.s32 	%r61, %r168, 3;
	ld.global.s32 	%rd64, [%rd54+12];
	shl.b64 	%rd65, %rd64, %r61;
	or.b64  	%rd66, %rd65, %rd63;
	add.s32 	%r62, %r168, 4;
	ld.global.s32 	%rd67, [%rd54+16];
	shl.b64 	%rd68, %rd67, %r62;
	or.b64  	%rd69, %rd68, %rd66;
	add.s32 	%r63, %r168, 5;
	ld.global.s32 	%rd70, [%rd54+20];
	shl.b64 	%rd71, %rd70, %r63;
	or.b64  	%rd72, %rd71, %rd69;
	add.s32 	%r64, %r168, 6;
	ld.global.s32 	%rd73, [%rd54+24];
	shl.b64 	%rd74, %rd73, %r64;
	or.b64  	%rd75, %rd74, %rd72;
	add.s32 	%r65, %r168, 7;
	ld.global.s32 	%rd76, [%rd54+28];
	shl.b64 	%rd77, %rd76, %r65;
	or.b64  	%rd78, %rd77, %rd75;
	add.s32 	%r66, %r168, 8;
	ld.global.s32 	%rd79, [%rd54+32];
	shl.b64 	%rd80, %rd79, %r66;
	or.b64  	%rd81, %rd80, %rd78;
	add.s32 	%r67, %r168, 9;
	ld.global.s32 	%rd82, [%rd54+36];
	shl.b64 	%rd83, %rd82, %r67;
	or.b64  	%rd84, %rd83, %rd81;
	add.s32 	%r68, %r168, 10;
	ld.global.s32 	%rd85, [%rd54+40];
	shl.b64 	%rd86, %rd85, %r68;
	or.b64  	%rd87, %rd86, %rd84;
	add.s32 	%r69, %r168, 11;
	ld.global.s32 	%rd88, [%rd54+44];
	shl.b64 	%rd89, %rd88, %r69;
	or.b64  	%rd90, %rd89, %rd87;
	add.s32 	%r70, %r168, 12;
	ld.global.s32 	%rd91, [%rd54+48];
	shl.b64 	%rd92, %rd91, %r70;
	or.b64  	%rd93, %rd92, %rd90;
	add.s32 	%r71, %r168, 13;
	ld.global.s32 	%rd94, [%rd54+52];
	shl.b64 	%rd95, %rd94, %r71;
	or.b64  	%rd96, %rd95, %rd93;
	add.s32 	%r72, %r168, 14;
	ld.global.s32 	%rd97, [%rd54+56];
	shl.b64 	%rd98, %rd97, %r72;
	or.b64  	%rd99, %rd98, %rd96;
	add.s32 	%r73, %r168, 15;
	ld.global.s32 	%rd100, [%rd54+60];
	shl.b64 	%rd101, %rd100, %r73;
	or.b64  	%rd288, %rd101, %rd99;
	add.s32 	%r168, %r168, 16;
	setp.ne.s32 	%p3, %r168, %r12;
	mov.u32 	%r170, %r12;
	@%p3 bra 	$L__BB6_4;
$L__BB6_5:
	setp.eq.s32 	%p4, %r8, 0;
	@%p4 bra 	$L__BB6_15;
	setp.lt.u32 	%p5, %r9, 7;
	@%p5 bra 	$L__BB6_8;
	add.s32 	%r74, %r170, %r15;
	mul.wide.s32 	%rd103, %r74, 4;
	add.s64 	%rd104, %rd1, %rd103;
	ld.global.s32 	%rd105, [%rd104];
	shl.b64 	%rd106, %rd105, %r170;
	add.s32 	%r75, %r170, 1;
	ld.global.s32 	%rd107, [%rd104+4];
	shl.b64 	%rd108, %rd107, %r75;
	or.b64  	%rd109, %rd106, %rd108;
	add.s32 	%r76, %r170, 2;
	ld.global.s32 	%rd110, [%rd104+8];
	shl.b64 	%rd111, %rd110, %r76;
	or.b64  	%rd112, %rd109, %rd111;
	add.s32 	%r77, %r170, 3;
	ld.global.s32 	%rd113, [%rd104+12];
	shl.b64 	%rd114, %rd113, %r77;
	or.b64  	%rd115, %rd112, %rd114;
	add.s32 	%r78, %r170, 4;
	ld.global.s32 	%rd116, [%rd104+16];
	shl.b64 	%rd117, %rd116, %r78;
	or.b64  	%rd118, %rd115, %rd117;
	add.s32 	%r79, %r170, 5;
	ld.global.s32 	%rd119, [%rd104+20];
	shl.b64 	%rd120, %rd119, %r79;
	or.b64  	%rd121, %rd118, %rd120;
	add.s32 	%r80, %r170, 6;
	ld.global.s32 	%rd122, [%rd104+24];
	shl.b64 	%rd123, %rd122, %r80;
	or.b64  	%rd124, %rd121, %rd123;
	add.s32 	%r81, %r170, 7;
	ld.global.s32 	%rd125, [%rd104+28];
	shl.b64 	%rd126, %rd125, %r81;
	or.b64  	%rd127, %rd124, %rd126;
	or.b64  	%rd288, %rd127, %rd288;
	add.s32 	%r170, %r170, 8;
$L__BB6_8:
	setp.eq.s32 	%p6, %r10, 0;
	@%p6 bra 	$L__BB6_15;
	setp.lt.u32 	%p7, %r11, 3;
	@%p7 bra 	$L__BB6_11;
	add.s32 	%r82, %r170, %r15;
	mul.wide.s32 	%rd129, %r82, 4;
	add.s64 	%rd130, %rd1, %rd129;
	ld.global.s32 	%rd131, [%rd130];
	shl.b64 	%rd132, %rd131, %r170;
	add.s32 	%r83, %r170, 1;
	ld.global.s32 	%rd133, [%rd130+4];
	shl.b64 	%rd134, %rd133, %r83;
	or.b64  	%rd135, %rd132, %rd134;
	add.s32 	%r84, %r170, 2;
	ld.global.s32 	%rd136, [%rd130+8];
	shl.b64 	%rd137, %rd136, %r84;
	or.b64  	%rd138, %rd135, %rd137;
	add.s32 	%r85, %r170, 3;
	ld.global.s32 	%rd139, [%rd130+12];
	shl.b64 	%rd140, %rd139, %r85;
	or.b64  	%rd141, %rd138, %rd140;
	or.b64  	%rd288, %rd141, %rd288;
	add.s32 	%r170, %r170, 4;
$L__BB6_11:
	setp.eq.s32 	%p8, %r13, 0;
	@%p8 bra 	$L__BB6_15;
	setp.eq.s32 	%p9, %r13, 1;
	add.s32 	%r86, %r170, %r15;
	mul.wide.s32 	%rd142, %r86, 4;
	add.s64 	%rd12, %rd1, %rd142;
	ld.global.s32 	%rd143, [%rd12];
	shl.b64 	%rd144, %rd143, %r170;
	or.b64  	%rd288, %rd144, %rd288;
	@%p9 bra 	$L__BB6_15;
	setp.eq.s32 	%p10, %r13, 2;
	add.s32 	%r87, %r170, 1;
	ld.global.s32 	%rd145, [%rd12+4];
	shl.b64 	%rd146, %rd145, %r87;
	or.b64  	%rd288, %rd146, %rd288;
	@%p10 bra 	$L__BB6_15;
	add.s32 	%r88, %r170, 2;
	ld.global.s32 	%rd147, [%rd12+8];
	shl.b64 	%rd148, %rd147, %r88;
	or.b64  	%rd288, %rd148, %rd288;
$L__BB6_15:
	shl.b32 	%r89, %r167, 3;
	mov.u32 	%r90, _ZZ3ha2ILi8EEviiPjPiPyyE2ai;
	add.s32 	%r91, %r90, %r89;
	st.shared.u64 	[%r91], %rd288;
	add.s32 	%r167, %r167, %r7;
	setp.lt.s32 	%p11, %r167, %r52;
	@%p11 bra 	$L__BB6_2;
$L__BB6_16:
	bar.sync 	0;
	setp.lt.s32 	%p12, %r53, 1;
	mov.b64 	%rd295, 0;
	@%p12 bra 	$L__BB6_42;
	add.s32 	%r24, %r52, -2;
	add.s32 	%r93, %r52, -1;
	cvt.u64.u32 	%rd17, %r93;
	shl.b32 	%r94, %r6, 3;
	mov.u32 	%r95, _ZZ3ha2ILi8EEviiPjPiPyyE2qc;
	add.s32 	%r25, %r95, %r94;
	shl.b32 	%r96, %r52, 3;
	mov.u32 	%r97, _ZZ3ha2ILi8EEviiPjPiPyyE2ai;
	add.s32 	%r26, %r97, %r96;
	and.b32  	%r27, %r1, 3;
	and.b32  	%r28, %r93, 3;
	and.b32  	%r29, %r93, -4;
	shl.b32 	%r98, %r4, 3;
	add.s32 	%r30, %r95, %r98;
	cvt.u64.u32 	%rd289, %r5;
	mov.u32 	%r99, %nctaid.x;
	mul.lo.s32 	%r31, %r2, %r99;
	mov.b32 	%r172, 0;
	mov.b64 	%rd295, 0;
$L__BB6_18:
	setp.eq.s32 	%p13, %r1, 0;
	mov.u64 	%rd294, %rd289;
	@%p13 bra 	$L__BB6_26;
	setp.lt.u32 	%p14, %r1, 4;
	mov.u64 	%rd294, %rd289;
	@%p14 bra 	$L__BB6_22;
	and.b32  	%r100, %r1, 252;
	neg.s32 	%r173, %r100;
	mov.u64 	%rd294, %rd289;
$L__BB6_21:
	add.s64 	%rd152, %rd294, -1;
	and.b64  	%rd153, %rd152, %rd294;
	add.s64 	%rd154, %rd153, -1;
	and.b64  	%rd155, %rd154, %rd153;
	add.s64 	%rd156, %rd155, -1;
	and.b64  	%rd157, %rd156, %rd155;
	add.s64 	%rd158, %rd157, -1;
	and.b64  	%rd294, %rd158, %rd157;
	add.s32 	%r173, %r173, 4;
	setp.ne.s32 	%p15, %r173, 0;
	@%p15 bra 	$L__BB6_21;
$L__BB6_22:
	setp.eq.s32 	%p16, %r27, 0;
	@%p16 bra 	$L__BB6_26;
	setp.eq.s32 	%p17, %r27, 1;
	add.s64 	%rd159, %rd294, -1;
	and.b64  	%rd294, %rd159, %rd294;
	@%p17 bra 	$L__BB6_26;
	setp.eq.s32 	%p18, %r27, 2;
	add.s64 	%rd160, %rd294, -1;
	and.b64  	%rd294, %rd160, %rd294;
	@%p18 bra 	$L__BB6_26;
	add.s64 	%rd161, %rd294, -1;
	and.b64  	%rd294, %rd161, %rd294;
$L__BB6_26:
	setp.lt.s32 	%p19, %r52, 2;
	neg.s64 	%rd162, %rd294;
	and.b64  	%rd163, %rd294, %rd162;
	clz.b64 	%r102, %rd163;
	cvt.u64.u32 	%rd29, %r102;
	shl.b32 	%r103, %r102, 3;
	mov.u32 	%r104, _ZZ3ha2ILi8EEviiPjPiPyyE2ai;
	sub.s32 	%r105, %r104, %r103;
	ld.shared.u64 	%rd30, [%r105+504];
	mov.b32 	%r180, 0;
	@%p19 bra 	$L__BB6_34;
	setp.lt.u32 	%p20, %r24, 3;
	mov.b32 	%r180, 0;
	mov.u32 	%r178, %r24;
	@%p20 bra 	$L__BB6_30;
	mov.b32 	%r180, 0;
	mov.u32 	%r178, %r24;
	mov.u32 	%r176, %r180;
$L__BB6_29:
	shr.u64 	%rd164, %rd289, %r178;
	and.b64  	%rd165, %rd164, 1;
	setp.eq.b64 	%p21, %rd165, 1;
	shl.b32 	%r109, %r180, 1;
	shr.u64 	%rd166, %rd30, %r178;
	cvt.u32.u64 	%r110, %rd166;
	and.b32  	%r111, %r110, 1;
	or.b32  	%r112, %r111, %r109;
	selp.b32 	%r113, %r112, %r180, %p21;
	add.s32 	%r114, %r178, -1;
	shr.u64 	%rd167, %rd289, %r114;
	and.b64  	%rd168, %rd167, 1;
	setp.eq.b64 	%p22, %rd168, 1;
	shl.b32 	%r115, %r113, 1;
	shr.u64 	%rd169, %rd30, %r114;
	cvt.u32.u64 	%r116, %rd169;
	and.b32  	%r117, %r116, 1;
	or.b32  	%r118, %r117, %r115;
	selp.b32 	%r119, %r118, %r113, %p22;
	add.s32 	%r120, %r178, -2;
	shr.u64 	%rd170, %rd289, %r120;
	and.b64  	%rd171, %rd170, 1;
	setp.eq.b64 	%p23, %rd171, 1;
	shl.b32 	%r121, %r119, 1;
	shr.u64 	%rd172, %rd30, %r120;
	cvt.u32.u64 	%r122, %rd172;
	and.b32  	%r123, %r122, 1;
	or.b32  	%r124, %r123, %r121;
	selp.b32 	%r125, %r124, %r119, %p23;
	add.s32 	%r126, %r178, -3;
	shr.u64 	%rd173, %rd289, %r126;
	and.b64  	%rd174, %rd173, 1;
	setp.eq.b64 	%p24, %rd174, 1;
	shl.b32 	%r127, %r125, 1;
	shr.u64 	%rd175, %rd30, %r126;
	cvt.u32.u64 	%r128, %rd175;
	and.b32  	%r129, %r128, 1;
	or.b32  	%r130, %r129, %r127;
	selp.b32 	%r180, %r130, %r125, %p24;
	add.s32 	%r178, %r178, -4;
	add.s32 	%r176, %r176, 4;
	setp.ne.s32 	%p25, %r176, %r29;
	@%p25 bra 	$L__BB6_29;
$L__BB6_30:
	setp.eq.s32 	%p26, %r28, 0;
	@%p26 bra 	$L__BB6_34;
	setp.eq.s32 	%p27, %r28, 1;
	shr.u64 	%rd176, %rd289, %r178;
	and.b64  	%rd177, %rd176, 1;
	setp.eq.b64 	%p28, %rd177, 1;
	shl.b32 	%r131, %r180, 1;
	shr.u64 	%rd178, %rd30, %r178;
	cvt.u32.u64 	%r132, %rd178;
	and.b32  	%r133, %r132, 1;
	or.b32  	%r134, %r133, %r131;
	selp.b32 	%r180, %r134, %r180, %p28;
	@%p27 bra 	$L__BB6_34;
	setp.eq.s32 	%p29, %r28, 2;
	add.s32 	%r135, %r178, -1;
	shr.u64 	%rd179, %rd289, %r135;
	and.b64  	%rd180, %rd179, 1;
	setp.eq.b64 	%p30, %rd180, 1;
	shl.b32 	%r136, %r180, 1;
	shr.u64 	%rd181, %rd30, %r135;
	cvt.u32.u64 	%r137, %rd181;
	and.b32  	%r138, %r137, 1;
	or.b32  	%r139, %r138, %r136;
	selp.b32 	%r180, %r139, %r180, %p30;
	@%p29 bra 	$L__BB6_34;
	add.s32 	%r140, %r178, -2;
	shr.u64 	%rd182, %rd289, %r140;
	and.b64  	%rd183, %rd182, 1;
	setp.eq.b64 	%p31, %rd183, 1;
	shl.b32 	%r141, %r180, 1;
	shr.u64 	%rd184, %rd30, %r140;
	cvt.u32.u64 	%r142, %rd184;
	and.b32  	%r143, %r142, 1;
	or.b32  	%r144, %r143, %r141;
	selp.b32 	%r180, %r144, %r180, %p31;
$L__BB6_34:
	setp.lt.s32 	%p32, %r52, 3;
	cvt.u32.u64 	%r145, %rd17;
	shr.u64 	%rd185, %rd30, %r145;
	and.b64  	%rd186, %rd185, 1;
	st.shared.u64 	[%r25], %rd186;
	bar.sync 	0;
	@%p32 bra 	$L__BB6_37;
	and.b32  	%r147, %r180, 1;
	cvt.u64.u32 	%rd187, %r147;
	neg.s64 	%rd31, %rd187;
	shr.u32 	%r148, %r180, 1;
	and.b32  	%r149, %r148, 1;
	cvt.u64.u32 	%rd188, %r149;
	neg.s64 	%rd32, %rd188;
	shr.u32 	%r150, %r180, 2;
	and.b32  	%r151, %r150, 1;
	cvt.u64.u32 	%rd189, %r151;
	neg.s64 	%rd33, %rd189;
	shr.u32 	%r152, %r180, 3;
	and.b32  	%r153, %r152, 1;
	cvt.u64.u32 	%rd190, %r153;
	neg.s64 	%rd34, %rd190;
	shr.u32 	%r154, %r180, 4;
	and.b32  	%r155, %r154, 1;
	cvt.u64.u32 	%rd191, %r155;
	neg.s64 	%rd35, %rd191;
	shr.u32 	%r156, %r180, 5;
	and.b32  	%r157, %r156, 1;
	cvt.u64.u32 	%rd192, %r157;
	neg.s64 	%rd36, %rd192;
	shr.u32 	%r158, %r180, 6;
	and.b32  	%r159, %r158, 1;
	cvt.u64.u32 	%rd193, %r159;
	neg.s64 	%rd37, %rd193;
	shr.u32 	%r160, %r180, 7;
	and.b32  	%r161, %r160, 1;
	cvt.u64.u32 	%rd194, %r161;
	neg.s64 	%rd38, %rd194;
	mov.b32 	%r181, 1;
$L__BB6_36:
	ld.shared.u64 	%rd195, [%r30];
	and.b64  	%rd196, %rd195, %rd31;
	setp.lt.u64 	%p33, %rd196, %rd44;
	selp.b64 	%rd197, 0, %rd44, %p33;
	sub.s64 	%rd198, %rd196, %rd197;
	ld.shared.u64 	%rd199, [%r30+8];
	and.b64  	%rd200, %rd199, %rd32;
	add.s64 	%rd201, %rd200, %rd198;
	setp.lt.u64 	%p34, %rd201, %rd44;
	selp.b64 	%rd202, 0, %rd44, %p34;
	sub.s64 	%rd203, %rd201, %rd202;
	ld.shared.u64 	%rd204, [%r30+16];
	and.b64  	%rd205, %rd204, %rd33;
	add.s64 	%rd206, %rd205, %rd203;
	setp.lt.u64 	%p35, %rd206, %rd44;
	selp.b64 	%rd207, 0, %rd44, %p35;
	sub.s64 	%rd208, %rd206, %rd207;
	ld.shared.u64 	%rd209, [%r30+24];
	and.b64  	%rd210, %rd209, %rd34;
	add.s64 	%rd211, %rd210, %rd208;
	setp.lt.u64 	%p36, %rd211, %rd44;
	selp.b64 	%rd212, 0, %rd44, %p36;
	sub.s64 	%rd213, %rd211, %rd212;
	ld.shared.u64 	%rd214, [%r30+32];
	and.b64  	%rd215, %rd214, %rd35;
	add.s64 	%rd216, %rd215, %rd213;
	setp.lt.u64 	%p37, %rd216, %rd44;
	selp.b64 	%rd217, 0, %rd44, %p37;
	sub.s64 	%rd218, %rd216, %rd217;
	ld.shared.u64 	%rd219, [%r30+40];
	and.b64  	%rd220, %rd219, %rd36;
	add.s64 	%rd221, %rd220, %rd218;
	setp.lt.u64 	%p38, %rd221, %rd44;
	selp.b64 	%rd222, 0, %rd44, %p38;
	sub.s64 	%rd223, %rd221, %rd222;
	ld.shared.u64 	%rd224, [%r30+48];
	and.b64  	%rd225, %rd224, %rd37;
	add.s64 	%rd226, %rd225, %rd223;
	setp.lt.u64 	%p39, %rd226, %rd44;
	selp.b64 	%rd227, 0, %rd44, %p39;
	sub.s64 	%rd228, %rd226, %rd227;
	ld.shared.u64 	%rd229, [%r30+56];
	and.b64  	%rd230, %rd229, %rd38;
	add.s64 	%rd231, %rd230, %rd228;
	setp.lt.u64 	%p40, %rd231, %rd44;
	selp.b64 	%rd232, 0, %rd44, %p40;
	sub.s64 	%rd233, %rd231, %rd232;
	bar.sync 	0;
	st.shared.u64 	[%r25], %rd233;
	bar.sync 	0;
	add.s32 	%r181, %r181, 1;
	setp.ne.s32 	%p41, %r181, %r145;
	@%p41 bra 	$L__BB6_36;
$L__BB6_37:
	ld.shared.u64 	%rd234, [%r26+-8];
	cvt.u32.u64 	%r163, %rd29;
	sub.s32 	%r164, 63, %r163;
	shr.u64 	%rd235, %rd234, %r164;
	and.b64  	%rd236, %rd235, 1;
	setp.eq.b64 	%p42, %rd236, 1;
	@%p42 bra 	$L__BB6_39;
	mov.b64 	%rd237, 0;
	st.shared.u64 	[%r25], %rd237;
$L__BB6_39:
	bar.sync 	0;
	add.s32 	%r165, %r172, %r3;
	setp.ge.s32 	%p43, %r165, %r53;
	@%p43 bra 	$L__BB6_41;
	ld.shared.u64 	%rd238, [%r30];
	ld.shared.u64 	%rd239, [%r30+8];
	setp.lt.u64 	%p44, %rd238, %rd44;
	selp.b64 	%rd240, 0, %rd44, %p44;
	sub.s64 	%rd241, %rd238, %rd240;
	add.s64 	%rd242, %rd239, %rd241;
	ld.shared.u64 	%rd243, [%r30+16];
	setp.lt.u64 	%p45, %rd242, %rd44;
	selp.b64 	%rd244, 0, %rd44, %p45;
	sub.s64 	%rd245, %rd242, %rd244;
	add.s64 	%rd246, %rd243, %rd245;
	ld.shared.u64 	%rd247, [%r30+24];
	setp.lt.u64 	%p46, %rd246, %rd44;
	selp.b64 	%rd248, 0, %rd44, %p46;
	sub.s64 	%rd249, %rd246, %rd248;
	add.s64 	%rd250, %rd247, %rd249;
	ld.shared.u64 	%rd251, [%r30+32];
	setp.lt.u64 	%p47, %rd250, %rd44;
	selp.b64 	%rd252, 0, %rd44, %p47;
	sub.s64 	%rd253, %rd250, %rd252;
	add.s64 	%rd254, %rd251, %rd253;
	ld.shared.u64 	%rd255, [%r30+40];
	setp.lt.u64 	%p48, %rd254, %rd44;
	selp.b64 	%rd256, 0, %rd44, %p48;
	sub.s64 	%rd257, %rd254, %rd256;
	add.s64 	%rd258, %rd255, %rd257;
	ld.shared.u64 	%rd259, [%r30+48];
	setp.lt.u64 	%p49, %rd258, %rd44;
	selp.b64 	%rd260, 0, %rd44, %p49;
	sub.s64 	%rd261, %rd258, %rd260;
	add.s64 	%rd262, %rd259, %rd261;
	ld.shared.u64 	%rd263, [%r30+56];
	setp.lt.u64 	%p50, %rd262, %rd44;
	selp.b64 	%rd264, 0, %rd44, %p50;
	sub.s64 	%rd265, %rd262, %rd264;
	add.s64 	%rd266, %rd263, %rd265;
	setp.lt.u64 	%p51, %rd266, %rd44;
	selp.b64 	%rd267, 0, %rd44, %p51;
	sub.s64 	%rd268, %rd266, %rd267;
	add.s64 	%rd269, %rd268, %rd295;
	setp.lt.u64 	%p52, %rd269, %rd44;
	selp.b64 	%rd270, 0, %rd44, %p52;
	sub.s64 	%rd295, %rd269, %rd270;
$L__BB6_41:
	neg.s64 	%rd271, %rd289;
	and.b64  	%rd272, %rd271, %rd289;
	and.b64  	%rd273, %rd272, 4294967295;
	add.s64 	%rd274, %rd273, %rd289;
	popc.b64 	%r166, %rd274;
	mov.b64 	%rd275, 255;
	shr.u64 	%rd276, %rd275, %r166;
	or.b64  	%rd289, %rd276, %rd274;
	bar.sync 	0;
	add.s32 	%r172, %r172, %r31;
	setp.lt.s32 	%p53, %r172, %r53;
	@%p53 bra 	$L__BB6_18;
$L__BB6_42:
	setp.ne.s32 	%p54, %r1, 0;
	@%p54 bra 	$L__BB6_44;
	ld.param.u64 	%rd280, [_Z3ha2ILi8EEviiPjPiPyy_param_4];
	cvta.to.global.u64 	%rd277, %rd280;
	mul.wide.s32 	%rd278, %r3, 8;
	add.s64 	%rd279, %rd277, %rd278;
	st.global.u64 	[%rd279], %rd295;
$L__BB6_44:
	ret;

}
	// .globl	_Z3ha2ILi9EEviiPjPiPyy
.visible .entry _Z3ha2ILi9EEviiPjPiPyy(
	.param .u32 _Z3ha2ILi9EEviiPjPiPyy_param_0,
	.param .u32 _Z3ha2ILi9EEviiPjPiPyy_param_1,
	.param .u64 .ptr .align 1 _Z3ha2ILi9EEviiPjPiPyy_param_2,
	.param .u64 .ptr .align 1 _Z3ha2ILi9EEviiPjPiPyy_param_3,
	.param .u64 .ptr .align 1 _Z3ha2ILi9EEviiPjPiPyy_param_4,
	.param .u64 _Z3ha2ILi9EEviiPjPiPyy_param_5
)
.maxntid 256
{
	.reg .pred 	%p<57>;
	.reg .b32 	%r<184>;
	.reg .b64 	%rd<308>;
	// demoted variable
	.shared .align 8 .b8 _ZZ3ha2ILi9EEviiPjPiPyyE2qc[8192];
	// demoted variable
	.shared .align 8 .b8 _ZZ3ha2ILi9EEviiPjPiPyyE2ai[512];
	ld.param.u32 	%r52, [_Z3ha2ILi9EEviiPjPiPyy_param_0];
	ld.param.u32 	%r53, [_Z3ha2ILi9EEviiPjPiPyy_param_1];
	ld.param.u64 	%rd46, [_Z3ha2ILi9EEviiPjPiPyy_param_2];
	ld.param.u64 	%rd47, [_Z3ha2ILi9EEviiPjPiPyy_param_3];
	ld.param.u64 	%rd45, [_Z3ha2ILi9EEviiPjPiPyy_param_5];
	cvta.to.global.u64 	%rd1, %rd47;
	cvta.to.global.u64 	%rd48, %rd46;
	mov.u32 	%r1, %tid.x;
	mov.u32 	%r54, %tid.y;
	mov.u32 	%r55, %ctaid.x;
	mov.u32 	%r2, %ntid.y;
	mad.lo.s32 	%r3, %r55, %r2, %r54;
	mul.lo.s32 	%r4, %r54, 9;
	mul.wide.s32 	%rd49, %r3, 4;
	add.s64 	%rd50, %rd48, %rd49;
	ld.global.u32 	%r5, [%rd50];
	add.s32 	%r6, %r4, %r1;
	setp.ge.s32 	%p1, %r6, %r52;
	@%p1 bra 	$L__BB7_16;
	mul.lo.s32 	%r7, %r2, 9;
	and.b32  	%r8, %r52, 15;
	add.s32 	%r9, %r8, -1;
	and.b32  	%r10, %r52, 7;
	add.s32 	%r11, %r10, -1;
	and.b32  	%r12, %r52, 2147483632;
	and.b32  	%r13, %r52, 3;
	mov.u32 	%r169, %r6;
$L__BB7_2:
	setp.lt.u32 	%p2, %r52, 16;
	mul.lo.s32 	%r15, %r169, %r52;
	mov.b64 	%rd299, 0;
	mov.b32 	%r172, 0;
	@%p2 bra 	$L__BB7_5;
	mov.b64 	%rd299, 0;
	mov.b32 	%r170, 0;
$L__BB7_4:
	.pragma "nounroll";
	add.s32 	%r58, %r170, %r15;
	mul.wide.s32 	%rd54, %r58, 4;
	add.s64 	%rd55, %rd1, %rd54;
	ld.global.s32 	%rd56, [%rd55];
	shl.b64 	%rd57, %rd56, %r170;
	or.b64  	%rd58, %rd57, %rd299;
	add.s32 	%r59, %r170, 1;
	ld.global.s32 	%rd59, [%rd55+4];
	shl.b64 	%rd60, %rd59, %r59;
	or.b64  	%rd61, %rd60, %rd58;
	add.s32 	%r60, %r170, 2;
	ld.global.s32 	%rd62, [%rd55+8];
	shl.b64 	%rd63, %rd62, %r60;
	or.b64  	%rd64, %rd63, %rd61;
	add.s32 	%r61, %r170, 3;
	ld.global.s32 	%rd65, [%rd55+12];
	shl.b64 	%rd66, %rd65, %r61;
	or.b64  	%rd67, %rd66, %rd64;
	add.s32 	%r62, %r170, 4;
	ld.global.s32 	%rd68, [%rd55+16];
	shl.b64 	%rd69, %rd68, %r62;
	or.b64  	%rd70, %rd69, %rd67;
	add.s32 	%r63, %r170, 5;
	ld.global.s32 	%rd71, [%rd55+20];
	shl.b64 	%rd72, %rd71, %r63;
	or.b64  	%rd73, %rd72, %rd70;
	add.s32 	%r64, %r170, 6;
	ld.global.s32 	%rd74, [%rd55+24];
	shl.b64 	%rd75, %rd74, %r64;
	or.b64  	%rd76, %rd75, %rd73;
	add.s32 	%r65, %r170, 7;
	ld.global.s32 	%rd77, [%rd55+28];
	shl.b64 	%rd78, %rd77, %r65;
	or.b64  	%rd79, %rd78, %rd76;
	add.s32 	%r66, %r170, 8;
	ld.global.s32 	%rd80, [%rd55+32];
	shl.b64 	%rd81, %rd80, %r66;
	or.b64  	%rd82, %rd81, %rd79;
	add.s32 	%r67, %r170, 9;
	ld.global.s32 	%rd83, [%rd55+36];
	shl.b64 	%rd84, %rd83, %r67;
	or.b64  	%rd85, %rd84, %rd82;
	add.s32 	%r68, %r170, 10;
	ld.global.s32 	%rd86, [%rd55+40];
	shl.b64 	%rd87, %rd86, %r68;
	or.b64  	%rd88, %rd87, %rd85;
	add.s32 	%r69, %r170, 11;
	ld.global.s32 	%rd89, [%rd55+44];
	shl.b64 	%rd90, %rd89, %r69;
	or.b64  	%rd91, %rd90, %rd88;
	add.s32 	%r70, %r170, 12;
	ld.global.s32 	%rd92, [%rd55+48];
	shl.b64 	%rd93, %rd92, %r70;
	or.b64  	%rd94, %rd93, %rd91;
	add.s32 	%r71, %r170, 13;
	ld.global.s32 	%rd95, [%rd55+52];
	shl.b64 	%rd96, %rd95, %r71;
	or.b64  	%rd97, %rd96, %rd94;
	add.s32 	%r72, %r170, 14;
	ld.global.s32 	%rd98, [%rd55+56];
	shl.b64 	%rd99, %rd98, %r72;
	or.b64  	%rd100, %rd99, %rd97;
	add.s32 	%r73, %r170, 15;
	ld.global.s32 	%rd101, [%rd55+60];
	shl.b64 	%rd102, %rd101, %r73;
	or.b64  	%rd299, %rd102, %rd100;
	add.s32 	%r170, %r170, 16;
	setp.ne.s32 	%p3, %r170, %r12;
	mov.u32 	%r172, %r12;
	@%p3 bra 	$L__BB7_4;
$L__BB7_5:
	setp.eq.s32 	%p4, %r8, 0;
	@%p4 bra 	$L__BB7_15;
	setp.lt.u32 	%p5, %r9, 7;
	@%p5 bra 	$L__BB7_8;
	add.s32 	%r74, %r172, %r15;
	mul.wide.s32 	%rd104, %r74, 4;
	add.s64 	%rd105, %rd1, %rd104;
	ld.global.s32 	%rd106, [%rd105];
	shl.b64 	%rd107, %rd106, %r172;
	add.s32 	%r75, %r172, 1;
	ld.global.s32 	%rd108, [%rd105+4];
	shl.b64 	%rd109, %rd108, %r75;
	or.b64  	%rd110, %rd107, %rd109;
	add.s32 	%r76, %r172, 2;
	ld.global.s32 	%rd111, [%rd105+8];
	shl.b64 	%rd112, %rd111, %r76;
	or.b64  	%rd113, %rd110, %rd112;
	add.s32 	%r77, %r172, 3;
	ld.global.s32 	%rd114, [%rd105+12];
	shl.b64 	%rd115, %rd114, %r77;
	or.b64  	%rd116, %rd113, %rd115;
	add.s32 	%r78, %r172, 4;
	ld.global.s32 	%rd117, [%rd105+16];
	shl.b64 	%rd118, %rd117, %r78;
	or.b64  	%rd119, %rd116, %rd118;
	add.s32 	%r79, %r172, 5;
	ld.global.s32 	%rd120, [%rd105+20];
	shl.b64 	%rd121, %rd120, %r79;
	or.b64  	%rd122, %rd119, %rd121;
	add.s32 	%r80, %r172, 6;
	ld.global.s32 	%rd123, [%rd105+24];
	shl.b64 	%rd124, %rd123, %r80;
	or.b64  	%rd125, %rd122, %rd124;
	add.s32 	%r81, %r172, 7;
	ld.global.s32 	%rd126, [%rd105+28];
	shl.b64 	%rd127, %rd126, %r81;
	or.b64  	%rd128, %rd125, %rd127;
	or.b64  	%rd299, %rd128, %rd299;
	add.s32 	%r172, %r172, 8;
$L__BB7_8:
	setp.eq.s32 	%p6, %r10, 0;
	@%p6 bra 	$L__BB7_15;
	setp.lt.u32 	%p7, %r11, 3;
	@%p7 bra 	$L__BB7_11;
	add.s32 	%r82, %r172, %r15;
	mul.wide.s32 	%rd130, %r82, 4;
	add.s64 	%rd131, %rd1, %rd130;
	ld.global.s32 	%rd132, [%rd131];
	shl.b64 	%rd133, %rd132, %r172;
	add.s32 	%r83, %r172, 1;
	ld.global.s32 	%rd134, [%rd131+4];
	shl.b64 	%rd135, %rd134, %r83;
	or.b64  	%rd136, %rd133, %rd135;
	add.s32 	%r84, %r172, 2;
	ld.global.s32 	%rd137, [%rd131+8];
	shl.b64 	%rd138, %rd137, %r84;
	or.b64  	%rd139, %rd136, %rd138;
	add.s32 	%r85, %r172, 3;
	ld.global.s32 	%rd140, [%rd131+12];
	shl.b64 	%rd141, %rd140, %r85;
	or.b64  	%rd142, %rd139, %rd141;
	or.b64  	%rd299, %rd142, %rd299;
	add.s32 	%r172, %r172, 4;
$L__BB7_11:
	setp.eq.s32 	%p8, %r13, 0;
	@%p8 bra 	$L__BB7_15;
	setp.eq.s32 	%p9, %r13, 1;
	add.s32 	%r86, %r172, %r15;
	mul.wide.s32 	%rd143, %r86, 4;
	add.s64 	%rd12, %rd1, %rd143;
	ld.global.s32 	%rd144, [%rd12];
	shl.b64 	%rd145, %rd144, %r172;
	or.b64  	%rd299, %rd145, %rd299;
	@%p9 bra 	$L__BB7_15;
	setp.eq.s32 	%p10, %r13, 2;
	add.s32 	%r87, %r172, 1;
	ld.global.s32 	%rd146, [%rd12+4];
	shl.b64 	%rd147, %rd146, %r87;
	or.b64  	%rd299, %rd147, %rd299;
	@%p10 bra 	$L__BB7_15;
	add.s32 	%r88, %r172, 2;
	ld.global.s32 	%rd148, [%rd12+8];
	shl.b64 	%rd149, %rd148, %r88;
	or.b64  	%rd299, %rd149, %rd299;
$L__BB7_15:
	shl.b32 	%r89, %r169, 3;
	mov.u32 	%r90, _ZZ3ha2ILi9EEviiPjPiPyyE2ai;
	add.s32 	%r91, %r90, %r89;
	st.shared.u64 	[%r91], %rd299;
	add.s32 	%r169, %r169, %r7;
	setp.lt.s32 	%p11, %r169, %r52;
	@%p11 bra 	$L__BB7_2;
$L__BB7_16:
	bar.sync 	0;
	setp.lt.s32 	%p12, %r53, 1;
	mov.b64 	%rd306, 0;
	@%p12 bra 	$L__BB7_42;
	add.s32 	%r24, %r52, -2;
	add.s32 	%r93, %r52, -1;
	cvt.u64.u32 	%rd17, %r93;
	shl.b32 	%r94, %r6, 3;
	mov.u32 	%r95, _ZZ3ha2ILi9EEviiPjPiPyyE2qc;
	add.s32 	%r25, %r95, %r94;
	shl.b32 	%r96, %r52, 3;
	mov.u32 	%r97, _ZZ3ha2ILi9EEviiPjPiPyyE2ai;
	add.s32 	%r26, %r97, %r96;
	and.b32  	%r27, %r93, 3;
	and.b32  	%r28, %r93, -4;
	shl.b32 	%r98, %r4, 3;
	add.s32 	%r29, %r95, %r98;
	cvt.u64.u32 	%rd300, %r5;
	mov.u32 	%r99, %nctaid.x;
	mul.lo.s32 	%r30, %r2, %r99;
	mov.b32 	%r174, 0;
	mov.b64 	%rd306, 0;
$L__BB7_18:
	setp.eq.s32 	%p13, %r1, 0;
	mov.u64 	%rd305, %rd300;
	@%p13 bra 	$L__BB7_26;
	setp.lt.u32 	%p14, %r1, 4;
	mov.u64 	%rd305, %rd300;
	@%p14 bra 	$L__BB7_22;
	and.b32  	%r100, %r1, 252;
	neg.s32 	%r175, %r100;
	mov.u64 	%rd305, %rd300;
$L__BB7_21:
	add.s64 	%rd153, %rd305, -1;
	and.b64  	%rd154, %rd153, %rd305;
	add.s64 	%rd155, %rd154, -1;
	and.b64  	%rd156, %rd155, %rd154;
	add.s64 	%rd157, %rd156, -1;
	and.b64  	%rd158, %rd157, %rd156;
	add.s64 	%rd159, %rd158, -1;
	and.b64  	%rd305, %rd159, %rd158;
	add.s32 	%r175, %r175, 4;
	setp.ne.s32 	%p15, %r175, 0;
	@%p15 bra 	$L__BB7_21;
$L__BB7_22:
	and.b32  	%r35, %r1, 3;
	setp.eq.s32 	%p16, %r35, 0;
	@%p16 bra 	$L__BB7_26;
	setp.eq.s32 	%p17, %r35, 1;
	add.s64 	%rd160, %rd305, -1;
	and.b64  	%rd305, %rd160, %rd305;
	@%p17 bra 	$L__BB7_26;
	setp.eq.s32 	%p18, %r35, 2;
	add.s64 	%rd161, %rd305, -1;
	and.b64  	%rd305, %rd161, %rd305;
	@%p18 bra 	$L__BB7_26;
	add.s64 	%rd162, %rd305, -1;
	and.b64  	%rd305, %rd162, %rd305;
$L__BB7_26:
	setp.lt.s32 	%p19, %r52, 2;
	neg.s64 	%rd163, %rd305;
	and.b64  	%rd164, %rd305, %rd163;
	clz.b64 	%r102, %rd164;
	cvt.u64.u32 	%rd29, %r102;
	shl.b32 	%r103, %r102, 3;
	mov.u32 	%r104, _ZZ3ha2ILi9EEviiPjPiPyyE2ai;
	sub.s32 	%r105, %r104, %r103;
	ld.shared.u64 	%rd30, [%r105+504];
	mov.b32 	%r182, 0;
	@%p19 bra 	$L__BB7_34;
	setp.lt.u32 	%p20, %r24, 3;
	mov.b32 	%r182, 0;
	mov.u32 	%r180, %r24;
	@%p20 bra 	$L__BB7_30;
	mov.b32 	%r182, 0;
	mov.u32 	%r180, %r24;
	mov.u32 	%r178, %r182;
$L__BB7_29:
	shr.u64 	%rd165, %rd300, %r180;
	and.b64  	%rd166, %rd165, 1;
	setp.eq.b64 	%p21, %rd166, 1;
	shl.b32 	%r109, %r182, 1;
	shr.u64 	%rd167, %rd30, %r180;
	cvt.u32.u64 	%r110, %rd167;
	and.b32  	%r111, %r110, 1;
	or.b32  	%r112, %r111, %r109;
	selp.b32 	%r113, %r112, %r182, %p21;
	add.s32 	%r114, %r180, -1;
	shr.u64 	%rd168, %rd300, %r114;
	and.b64  	%rd169, %rd168, 1;
	setp.eq.b64 	%p22, %rd169, 1;
	shl.b32 	%r115, %r113, 1;
	shr.u64 	%rd170, %rd30, %r114;
	cvt.u32.u64 	%r116, %rd170;
	and.b32  	%r117, %r116, 1;
	or.b32  	%r118, %r117, %r115;
	selp.b32 	%r119, %r118, %r113, %p22;
	add.s32 	%r120, %r180, -2;
	shr.u64 	%rd171, %rd300, %r120;
	and.b64  	%rd172, %rd171, 1;
	setp.eq.b64 	%p23, %rd172, 1;
	shl.b32 	%r121, %r119, 1;
	shr.u64 	%rd173, %rd30, %r120;
	cvt.u32.u64 	%r122, %rd173;
	and.b32  	%r123, %r122, 1;
	or.b32  	%r124, %r123, %r121;
	selp.b32 	%r125, %r124, %r119, %p23;
	add.s32 	%r126, %r180, -3;
	shr.u64 	%rd174, %rd300, %r126;
	and.b64  	%rd175, %rd174, 1;
	setp.eq.b64 	%p24, %rd175, 1;
	shl.b32 	%r127, %r125, 1;
	shr.u64 	%rd176, %rd30, %r126;
	cvt.u32.u64 	%r128, %rd176;
	and.b32  	%r129, %r128, 1;
	or.b32  	%r130, %r129, %r127;
	selp.b32 	%r182, %r130, %r125, %p24;
	add.s32 	%r180, %r180, -4;
	add.s32 	%r178, %r178, 4;
	setp.ne.s32 	%p25, %r178, %r28;
	@%p25 bra 	$L__BB7_29;
$L__BB7_30:
	setp.eq.s32 	%p26, %r27, 0;
	@%p26 bra 	$L__BB7_34;
	setp.eq.s32 	%p27, %r27, 1;
	shr.u64 	%rd177, %rd300, %r180;
	and.b64  	%rd178, %rd177, 1;
	setp.eq.b64 	%p28, %rd178, 1;
	shl.b32 	%r131, %r182, 1;
	shr.u64 	%rd179, %rd30, %r180;
	cvt.u32.u64 	%r132, %rd179;
	and.b32  	%r133, %r132, 1;
	or.b32  	%r134, %r133, %r131;
	selp.b32 	%r182, %r134, %r182, %p28;
	@%p27 bra 	$L__BB7_34;
	setp.eq.s32 	%p29, %r27, 2;
	add.s32 	%r135, %r180, -1;
	shr.u64 	%rd180, %rd300, %r135;
	and.b64  	%rd181, %rd180, 1;
	setp.eq.b64 	%p30, %rd181, 1;
	shl.b32 	%r136, %r182, 1;
	shr.u64 	%rd182, %rd30, %r135;
	cvt.u32.u64 	%r137, %rd182;
	and.b32  	%r138, %r137, 1;
	or.b32  	%r139, %r138, %r136;
	selp.b32 	%r182, %r139, %r182, %p30;
	@%p29 bra 	$L__BB7_34;
	add.s32 	%r140, %r180, -2;
	shr.u64 	%rd183, %rd300, %r140;
	and.b64  	%rd184, %rd183, 1;
	setp.eq.b64 	%p31, %rd184, 1;
	shl.b32 	%r141, %r182, 1;
	shr.u64 	%rd185, %rd30, %r140;
	cvt.u32.u64 	%r142, %rd185;
	and.b32  	%r143, %r142, 1;
	or.b32  	%r144, %r143, %r141;
	selp.b32 	%r182, %r144, %r182, %p31;
$L__BB7_34:
	setp.lt.s32 	%p32, %r52, 3;
	cvt.u32.u64 	%r145, %rd17;
	shr.u64 	%rd186, %rd30, %r145;
	and.b64  	%rd187, %rd186, 1;
	st.shared.u64 	[%r25], %rd187;
	bar.sync 	0;
	@%p32 bra 	$L__BB7_37;
	and.b32  	%r147, %r182, 1;
	cvt.u64.u32 	%rd188, %r147;
	neg.s64 	%rd31, %rd188;
	shr.u32 	%r148, %r182, 1;
	and.b32  	%r149, %r148, 1;
	cvt.u64.u32 	%rd189, %r149;
	neg.s64 	%rd32, %rd189;
	shr.u32 	%r150, %r182, 2;
	and.b32  	%r151, %r150, 1;
	cvt.u64.u32 	%rd190, %r151;
	neg.s64 	%rd33, %rd190;
	shr.u32 	%r152, %r182, 3;
	and.b32  	%r153, %r152, 1;
	cvt.u64.u32 	%rd191, %r153;
	neg.s64 	%rd34, %rd191;
	shr.u32 	%r154, %r182, 4;
	and.b32  	%r155, %r154, 1;
	cvt.u64.u32 	%rd192, %r155;
	neg.s64 	%rd35, %rd192;
	shr.u32 	%r156, %r182, 5;
	and.b32  	%r157, %r156, 1;
	cvt.u64.u32 	%rd193, %r157;
	neg.s64 	%rd36, %rd193;
	shr.u32 	%r158, %r182, 6;
	and.b32  	%r159, %r158, 1;
	cvt.u64.u32 	%rd194, %r159;
	neg.s64 	%rd37, %rd194;
	shr.u32 	%r160, %r182, 7;
	and.b32  	%r161, %r160, 1;
	cvt.u64.u32 	%rd195, %r161;
	neg.s64 	%rd38, %rd195;
	shr.u32 	%r162, %r182, 8;
	and.b32  	%r163, %r162, 1;
	cvt.u64.u32 	%rd196, %r163;
	neg.s64 	%rd39, %rd196;
	mov.b32 	%r183, 1;
$L__BB7_36:
	ld.shared.u64 	%rd197, [%r29];
	and.b64  	%rd198, %rd197, %rd31;
	setp.lt.u64 	%p33, %rd198, %rd45;
	selp.b64 	%rd199, 0, %rd45, %p33;
	sub.s64 	%rd200, %rd198, %rd199;
	ld.shared.u64 	%rd201, [%r29+8];
	and.b64  	%rd202, %rd201, %rd32;
	add.s64 	%rd203, %rd202, %rd200;
	setp.lt.u64 	%p34, %rd203, %rd45;
	selp.b64 	%rd204, 0, %rd45, %p34;
	sub.s64 	%rd205, %rd203, %rd204;
	ld.shared.u64 	%rd206, [%r29+16];
	and.b64  	%rd207, %rd206, %rd33;
	add.s64 	%rd208, %rd207, %rd205;
	setp.lt.u64 	%p35, %rd208, %rd45;
	selp.b64 	%rd209, 0, %rd45, %p35;
	sub.s64 	%rd210, %rd208, %rd209;
	ld.shared.u64 	%rd211, [%r29+24];
	and.b64  	%rd212, %rd211, %rd34;
	add.s64 	%rd213, %rd212, %rd210;
	setp.lt.u64 	%p36, %rd213, %rd45;
	selp.b64 	%rd214, 0, %rd45, %p36;
	sub.s64 	%rd215, %rd213, %rd214;
	ld.shared.u64 	%rd216, [%r29+32];
	and.b64  	%rd217, %rd216, %rd35;
	add.s64 	%rd218, %rd217, %rd215;
	setp.lt.u64 	%p37, %rd218, %rd45;
	selp.b64 	%rd219, 0, %rd45, %p37;
	sub.s64 	%rd220, %rd218, %rd219;
	ld.shared.u64 	%rd221, [%r29+40];
	and.b64  	%rd222, %rd221, %rd36;
	add.s64 	%rd223, %rd222, %rd220;
	setp.lt.u64 	%p38, %rd223, %rd45;
	selp.b64 	%rd224, 0, %rd45, %p38;
	sub.s64 	%rd225, %rd223, %rd224;
	ld.shared.u64 	%rd226, [%r29+48];
	and.b64  	%rd227, %rd226, %rd37;
	add.s64 	%rd228, %rd227, %rd225;
	setp.lt.u64 	%p39, %rd228, %rd45;
	selp.b64 	%rd229, 0, %rd45, %p39;
	sub.s64 	%rd230, %rd228, %rd229;
	ld.shared.u64 	%rd231, [%r29+56];
	and.b64  	%rd232, %rd231, %rd38;
	add.s64 	%rd233, %rd232, %rd230;
	setp.lt.u64 	%p40, %rd233, %rd45;
	selp.b64 	%rd234, 0, %rd45, %p40;
	sub.s64 	%rd235, %rd233, %rd234;
	ld.shared.u64 	%rd236, [%r29+64];
	and.b64  	%rd237, %rd236, %rd39;
	add.s64 	%rd238, %rd237, %rd235;
	setp.lt.u64 	%p41, %rd238, %rd45;
	selp.b64 	%rd239, 0, %rd45, %p41;
	sub.s64 	%rd240, %rd238, %rd239;
	bar.sync 	0;
	st.shared.u64 	[%r25], %rd240;
	bar.sync 	0;
	add.s32 	%r183, %r183, 1;
	setp.ne.s32 	%p42, %r183, %r145;
	@%p42 bra 	$L__BB7_36;
$L__BB7_37:
	ld.shared.u64 	%rd241, [%r26+-8];
	cvt.u32.u64 	%r165, %rd29;
	sub.s32 	%r166, 63, %r165;
	shr.u64 	%rd242, %rd241, %r166;
	and.b64  	%rd243, %rd242, 1;
	setp.eq.b64 	%p43, %rd243, 1;
	@%p43 bra 	$L__BB7_39;
	mov.b64 	%rd244, 0;
	st.shared.u64 	[%r25], %rd244;
$L__BB7_39:
	bar.sync 	0;
	add.s32 	%r167, %r174, %r3;
	setp.ge.s32 	%p44, %r167, %r53;
	@%p44 bra 	$L__BB7_41;
	ld.shared.u64 	%rd245, [%r29];
	ld.shared.u64 	%rd246, [%r29+8];
	setp.lt.u64 	%p45, %rd245, %rd45;
	selp.b64 	%rd247, 0, %rd45, %p45;
	sub.s64 	%rd248, %rd245, %rd247;
	add.s64 	%rd249, %rd246, %rd248;
	ld.shared.u64 	%rd250, [%r29+16];
	setp.lt.u64 	%p46, %rd249, %rd45;
	selp.b64 	%rd251, 0, %rd45, %p46;
	sub.s64 	%rd252, %rd249, %rd251;
	add.s64 	%rd253, %rd250, %rd252;
	ld.shared.u64 	%rd254, [%r29+24];
	setp.lt.u64 	%p47, %rd253, %rd45;
	selp.b64 	%rd255, 0, %rd45, %p47;
	sub.s64 	%rd256, %rd253, %rd255;
	add.s64 	%rd257, %rd254, %rd256;
	ld.shared.u64 	%rd258, [%r29+32];
	setp.lt.u64 	%p48, %rd257, %rd45;
	selp.b64 	%rd259, 0, %rd45, %p48;
	sub.s64 	%rd260, %rd257, %rd259;
	add.s64 	%rd261, %rd258, %rd260;
	ld.shared.u64 	%rd262, [%r29+40];
	setp.lt.u64 	%p49, %rd261, %rd45;
	selp.b64 	%rd263, 0, %rd45, %p49;
	sub.s64 	%rd264, %rd261, %rd263;
	add.s64 	%rd265, %rd262, %rd264;
	ld.shared.u64 	%rd266, [%r29+48];
	setp.lt.u64 	%p50, %rd265, %rd45;
	selp.b64 	%rd267, 0, %rd45, %p50;
	sub.s64 	%rd268, %rd265, %rd267;
	add.s64 	%rd269, %rd266, %rd268;
	ld.shared.u64 	%rd270, [%r29+56];
	setp.lt.u64 	%p51, %rd269, %rd45;
	selp.b64 	%rd271, 0, %rd45, %p51;
	sub.s64 	%rd272, %rd269, %rd271;
	add.s64 	%rd273, %rd270, %rd272;
	ld.shared.u64 	%rd274, [%r29+64];
	setp.lt.u64 	%p52, %rd273, %rd45;
	selp.b64 	%rd275, 0, %rd45, %p52;
	sub.s64 	%rd276, %rd273, %rd275;
	add.s64 	%rd277, %rd274, %rd276;
	setp.lt.u64 	%p53, %rd277, %rd45;
	selp.b64 	%rd278, 0, %rd45, %p53;
	sub.s64 	%rd279, %rd277, %rd278;
	add.s64 	%rd280, %rd279, %rd306;
	setp.lt.u64 	%p54, %rd280, %rd45;
	selp.b64 	%rd281, 0, %rd45, %p54;
	sub.s64 	%rd306, %rd280, %rd281;
$L__BB7_41:
	neg.s64 	%rd282, %rd300;
	and.b64  	%rd283, %rd282, %rd300;
	and.b64  	%rd284, %rd283, 4294967295;
	add.s64 	%rd285, %rd284, %rd300;
	popc.b64 	%r168, %rd285;
	mov.b64 	%rd286, 511;
	shr.u64 	%rd287, %rd286, %r168;
	or.b64  	%rd300, %rd287, %rd285;
	bar.sync 	0;
	add.s32 	%r174, %r174, %r30;
	setp.lt.s32 	%p55, %r174, %r53;
	@%p55 bra 	$L__BB7_18;
$L__BB7_42:
	setp.ne.s32 	%p56, %r1, 0;
	@%p56 bra 	$L__BB7_44;
	ld.param.u64 	%rd291, [_Z3ha2ILi9EEviiPjPiPyy_param_4];
	cvta.to.global.u64 	%rd288, %rd291;
	mul.wide.s32 	%rd289, %r3, 8;
	add.s64 	%rd290, %rd288, %rd289;
	st.global.u64 	[%rd290], %rd306;
$L__BB7_44:
	ret;

}
	// .globl	_Z3ha2ILi10EEviiPjPiPyy
.visible .entry _Z3ha2ILi10EEviiPjPiPyy(
	.param .u32 _Z3ha2ILi10EEviiPjPiPyy_param_0,
	.param .u32 _Z3ha2ILi10EEviiPjPiPyy_param_1,
	.param .u64 .ptr .align 1 _Z3ha2ILi10EEviiPjPiPyy_param_2,
	.param .u64 .ptr .align 1 _Z3ha2ILi10EEviiPjPiPyy_param_3,
	.param .u64 .ptr .align 1 _Z3ha2ILi10EEviiPjPiPyy_param_4,
	.param .u64 _Z3ha2ILi10EEviiPjPiPyy_param_5
)
.maxntid 256
{
	.reg .pred 	%p<59>;
	.reg .b32 	%r<187>;
	.reg .b64 	%rd<319>;
	// demoted variable
	.shared .align 8 .b8 _ZZ3ha2ILi10EEviiPjPiPyyE2qc[8192];
	// demoted variable
	.shared .align 8 .b8 _ZZ3ha2ILi10EEviiPjPiPyyE2ai[512];
	ld.param.u32 	%r50, [_Z3ha2ILi10EEviiPjPiPyy_param_0];
	ld.param.u32 	%r51, [_Z3ha2ILi10EEviiPjPiPyy_param_1];
	ld.param.u64 	%rd47, [_Z3ha2ILi10EEviiPjPiPyy_param_2];
	ld.param.u64 	%rd48, [_Z3ha2ILi10EEviiPjPiPyy_param_3];
	ld.param.u64 	%rd46, [_Z3ha2ILi10EEviiPjPiPyy_param_5];
	cvta.to.global.u64 	%rd1, %rd48;
	cvta.to.global.u64 	%rd49, %rd47;
	mov.u32 	%r1, %tid.x;
	mov.u32 	%r52, %tid.y;
	mov.u32 	%r53, %ctaid.x;
	mov.u32 	%r2, %ntid.y;
	mad.lo.s32 	%r3, %r53, %r2, %r52;
	mul.lo.s32 	%r4, %r52, 10;
	mul.wide.s32 	%rd50, %r3, 4;
	add.s64 	%rd51, %rd49, %rd50;
	ld.global.u32 	%r5, [%rd51];
	add.s32 	%r6, %r4, %r1;
	setp.ge.s32 	%p1, %r6, %r50;
	@%p1 bra 	$L__BB8_16;
	mul.lo.s32 	%r7, %r2, 10;
	and.b32  	%r8, %r50, 15;
	add.s32 	%r9, %r8, -1;
	and.b32  	%r10, %r50, 7;
	add.s32 	%r11, %r10, -1;
	and.b32  	%r12, %r50, 2147483632;
	and.b32  	%r13, %r50, 3;
	mov.u32 	%r172, %r6;
$L__BB8_2:
	setp.lt.u32 	%p2, %r50, 16;
	mul.lo.s32 	%r15, %r172, %r50;
	mov.b64 	%rd310, 0;
	mov.b32 	%r175, 0;
	@%p2 bra 	$L__BB8_5;
	mov.b64 	%rd310, 0;
	mov.b32 	%r173, 0;
$L__BB8_4:
	.pragma "nounroll";
	add.s32 	%r56, %r173, %r15;
	mul.wide.s32 	%rd55, %r56, 4;
	add.s64 	%rd56, %rd1, %rd55;
	ld.global.s32 	%rd57, [%rd56];
	shl.b64 	%rd58, %rd57, %r173;
	or.b64  	%rd59, %rd58, %rd310;
	add.s32 	%r57, %r173, 1;
	ld.global.s32 	%rd60, [%rd56+4];
	shl.b64 	%rd61, %rd60, %r57;
	or.b64  	%rd62, %rd61, %rd59;
	add.s32 	%r58, %r173, 2;
	ld.global.s32 	%rd63, [%rd56+8];
	shl.b64 	%rd64, %rd63, %r58;
	or.b64  	%rd65, %rd64, %rd62;
	add.s32 	%r59, %r173, 3;
	ld.global.s32 	%rd66, [%rd56+12];
	shl.b64 	%rd67, %rd66, %r59;
	or.b64  	%rd68, %rd67, %rd65;
	add.s32 	%r60, %r173, 4;
	ld.global.s32 	%rd69, [%rd56+16];
	shl.b64 	%rd70, %rd69, %r60;
	or.b64  	%rd71, %rd70, %rd68;
	add.s32 	%r61, %r173, 5;
	ld.global.s32 	%rd72, [%rd56+20];
	shl.b64 	%rd73, %rd72, %r61;
	or.b64  	%rd74, %rd73, %rd71;
	add.s32 	%r62, %r173, 6;
	ld.global.s32 	%rd75, [%rd56+24];
	shl.b64 	%rd76, %rd75, %r62;
	or.b64  	%rd77, %rd76, %rd74;
	add.s32 	%r63, %r173, 7;
	ld.global.s32 	%rd78, [%rd56+28];
	shl.b64 	%rd79, %rd78, %r63;
	or.b64  	%rd80, %rd79, %rd77;
	add.s32 	%r64, %r173, 8;
	ld.global.s32 	%rd81, [%rd56+32];
	shl.b64 	%rd82, %rd81, %r64;
	or.b64  	%rd83, %rd82, %rd80;
	add.s32 	%r65, %r173, 9;
	ld.global.s32 	%rd84, [%rd56+36];
	shl.b64 	%rd85, %rd84, %r65;
	or.b64  	%rd86, %rd85, %rd83;
	add.s32 	%r66, %r173, 10;
	ld.global.s32 	%rd87, [%rd56+40];
	shl.b64 	%rd88, %rd87, %r66;
	or.b64  	%rd89, %rd88, %rd86;
	add.s32 	%r67, %r173, 11;
	ld.global.s32 	%rd90, [%rd56+44];
	shl.b64 	%rd91, %rd90, %r67;
	or.b64  	%rd92, %rd91, %rd89;
	add.s32 	%r68, %r173, 12;
	ld.global.s32 	%rd93, [%rd56+48];
	shl.b64 	%rd94, %rd93, %r68;
	or.b64  	%rd95, %rd94, %rd92;
	add.s32 	%r69, %r173, 13;
	ld.global.s32 	%rd96, [%rd56+52];
	shl.b64 	%rd97, %rd96, %r69;
	or.b64  	%rd98, %rd97, %rd95;
	add.s32 	%r70, %r173, 14;
	ld.global.s32 	%rd99, [%rd56+56];
	shl.b64 	%rd100, %rd99, %r70;
	or.b64  	%rd101, %rd100, %rd98;
	add.s32 	%r71, %r173, 15;
	ld.global.s32 	%rd102, [%rd56+60];
	shl.b64 	%rd103, %rd102, %r71;
	or.b64  	%rd310, %rd103, %rd101;
	add.s32 	%r173, %r173, 16;
	setp.ne.s32 	%p3, %r173, %r12;
	mov.u32 	%r175, %r12;
	@%p3 bra 	$L__BB8_4;
$L__BB8_5:
	setp.eq.s32 	%p4, %r8, 0;
	@%p4 bra 	$L__BB8_15;
	setp.lt.u32 	%p5, %r9, 7;
	@%p5 bra 	$L__BB8_8;
	add.s32 	%r72, %r175, %r15;
	mul.wide.s32 	%rd105, %r72, 4;
	add.s64 	%rd106, %rd1, %rd105;
	ld.global.s32 	%rd107, [%rd106];
	shl.b64 	%rd108, %rd107, %r175;
	add.s32 	%r73, %r175, 1;
	ld.global.s32 	%rd109, [%rd106+4];
	shl.b64 	%rd110, %rd109, %r73;
	or.b64  	%rd111, %rd108, %rd110;
	add.s32 	%r74, %r175, 2;
	ld.global.s32 	%rd112, [%rd106+8];
	shl.b64 	%rd113, %rd112, %r74;
	or.b64  	%rd114, %rd111, %rd113;
	add.s32 	%r75, %r175, 3;
	ld.global.s32 	%rd115, [%rd106+12];
	shl.b64 	%rd116, %rd115, %r75;
	or.b64  	%rd117, %rd114, %rd116;
	add.s32 	%r76, %r175, 4;
	ld.global.s32 	%rd118, [%rd106+16];
	shl.b64 	%rd119, %rd118, %r76;
	or.b64  	%rd120, %rd117, %rd119;
	add.s32 	%r77, %r175, 5;
	ld.global.s32 	%rd121, [%rd106+20];
	shl.b64 	%rd122, %rd121, %r77;
	or.b64  	%rd123, %rd120, %rd122;
	add.s32 	%r78, %r175, 6;
	ld.global.s32 	%rd124, [%rd106+24];
	shl.b64 	%rd125, %rd124, %r78;
	or.b64  	%rd126, %rd123, %rd125;
	add.s32 	%r79, %r175, 7;
	ld.global.s32 	%rd127, [%rd106+28];
	shl.b64 	%rd128, %rd127, %r79;
	or.b64  	%rd129, %rd126, %rd128;
	or.b64  	%rd310, %rd129, %rd310;
	add.s32 	%r175, %r175, 8;
$L__BB8_8:
	setp.eq.s32 	%p6, %r10, 0;
	@%p6 bra 	$L__BB8_15;
	setp.lt.u32 	%p7, %r11, 3;
	@%p7 bra 	$L__BB8_11;
	add.s32 	%r80, %r175, %r15;
	mul.wide.s32 	%rd131, %r80, 4;
	add.s64 	%rd132, %rd1, %rd131;
	ld.global.s32 	%rd133, [%rd132];
	shl.b64 	%rd134, %rd133, %r175;
	add.s32 	%r81, %r175, 1;
	ld.global.s32 	%rd135, [%rd132+4];
	shl.b64 	%rd136, %rd135, %r81;
	or.b64  	%rd137, %rd134, %rd136;
	add.s32 	%r82, %r175, 2;
	ld.global.s32 	%rd138, [%rd132+8];
	shl.b64 	%rd139, %rd138, %r82;
	or.b64  	%rd140, %rd137, %rd139;
	add.s32 	%r83, %r175, 3;
	ld.global.s32 	%rd141, [%rd132+12];
	shl.b64 	%rd142, %rd141, %r83;
	or.b64  	%rd143, %rd140, %rd142;
	or.b64  	%rd310, %rd143, %rd310;
	add.s32 	%r175, %r175, 4;
$L__BB8_11:
	setp.eq.s32 	%p8, %r13, 0;
	@%p8 bra 	$L__BB8_15;
	setp.eq.s32 	%p9, %r13, 1;
	add.s32 	%r84, %r175, %r15;
	mul.wide.s32 	%rd144, %r84, 4;
	add.s64 	%rd12, %rd1, %rd144;
	ld.global.s32 	%rd145, [%rd12];
	shl.b64 	%rd146, %rd145, %r175;
	or.b64  	%rd310, %rd146, %rd310;
	@%p9 bra 	$L__BB8_15;
	setp.eq.s32 	%p10, %r13, 2;
	add.s32 	%r85, %r175, 1;
	ld.global.s32 	%rd147, [%rd12+4];
	shl.b64 	%rd148, %rd147, %r85;
	or.b64  	%rd310, %rd148, %rd310;
	@%p10 bra 	$L__BB8_15;
	add.s32 	%r86, %r175, 2;
	ld.global.s32 	%rd149, [%rd12+8];
	shl.b64 	%rd150, %rd149, %r86;
	or.b64  	%rd310, %rd150, %rd310;
$L__BB8_15:
	shl.b32 	%r87, %r172, 3;
	mov.u32 	%r88, _ZZ3ha2ILi10EEviiPjPiPyyE2ai;
	add.s32 	%r89, %r88, %r87;
	st.shared.u64 	[%r89], %rd310;
	add.s32 	%r172, %r172, %r7;
	setp.lt.s32 	%p11, %r172, %r50;
	@%p11 bra 	$L__BB8_2;
$L__BB8_16:
	bar.sync 	0;
	setp.lt.s32 	%p12, %r51, 1;
	mov.b64 	%rd317, 0;
	@%p12 bra 	$L__BB8_42;
	add.s32 	%r24, %r50, -2;
	add.s32 	%r91, %r50, -1;
	cvt.u64.u32 	%rd17, %r91;
	shl.b32 	%r92, %r6, 3;
	mov.u32 	%r93, _ZZ3ha2ILi10EEviiPjPiPyyE2qc;
	add.s32 	%r25, %r93, %r92;
	and.b32  	%r26, %r91, 3;
	shl.b32 	%r94, %r4, 3;
	add.s32 	%r27, %r93, %r94;
	cvt.u64.u32 	%rd311, %r5;
	mov.u32 	%r95, %nctaid.x;
	mul.lo.s32 	%r28, %r2, %r95;
	mov.b32 	%r177, 0;
	mov.b64 	%rd317, 0;
$L__BB8_18:
	setp.eq.s32 	%p13, %r1, 0;
	mov.u64 	%rd316, %rd311;
	@%p13 bra 	$L__BB8_26;
	setp.lt.u32 	%p14, %r1, 4;
	mov.u64 	%rd316, %rd311;
	@%p14 bra 	$L__BB8_22;
	and.b32  	%r96, %r1, 252;
	neg.s32 	%r178, %r96;
	mov.u64 	%rd316, %rd311;
$L__BB8_21:
	add.s64 	%rd154, %rd316, -1;
	and.b64  	%rd155, %rd154, %rd316;
	add.s64 	%rd156, %rd155, -1;
	and.b64  	%rd157, %rd156, %rd155;
	add.s64 	%rd158, %rd157, -1;
	and.b64  	%rd159, %rd158, %rd157;
	add.s64 	%rd160, %rd159, -1;
	and.b64  	%rd316, %rd160, %rd159;
	add.s32 	%r178, %r178, 4;
	setp.ne.s32 	%p15, %r178, 0;
	@%p15 bra 	$L__BB8_21;
$L__BB8_22:
	and.b32  	%r33, %r1, 3;
	setp.eq.s32 	%p16, %r33, 0;
	@%p16 bra 	$L__BB8_26;
	setp.eq.s32 	%p17, %r33, 1;
	add.s64 	%rd161, %rd316, -1;
	and.b64  	%rd316, %rd161, %rd316;
	@%p17 bra 	$L__BB8_26;
	setp.eq.s32 	%p18, %r33, 2;
	add.s64 	%rd162, %rd316, -1;
	and.b64  	%rd316, %rd162, %rd316;
	@%p18 bra 	$L__BB8_26;
	add.s64 	%rd163, %rd316, -1;
	and.b64  	%rd316, %rd163, %rd316;
$L__BB8_26:
	setp.lt.s32 	%p19, %r50, 2;
	neg.s64 	%rd164, %rd316;
	and.b64  	%rd165, %rd316, %rd164;
	clz.b64 	%r98, %rd165;
	cvt.u64.u32 	%rd29, %r98;
	shl.b32 	%r99, %r98, 3;
	mov.u32 	%r100, _ZZ3ha2ILi10EEviiPjPiPyyE2ai;
	sub.s32 	%r101, %r100, %r99;
	ld.shared.u64 	%rd30, [%r101+504];
	mov.b32 	%r185, 0;
	@%p19 bra 	$L__BB8_34;
	setp.lt.u32 	%p20, %r24, 3;
	mov.b32 	%r185, 0;
	mov.u32 	%r183, %r24;
	@%p20 bra 	$L__BB8_30;
	mov.b32 	%r185, 0;
	mov.u32 	%r183, %r24;
	mov.u32 	%r181, %r185;
$L__BB8_29:
	shr.u64 	%rd166, %rd311, %r183;
	and.b64  	%rd167, %rd166, 1;
	setp.eq.b64 	%p21, %rd167, 1;
	shl.b32 	%r105, %r185, 1;
	shr.u64 	%rd168, %rd30, %r183;
	cvt.u32.u64 	%r106, %rd168;
	and.b32  	%r107, %r106, 1;
	or.b32  	%r108, %r107, %r105;
	selp.b32 	%r109, %r108, %r185, %p21;
	add.s32 	%r110, %r183, -1;
	shr.u64 	%rd169, %rd311, %r110;
	and.b64  	%rd170, %rd169, 1;
	setp.eq.b64 	%p22, %rd170, 1;
	shl.b32 	%r111, %r109, 1;
	shr.u64 	%rd171, %rd30, %r110;
	cvt.u32.u64 	%r112, %rd171;
	and.b32  	%r113, %r112, 1;
	or.b32  	%r114, %r113, %r111;
	selp.b32 	%r115, %r114, %r109, %p22;
	add.s32 	%r116, %r183, -2;
	shr.u64 	%rd172, %rd311, %r116;
	and.b64  	%rd173, %rd172, 1;
	setp.eq.b64 	%p23, %rd173, 1;
	shl.b32 	%r117, %r115, 1;
	shr.u64 	%rd174, %rd30, %r116;
	cvt.u32.u64 	%r118, %rd174;
	and.b32  	%r119, %r118, 1;
	or.b32  	%r120, %r119, %r117;
	selp.b32 	%r121, %r120, %r115, %p23;
	add.s32 	%r122, %r183, -3;
	shr.u64 	%rd175, %rd311, %r122;
	and.b64  	%rd176, %rd175, 1;
	setp.eq.b64 	%p24, %rd176, 1;
	shl.b32 	%r123, %r121, 1;
	shr.u64 	%rd177, %rd30, %r122;
	cvt.u32.u64 	%r124, %rd177;
	and.b32  	%r125, %r124, 1;
	or.b32  	%r126, %r125, %r123;
	selp.b32 	%r185, %r126, %r121, %p24;
	add.s32 	%r183, %r183, -4;
	add.s32 	%r181, %r181, 4;
	add.s32 	%r127, %r50, -1;
	and.b32  	%r128, %r127, -4;
	setp.ne.s32 	%p25, %r181, %r128;
	@%p25 bra 	$L__BB8_29;
$L__BB8_30:
	setp.eq.s32 	%p26, %r26, 0;
	@%p26 bra 	$L__BB8_34;
	setp.eq.s32 	%p27, %r26, 1;
	shr.u64 	%rd178, %rd311, %r183;
	and.b64  	%rd179, %rd178, 1;
	setp.eq.b64 	%p28, %rd179, 1;
	shl.b32 	%r129, %r185, 1;
	shr.u64 	%rd180, %rd30, %r183;
	cvt.u32.u64 	%r130, %rd180;
	and.b32  	%r131, %r130, 1;
	or.b32  	%r132, %r131, %r129;
	selp.b32 	%r185, %r132, %r185, %p28;
	@%p27 bra 	$L__BB8_34;
	setp.eq.s32 	%p29, %r26, 2;
	add.s32 	%r133, %r183, -1;
	shr.u64 	%rd181, %rd311, %r133;
	and.b64  	%rd182, %rd181, 1;
	setp.eq.b64 	%p30, %rd182, 1;
	shl.b32 	%r134, %r185, 1;
	shr.u64 	%rd183, %rd30, %r133;
	cvt.u32.u64 	%r135, %rd183;
	and.b32  	%r136, %r135, 1;
	or.b32  	%r137, %r136, %r134;
	selp.b32 	%r185, %r137, %r185, %p30;
	@%p29 bra 	$L__BB8_34;
	add.s32 	%r138, %r183, -2;
	shr.u64 	%rd184, %rd311, %r138;
	and.b64  	%rd185, %rd184, 1;
	setp.eq.b64 	%p31, %rd185, 1;
	shl.b32 	%r139, %r185, 1;
	shr.u64 	%rd186, %rd30, %r138;
	cvt.u32.u64 	%r140, %rd186;
	and.b32  	%r141, %r140, 1;
	or.b32  	%r142, %r141, %r139;
	selp.b32 	%r185, %r142, %r185, %p31;
$L__BB8_34:
	setp.lt.s32 	%p32, %r50, 3;
	cvt.u32.u64 	%r143, %rd17;
	shr.u64 	%rd187, %rd30, %r143;
	and.b64  	%rd188, %rd187, 1;
	st.shared.u64 	[%r25], %rd188;
	bar.sync 	0;
	@%p32 bra 	$L__BB8_37;
	and.b32  	%r145, %r185, 1;
	cvt.u64.u32 	%rd189, %r145;
	neg.s64 	%rd31, %rd189;
	shr.u32 	%r146, %r185, 1;
	and.b32  	%r147, %r146, 1;
	cvt.u64.u32 	%rd190, %r147;
	neg.s64 	%rd32, %rd190;
	shr.u32 	%r148, %r185, 2;
	and.b32  	%r149, %r148, 1;
	cvt.u64.u32 	%rd191, %r149;
	neg.s64 	%rd33, %rd191;
	shr.u32 	%r150, %r185, 3;
	and.b32  	%r151, %r150, 1;
	cvt.u64.u32 	%rd192, %r151;
	neg.s64 	%rd34, %rd192;
	shr.u32 	%r152, %r185, 4;
	and.b32  	%r153, %r152, 1;
	cvt.u64.u32 	%rd193, %r153;
	neg.s64 	%rd35, %rd193;
	shr.u32 	%r154, %r185, 5;
	and.b32  	%r155, %r154, 1;
	cvt.u64.u32 	%rd194, %r155;
	neg.s64 	%rd36, %rd194;
	shr.u32 	%r156, %r185, 6;
	and.b32  	%r157, %r156, 1;
	cvt.u64.u32 	%rd195, %r157;
	neg.s64 	%rd37, %rd195;
	shr.u32 	%r158, %r185, 7;
	and.b32  	%r159, %r158, 1;
	cvt.u64.u32 	%rd196, %r159;
	neg.s64 	%rd38, %rd196;
	shr.u32 	%r160, %r185, 8;
	and.b32  	%r161, %r160, 1;
	cvt.u64.u32 	%rd197, %r161;
	neg.s64 	%rd39, %rd197;
	shr.u32 	%r162, %r185, 9;
	and.b32  	%r163, %r162, 1;
	cvt.u64.u32 	%rd198, %r163;
	neg.s64 	%rd40, %rd198;
	mov.b32 	%r186, 1;
$L__BB8_36:
	ld.shared.u64 	%rd199, [%r27];
	and.b64  	%rd200, %rd199, %rd31;
	setp.lt.u64 	%p33, %rd200, %rd46;
	selp.b64 	%rd201, 0, %rd46, %p33;
	sub.s64 	%rd202, %rd200, %rd201;
	ld.shared.u64 	%rd203, [%r27+8];
	and.b64  	%rd204, %rd203, %rd32;
	add.s64 	%rd205, %rd204, %rd202;
	setp.lt.u64 	%p34, %rd205, %rd46;
	selp.b64 	%rd206, 0, %rd46, %p34;
	sub.s64 	%rd207, %rd205, %rd206;
	ld.shared.u64 	%rd208, [%r27+16];
	and.b64  	%rd209, %rd208, %rd33;
	add.s64 	%rd210, %rd209, %rd207;
	setp.lt.u64 	%p35, %rd210, %rd46;
	selp.b64 	%rd211, 0, %rd46, %p35;
	sub.s64 	%rd212, %rd210, %rd211;
	ld.shared.u64 	%rd213, [%r27+24];
	and.b64  	%rd214, %rd213, %rd34;
	add.s64 	%rd215, %rd214, %rd212;
	setp.lt.u64 	%p36, %rd215, %rd46;
	selp.b64 	%rd216, 0, %rd46, %p36;
	sub.s64 	%rd217, %rd215, %rd216;
	ld.shared.u64 	%rd218, [%r27+32];
	and.b64  	%rd219, %rd218, %rd35;
	add.s64 	%rd220, %rd219, %rd217;
	setp.lt.u64 	%p37, %rd220, %rd46;
	selp.b64 	%rd221, 0, %rd46, %p37;
	sub.s64 	%rd222, %rd220, %rd221;
	ld.shared.u64 	%rd223, [%r27+40];
	and.b64  	%rd224, %rd223, %rd36;
	add.s64 	%rd225, %rd224, %rd222;
	setp.lt.u64 	%p38, %rd225, %rd46;
	selp.b64 	%rd226, 0, %rd46, %p38;
	sub.s64 	%rd227, %rd225, %rd226;
	ld.shared.u64 	%rd228, [%r27+48];
	and.b64  	%rd229, %rd228, %rd37;
	add.s64 	%rd230, %rd229, %rd227;
	setp.lt.u64 	%p39, %rd230, %rd46;
	selp.b64 	%rd231, 0, %rd46, %p39;
	sub.s64 	%rd232, %rd230, %rd231;
	ld.shared.u64 	%rd233, [%r27+56];
	and.b64  	%rd234, %rd233, %rd38;
	add.s64 	%rd235, %rd234, %rd232;
	setp.lt.u64 	%p40, %rd235, %rd46;
	selp.b64 	%rd236, 0, %rd46, %p40;
	sub.s64 	%rd237, %rd235, %rd236;
	ld.shared.u64 	%rd238, [%r27+64];
	and.b64  	%rd239, %rd238, %rd39;
	add.s64 	%rd240, %rd239, %rd237;
	setp.lt.u64 	%p41, %rd240, %rd46;
	selp.b64 	%rd241, 0, %rd46, %p41;
	sub.s64 	%rd242, %rd240, %rd241;
	ld.shared.u64 	%rd243, [%r27+72];
	and.b64  	%rd244, %rd243, %rd40;
	add.s64 	%rd245, %rd244, %rd242;
	setp.lt.u64 	%p42, %rd245, %rd46;
	selp.b64 	%rd246, 0, %rd46, %p42;
	sub.s64 	%rd247, %rd245, %rd246;
	bar.sync 	0;
	st.shared.u64 	[%r25], %rd247;
	bar.sync 	0;
	add.s32 	%r186, %r186, 1;
	setp.ne.s32 	%p43, %r186, %r143;
	@%p43 bra 	$L__BB8_36;
$L__BB8_37:
	shl.b32 	%r165, %r50, 3;
	mov.u32 	%r166, _ZZ3ha2ILi10EEviiPjPiPyyE2ai;
	add.s32 	%r167, %r166, %r165;
	ld.shared.u64 	%rd248, [%r167+-8];
	cvt.u32.u64 	%r168, %rd29;
	sub.s32 	%r169, 63, %r168;
	shr.u64 	%rd249, %rd248, %r169;
	and.b64  	%rd250, %rd249, 1;
	setp.eq.b64 	%p44, %rd250, 1;
	@%p44 bra 	$L__BB8_39;
	mov.b64 	%rd251, 0;
	st.shared.u64 	[%r25], %rd251;
$L__BB8_39:
	bar.sync 	0;
	add.s32 	%r170, %r177, %r3;
	setp.ge.s32 	%p45, %r170, %r51;
	@%p45 bra 	$L__BB8_41;
	ld.shared.u64 	%rd252, [%r27];
	ld.shared.u64 	%rd253, [%r27+8];
	setp.lt.u64 	%p46, %rd252, %rd46;
	selp.b64 	%rd254, 0, %rd46, %p46;
	sub.s64 	%rd255, %rd252, %rd254;
	add.s64 	%rd256, %rd253, %rd255;
	ld.shared.u64 	%rd257, [%r27+16];
	setp.lt.u64 	%p47, %rd256, %rd46;
	selp.b64 	%rd258, 0, %rd46, %p47;
	sub.s64 	%rd259, %rd256, %rd258;
	add.s64 	%rd260, %rd257, %rd259;
	ld.shared.u64 	%rd261, [%r27+24];
	setp.lt.u64 	%p48, %rd260, %rd46;
	selp.b64 	%rd262, 0, %rd46, %p48;
	sub.s64 	%rd263, %rd260, %rd262;
	add.s64 	%rd264, %rd261, %rd263;
	ld.shared.u64 	%rd265, [%r27+32];
	setp.lt.u64 	%p49, %rd264, %rd46;
	selp.b64 	%rd266, 0, %rd46, %p49;
	sub.s64 	%rd267, %rd264, %rd266;
	add.s64 	%rd268, %rd265, %rd267;
	ld.shared.u64 	%rd269, [%r27+40];
	setp.lt.u64 	%p50, %rd268, %rd46;
	selp.b64 	%rd270, 0, %rd46, %p50;
	sub.s64 	%rd271, %rd268, %rd270;
	add.s64 	%rd272, %rd269, %rd271;
	ld.shared.u64 	%rd273, [%r27+48];
	setp.lt.u64 	%p51, %rd272, %rd46;
	selp.b64 	%rd274, 0, %rd46, %p51;
	sub.s64 	%rd275, %rd272, %rd274;
	add.s64 	%rd276, %rd273, %rd275;
	ld.shared.u64 	%rd277, [%r27+56];
	setp.lt.u64 	%p52, %rd276, %rd46;
	selp.b64 	%rd278, 0, %rd46, %p52;
	sub.s64 	%rd279, %rd276, %rd278;
	add.s64 	%rd280, %rd277, %rd279;
	ld.shared.u64 	%rd281, [%r27+64];
	setp.lt.u64 	%p53, %rd280, %rd46;
	selp.b64 	%rd282, 0, %rd46, %p53;
	sub.s64 	%rd283, %rd280, %rd282;
	add.s64 	%rd284, %rd281, %rd283;
	ld.shared.u64 	%rd285, [%r27+72];
	setp.lt.u64 	%p54, %rd284, %rd46;
	selp.b64 	%rd286, 0, %rd46, %p54;
	sub.s64 	%rd287, %rd284, %rd286;
	add.s64 	%rd288, %rd285, %rd287;
	setp.lt.u64 	%p55, %rd288, %rd46;
	selp.b64 	%rd289, 0, %rd46, %p55;
	sub.s64 	%rd290, %rd288, %rd289;
	add.s64 	%rd291, %rd290, %rd317;
	setp.lt.u64 	%p56, %rd291, %rd46;
	selp.b64 	%rd292, 0, %rd46, %p56;
	sub.s64 	%rd317, %rd291, %rd292;
$L__BB8_41:
	neg.s64 	%rd293, %rd311;
	and.b64  	%rd294, %rd293, %rd311;
	and.b64  	%rd295, %rd294, 4294967295;
	add.s64 	%rd296, %rd295, %rd311;
	popc.b64 	%r171, %rd296;
	mov.b64 	%rd297, 1023;
	shr.u64 	%rd298, %rd297, %r171;
	or.b64  	%rd311, %rd298, %rd296;
	bar.sync 	0;
	add.s32 	%r177, %r177, %r28;
	setp.lt.s32 	%p57, %r177, %r51;
	@%p57 bra 	$L__BB8_18;
$L__BB8_42:
	setp.ne.s32 	%p58, %r1, 0;
	@%p58 bra 	$L__BB8_44;
	ld.param.u64 	%rd302, [_Z3ha2ILi10EEviiPjPiPyy_param_4];
	cvta.to.global.u64 	%rd299, %rd302;
	mul.wide.s32 	%rd300, %r3, 8;
	add.s64 	%rd301, %rd299, %rd300;
	st.global.u64 	[%rd301], %rd317;
$L__BB8_44:
	ret;

}
	// .globl	_Z3ha2ILi11EEviiPjPiPyy
.visible .entry _Z3ha2ILi11EEviiPjPiPyy(
	.param .u32 _Z3ha2ILi11EEviiPjPiPyy_param_0,
	.param .u32 _Z3ha2ILi11EEviiPjPiPyy_param_1,
	.param .u64 .ptr .align 1 _Z3ha2ILi11EEviiPjPiPyy_param_2,
	.param .u64 .ptr .align 1 _Z3ha2ILi11EEviiPjPiPyy_param_3,
	.param .u64 .ptr .align 1 _Z3ha2ILi11EEviiPjPiPyy_param_4,
	.param .u64 _Z3ha2ILi11EEviiPjPiPyy_param_5
)
.maxntid 256
{
	.reg .pred 	%p<61>;
	.reg .b32 	%r<189>;
	.reg .b64 	%rd<330>;
	// demoted variable
	.shared .align 8 .b8 _ZZ3ha2ILi11EEviiPjPiPyyE2qc[8192];
	// demoted variable
	.shared .align 8 .b8 _ZZ3ha2ILi11EEviiPjPiPyyE2ai[512];
	ld.param.u32 	%r49, [_Z3ha2ILi11EEviiPjPiPyy_param_0];
	ld.param.u32 	%r50, [_Z3ha2ILi11EEviiPjPiPyy_param_1];
	ld.param.u64 	%rd47, [_Z3ha2ILi11EEviiPjPiPyy_param_2];
	ld.param.u64 	%rd48, [_Z3ha2ILi11EEviiPjPiPyy_param_3];
	ld.param.u64 	%rd46, [_Z3ha2ILi11EEviiPjPiPyy_param_5];
	cvta.to.global.u64 	%rd1, %rd48;
	cvta.to.global.u64 	%rd49, %rd47;
	mov.u32 	%r1, %tid.x;
	mov.u32 	%r51, %tid.y;
	mov.u32 	%r52, %ctaid.x;
	mov.u32 	%r2, %ntid.y;
	mad.lo.s32 	%r3, %r52, %r2, %r51;
	mul.lo.s32 	%r4, %r51, 11;
	mul.wide.s32 	%rd50, %r3, 4;
	add.s64 	%rd51, %rd49, %rd50;
	ld.global.u32 	%r5, [%rd51];
	add.s32 	%r6, %r4, %r1;
	setp.ge.s32 	%p1, %r6, %r49;
	@%p1 bra 	$L__BB9_16;
	mul.lo.s32 	%r7, %r2, 11;
	and.b32  	%r8, %r49, 15;
	add.s32 	%r9, %r8, -1;
	and.b32  	%r10, %r49, 7;
	add.s32 	%r11, %r10, -1;
	and.b32  	%r12, %r49, 2147483632;
	and.b32  	%r13, %r49, 3;
	mov.u32 	%r174, %r6;
$L__BB9_2:
	setp.lt.u32 	%p2, %r49, 16;
	mul.lo.s32 	%r15, %r174, %r49;
	mov.b64 	%rd321, 0;
	mov.b32 	%r177, 0;
	@%p2 bra 	$L__BB9_5;
	mov.b64 	%rd321, 0;
	mov.b32 	%r175, 0;
$L__BB9_4:
	.pragma "nounroll";
	add.s32 	%r55, %r175, %r15;
	mul.wide.s32 	%rd55, %r55, 4;
	add.s64 	%rd56, %rd1, %rd55;
	ld.global.s32 	%rd57, [%rd56];
	shl.b64 	%rd58, %rd57, %r175;
	or.b64  	%rd59, %rd58, %rd321;
	add.s32 	%r56, %r175, 1;
	ld.global.s32 	%rd60, [%rd56+4];
	shl.b64 	%rd61, %rd60, %r56;
	or.b64  	%rd62, %rd61, %rd59;
	add.s32 	%r57, %r175, 2;
	ld.global.s32 	%rd63, [%rd56+8];
	shl.b64 	%rd64, %rd63, %r57;
	or.b64  	%rd65, %rd64, %rd62;
	add.s32 	%r58, %r175, 3;
	ld.global.s32 	%rd66, [%rd56+12];
	shl.b64 	%rd67, %rd66, %r58;
	or.b64  	%rd68, %rd67, %rd65;
	add.s32 	%r59, %r175, 4;
	ld.global.s32 	%rd69, [%rd56+16];
	shl.b64 	%rd70, %rd69, %r59;
	or.b64  	%rd71, %rd70, %rd68;
	add.s32 	%r60, %r175, 5;
	ld.global.s32 	%rd72, [%rd56+20];
	shl.b64 	%rd73, %rd72, %r60;
	or.b64  	%rd74, %rd73, %rd71;
	add.s32 	%r61, %r175, 6;
	ld.global.s32 	%rd75, [%rd56+24];
	shl.b64 	%rd76, %rd75, %r61;
	or.b64  	%rd77, %rd76, %rd74;
	add.s32 	%r62, %r175, 7;
	ld.global.s32 	%rd78, [%rd56+28];
	shl.b64 	%rd79, %rd78, %r62;
	or.b64  	%rd80, %rd79, %rd77;
	add.s32 	%r63, %r175, 8;
	ld.global.s32 	%rd81, [%rd56+32];
	shl.b64 	%rd82, %rd81, %r63;
	or.b64  	%rd83, %rd82, %rd80;
	add.s32 	%r64, %r175, 9;
	ld.global.s32 	%rd84, [%rd56+36];
	shl.b64 	%rd85, %rd84, %r64;
	or.b64  	%rd86, %rd85, %rd83;
	add.s32 	%r65, %r175, 10;
	ld.global.s32 	%rd87, [%rd56+40];
	shl.b64 	%rd88, %rd87, %r65;
	or.b64  	%rd89, %rd88, %rd86;
	add.s32 	%r66, %r175, 11;
	ld.global.s32 	%rd90, [%rd56+44];
	shl.b64 	%rd91, %rd90, %r66;
	or.b64  	%rd92, %rd91, %rd89;
	add.s32 	%r67, %r175, 12;
	ld.global.s32 	%rd93, [%rd56+48];
	shl.b64 	%rd94, %rd93, %r67;
	or.b64  	%rd95, %rd94, %rd92;
	add.s32 	%r68, %r175, 13;
	ld.global.s32 	%rd96, [%rd56+52];
	shl.b64 	%rd97, %rd96, %r68;
	or.b64  	%rd98, %rd97, %rd95;
	add.s32 	%r69, %r175, 14;
	ld.global.s32 	%rd99, [%rd56+56];
	shl.b64 	%rd100, %rd99, %r69;
	or.b64  	%rd101, %rd100, %rd98;
	add.s32 	%r70, %r175, 15;
	ld.global.s32 	%rd102, [%rd56+60];
	shl.b64 	%rd103, %rd102, %r70;
	or.b64  	%rd321, %rd103, %rd101;
	add.s32 	%r175, %r175, 16;
	setp.ne.s32 	%p3, %r175, %r12;
	mov.u32 	%r177, %r12;
	@%p3 bra 	$L__BB9_4;
$L__BB9_5:
	setp.eq.s32 	%p4, %r8, 0;
	@%p4 bra 	$L__BB9_15;
	setp.lt.u32 	%p5, %r9, 7;
	@%p5 bra 	$L__BB9_8;
	add.s32 	%r71, %r177, %r15;
	mul.wide.s32 	%rd105, %r71, 4;
	add.s64 	%rd106, %rd1, %rd105;
	ld.global.s32 	%rd107, [%rd106];
	shl.b64 	%rd108, %rd107, %r177;
	add.s32 	%r72, %r177, 1;
	ld.global.s32 	%rd109, [%rd106+4];
	shl.b64 	%rd110, %rd109, %r72;
	or.b64  	%rd111, %rd108, %rd110;
	add.s32 	%r73, %r177, 2;
	ld.global.s32 	%rd112, [%rd106+8];
	shl.b64 	%rd113, %rd112, %r73;
	or.b64  	%rd114, %rd111, %rd113;
	add.s32 	%r74, %r177, 3;
	ld.global.s32 	%rd115, [%rd106+12];
	shl.b64 	%rd116, %rd115, %r74;
	or.b64  	%rd117, %rd114, %rd116;
	add.s32 	%r75, %r177, 4;
	ld.global.s32 	%rd118, [%rd106+16];
	shl.b64 	%rd119, %rd118, %r75;
	or.b64  	%rd120, %rd117, %rd119;
	add.s32 	%r76, %r177, 5;
	ld.global.s32 	%rd121, [%rd106+20];
	shl.b64 	%rd122, %rd121, %r76;
	or.b64  	%rd123, %rd120, %rd122;
	add.s32 	%r77, %r177, 6;
	ld.global.s32 	%rd124, [%rd106+24];
	shl.b64 	%rd125, %rd124, %r77;
	or.b64  	%rd126, %rd123, %rd125;
	add.s32 	%r78, %r177, 7;
	ld.global.s32 	%rd127, [%rd106+28];
	shl.b64 	%rd128, %rd127, %r78;
	or.b64  	%rd129, %rd126, %rd128;
	or.b64  	%rd321, %rd129, %rd321;
	add.s32 	%r177, %r177, 8;
$L__BB9_8:
	setp.eq.s32 	%p6, %r10, 0;
	@%p6 bra 	$L__BB9_15;
	setp.lt.u32 	%p7, %r11, 3;
	@%p7 bra 	$L__BB9_11;
	add.s32 	%r79, %r177, %r15;
	mul.wide.s32 	%rd131, %r79, 4;
	add.s64 	%rd132, %rd1, %rd131;
	ld.global.s32 	%rd133, [%rd132];
	shl.b64 	%rd134, %rd133, %r177;
	add.s32 	%r80, %r177, 1;
	ld.global.s32 	%rd135, [%rd132+4];
	shl.b64 	%rd136, %rd135, %r80;
	or.b64  	%rd137, %rd134, %rd136;
	add.s32 	%r81, %r177, 2;
	ld.global.s32 	%rd138, [%rd132+8];
	shl.b64 	%rd139, %rd138, %r81;
	or.b64  	%rd140, %rd137, %rd139;
	add.s32 	%r82, %r177, 3;
	ld.global.s32 	%rd141, [%rd132+12];
	shl.b64 	%rd142, %rd141, %r82;
	or.b64  	%rd143, %rd140, %rd142;
	or.b64  	%rd321, %rd143, %rd321;
	add.s32 	%r177, %r177, 4;
$L__BB9_11:
	setp.eq.s32 	%p8, %r13, 0;
	@%p8 bra 	$L__BB9_15;
	setp.eq.s32 	%p9, %r13, 1;
	add.s32 	%r83, %r177, %r15;
	mul.wide.s32 	%rd144, %r83, 4;
	add.s64 	%rd12, %rd1, %rd144;
	ld.global.s32 	%rd145, [%rd12];
	shl.b64 	%rd146, %rd145, %r177;
	or.b64  	%rd321, %rd146, %rd321;
	@%p9 bra 	$L__BB9_15;
	setp.eq.s32 	%p10, %r13, 2;
	add.s32 	%r84, %r177, 1;
	ld.global.s32 	%rd147, [%rd12+4];
	shl.b64 	%rd148, %rd147, %r84;
	or.b64  	%rd321, %rd148, %rd321;
	@%p10 bra 	$L__BB9_15;
	add.s32 	%r85, %r177, 2;
	ld.global.s32 	%rd149, [%rd12+8];
	shl.b64 	%rd150, %rd149, %r85;
	or.b64  	%rd321, %rd150, %rd321;
$L__BB9_15:
	shl.b32 	%r86, %r174, 3;
	mov.u32 	%r87, _ZZ3ha2ILi11EEviiPjPiPyyE2ai;
	add.s32 	%r88, %r87, %r86;
	st.shared.u64 	[%r88], %rd321;
	add.s32 	%r174, %r174, %r7;
	setp.lt.s32 	%p11, %r174, %r49;
	@%p11 bra 	$L__BB9_2;
$L__BB9_16:
	bar.sync 	0;
	setp.lt.s32 	%p12, %r50, 1;
	mov.b64 	%rd328, 0;
	@%p12 bra 	$L__BB9_42;
	add.s32 	%r24, %r49, -2;
	add.s32 	%r90, %r49, -1;
	cvt.u64.u32 	%rd17, %r90;
	shl.b32 	%r91, %r6, 3;
	mov.u32 	%r92, _ZZ3ha2ILi11EEviiPjPiPyyE2qc;
	add.s32 	%r25, %r92, %r91;
	and.b32  	%r26, %r90, 3;
	shl.b32 	%r93, %r4, 3;
	add.s32 	%r27, %r92, %r93;
	cvt.u64.u32 	%rd322, %r5;
	mov.b32 	%r179, 0;
	mov.b64 	%rd328, 0;
$L__BB9_18:
	setp.eq.s32 	%p13, %r1, 0;
	mov.u64 	%rd327, %rd322;
	@%p13 bra 	$L__BB9_26;
	setp.lt.u32 	%p14, %r1, 4;
	mov.u64 	%rd327, %rd322;
	@%p14 bra 	$L__BB9_22;
	and.b32  	%r94, %r1, 252;
	neg.s32 	%r180, %r94;
	mov.u64 	%rd327, %rd322;
$L__BB9_21:
	add.s64 	%rd154, %rd327, -1;
	and.b64  	%rd155, %rd154, %rd327;
	add.s64 	%rd156, %rd155, -1;
	and.b64  	%rd157, %rd156, %rd155;
	add.s64 	%rd158, %rd157, -1;
	and.b64  	%rd159, %rd158, %rd157;
	add.s64 	%rd160, %rd159, -1;
	and.b64  	%rd327, %rd160, %rd159;
	add.s32 	%r180, %r180, 4;
	setp.ne.s32 	%p15, %r180, 0;
	@%p15 bra 	$L__BB9_21;
$L__BB9_22:
	and.b32  	%r32, %r1, 3;
	setp.eq.s32 	%p16, %r32, 0;
	@%p16 bra 	$L__BB9_26;
	setp.eq.s32 	%p17, %r32, 1;
	add.s64 	%rd161, %rd327, -1;
	and.b64  	%rd327, %rd161, %rd327;
	@%p17 bra 	$L__BB9_26;
	setp.eq.s32 	%p18, %r32, 2;
	add.s64 	%rd162, %rd327, -1;
	and.b64  	%rd327, %rd162, %rd327;
	@%p18 bra 	$L__BB9_26;
	add.s64 	%rd163, %rd327, -1;
	and.b64  	%rd327, %rd163, %rd327;
$L__BB9_26:
	setp.lt.s32 	%p19, %r49, 2;
	neg.s64 	%rd164, %rd327;
	and.b64  	%rd165, %rd327, %rd164;
	clz.b64 	%r96, %rd165;
	cvt.u64.u32 	%rd29, %r96;
	shl.b32 	%r97, %r96, 3;
	mov.u32 	%r98, _ZZ3ha2ILi11EEviiPjPiPyyE2ai;
	sub.s32 	%r99, %r98, %r97;
	ld.shared.u64 	%rd30, [%r99+504];
	mov.b32 	%r187, 0;
	@%p19 bra 	$L__BB9_34;
	setp.lt.u32 	%p20, %r24, 3;
	mov.b32 	%r187, 0;
	mov.u32 	%r185, %r24;
	@%p20 bra 	$L__BB9_30;
	mov.b32 	%r187, 0;
	mov.u32 	%r185, %r24;
	mov.u32 	%r183, %r187;
$L__BB9_29:
	shr.u64 	%rd166, %rd322, %r185;
	and.b64  	%rd167, %rd166, 1;
	setp.eq.b64 	%p21, %rd167, 1;
	shl.b32 	%r103, %r187, 1;
	shr.u64 	%rd168, %rd30, %r185;
	cvt.u32.u64 	%r104, %rd168;
	and.b32  	%r105, %r104, 1;
	or.b32  	%r106, %r105, %r103;
	selp.b32 	%r107, %r106, %r187, %p21;
	add.s32 	%r108, %r185, -1;
	shr.u64 	%rd169, %rd322, %r108;
	and.b64  	%rd170, %rd169, 1;
	setp.eq.b64 	%p22, %rd170, 1;
	shl.b32 	%r109, %r107, 1;
	shr.u64 	%rd171, %rd30, %r108;
	cvt.u32.u64 	%r110, %rd171;
	and.b32  	%r111, %r110, 1;
	or.b32  	%r112, %r111, %r109;
	selp.b32 	%r113, %r112, %r107, %p22;
	add.s32 	%r114, %r185, -2;
	shr.u64 	%rd172, %rd322, %r114;
	and.b64  	%rd173, %rd172, 1;
	setp.eq.b64 	%p23, %rd173, 1;
	shl.b32 	%r115, %r113, 1;
	shr.u64 	%rd174, %rd30, %r114;
	cvt.u32.u64 	%r116, %rd174;
	and.b32  	%r117, %r116, 1;
	or.b32  	%r118, %r117, %r115;
	selp.b32 	%r119, %r118, %r113, %p23;
	add.s32 	%r120, %r185, -3;
	shr.u64 	%rd175, %rd322, %r120;
	and.b64  	%rd176, %rd175, 1;
	setp.eq.b64 	%p24, %rd176, 1;
	shl.b32 	%r121, %r119, 1;
	shr.u64 	%rd177, %rd30, %r120;
	cvt.u32.u64 	%r122, %rd177;
	and.b32  	%r123, %r122, 1;
	or.b32  	%r124, %r123, %r121;
	selp.b32 	%r187, %r124, %r119, %p24;
	add.s32 	%r185, %r185, -4;
	add.s32 	%r183, %r183, 4;
	add.s32 	%r125, %r49, -1;
	and.b32  	%r126, %r125, -4;
	setp.ne.s32 	%p25, %r183, %r126;
	@%p25 bra 	$L__BB9_29;
$L__BB9_30:
	setp.eq.s32 	%p26, %r26, 0;
	@%p26 bra 	$L__BB9_34;
	setp.eq.s32 	%p27, %r26, 1;
	shr.u64 	%rd178, %rd322, %r185;
	and.b64  	%rd179, %rd178, 1;
	setp.eq.b64 	%p28, %rd179, 1;
	shl.b32 	%r127, %r187, 1;
	shr.u64 	%rd180, %rd30, %r185;
	cvt.u32.u64 	%r128, %rd180;
	and.b32  	%r129, %r128, 1;
	or.b32  	%r130, %r129, %r127;
	selp.b32 	%r187, %r130, %r187, %p28;
	@%p27 bra 	$L__BB9_34;
	setp.eq.s32 	%p29, %r26, 2;
	add.s32 	%r131, %r185, -1;
	shr.u64 	%rd181, %rd322, %r131;
	and.b64  	%rd182, %rd181, 1;
	setp.eq.b64 	%p30, %rd182, 1;
	shl.b32 	%r132, %r187, 1;
	shr.u64 	%rd183, %rd30, %r131;
	cvt.u32.u64 	%r133, %rd183;
	and.b32  	%r134, %r133, 1;
	or.b32  	%r135, %r134, %r132;
	selp.b32 	%r187, %r135, %r187, %p30;
	@%p29 bra 	$L__BB9_34;
	add.s32 	%r136, %r185, -2;
	shr.u64 	%rd184, %rd322, %r136;
	and.b64  	%rd185, %rd184, 1;
	setp.eq.b64 	%p31, %rd185, 1;
	shl.b32 	%r137, %r187, 1;
	shr.u64 	%rd186, %rd30, %r136;
	cvt.u32.u64 	%r138, %rd186;
	and.b32  	%r139, %r138, 1;
	or.b32  	%r140, %r139, %r137;
	selp.b32 	%r187, %r140, %r187, %p31;
$L__BB9_34:
	setp.lt.s32 	%p32, %r49, 3;
	cvt.u32.u64 	%r141, %rd17;
	shr.u64 	%rd187, %rd30, %r141;
	and.b64  	%rd188, %rd187, 1;
	st.shared.u64 	[%r25], %rd188;
	bar.sync 	0;
	@%p32 bra 	$L__BB9_37;
	shr.u32 	%r143, %r187, 1;
	and.b32  	%r144, %r143, 1;
	cvt.u64.u32 	%rd189, %r144;
	neg.s64 	%rd31, %rd189;
	shr.u32 	%r145, %r187, 2;
	and.b32  	%r146, %r145, 1;
	cvt.u64.u32 	%rd190, %r146;
	neg.s64 	%rd32, %rd190;
	shr.u32 	%r147, %r187, 3;
	and.b32  	%r148, %r147, 1;
	cvt.u64.u32 	%rd191, %r148;
	neg.s64 	%rd33, %rd191;
	shr.u32 	%r149, %r187, 4;
	and.b32  	%r150, %r149, 1;
	cvt.u64.u32 	%rd192, %r150;
	neg.s64 	%rd34, %rd192;
	shr.u32 	%r151, %r187, 5;
	and.b32  	%r152, %r151, 1;
	cvt.u64.u32 	%rd193, %r152;
	neg.s64 	%rd35, %rd193;
	shr.u32 	%r153, %r187, 6;
	and.b32  	%r154, %r153, 1;
	cvt.u64.u32 	%rd194, %r154;
	neg.s64 	%rd36, %rd194;
	shr.u32 	%r155, %r187, 7;
	and.b32  	%r156, %r155, 1;
	cvt.u64.u32 	%rd195, %r156;
	neg.s64 	%rd37, %rd195;
	shr.u32 	%r157, %r187, 8;
	and.b32  	%r158, %r157, 1;
	cvt.u64.u32 	%rd196, %r158;
	neg.s64 	%rd38, %rd196;
	shr.u32 	%r159, %r187, 9;
	and.b32  	%r160, %r159, 1;
	cvt.u64.u32 	%rd197, %r160;
	neg.s64 	%rd39, %rd197;
	shr.u32 	%r161, %r187, 10;
	and.b32  	%r162, %r161, 1;
	cvt.u64.u32 	%rd198, %r162;
	neg.s64 	%rd40, %rd198;
	mov.b32 	%r188, 1;
$L__BB9_36:
	ld.shared.u64 	%rd199, [%r27];
	and.b32  	%r164, %r187, 1;
	cvt.u64.u32 	%rd200, %r164;
	neg.s64 	%rd201, %rd200;
	and.b64  	%rd202, %rd199, %rd201;
	setp.lt.u64 	%p33, %rd202, %rd46;
	selp.b64 	%rd203, 0, %rd46, %p33;
	sub.s64 	%rd204, %rd202, %rd203;
	ld.shared.u64 	%rd205, [%r27+8];
	and.b64  	%rd206, %rd205, %rd31;
	add.s64 	%rd207, %rd206, %rd204;
	setp.lt.u64 	%p34, %rd207, %rd46;
	selp.b64 	%rd208, 0, %rd46, %p34;
	sub.s64 	%rd209, %rd207, %rd208;
	ld.shared.u64 	%rd210, [%r27+16];
	and.b64  	%rd211, %rd210, %rd32;
	add.s64 	%rd212, %rd211, %rd209;
	setp.lt.u64 	%p35, %rd212, %rd46;
	selp.b64 	%rd213, 0, %rd46, %p35;
	sub.s64 	%rd214, %rd212, %rd213;
	ld.shared.u64 	%rd215, [%r27+24];
	and.b64  	%rd216, %rd215, %rd33;
	add.s64 	%rd217, %rd216, %rd214;
	setp.lt.u64 	%p36, %rd217, %rd46;
	selp.b64 	%rd218, 0, %rd46, %p36;
	sub.s64 	%rd219, %rd217, %rd218;
	ld.shared.u64 	%rd220, [%r27+32];
	and.b64  	%rd221, %rd220, %rd34;
	add.s64 	%rd222, %rd221, %rd219;
	setp.lt.u64 	%p37, %rd222, %rd46;
	selp.b64 	%rd223, 0, %rd46, %p37;
	sub.s64 	%rd224, %rd222, %rd223;
	ld.shared.u64 	%rd225, [%r27+40];
	and.b64  	%rd226, %rd225, %rd35;
	add.s64 	%rd227, %rd226, %rd224;
	setp.lt.u64 	%p38, %rd227, %rd46;
	selp.b64 	%rd228, 0, %rd46, %p38;
	sub.s64 	%rd229, %rd227, %rd228;
	ld.shared.u64 	%rd230, [%r27+48];
	and.b64  	%rd231, %rd230, %rd36;
	add.s64 	%rd232, %rd231, %rd229;
	setp.lt.u64 	%p39, %rd232, %rd46;
	selp.b64 	%rd233, 0, %rd46, %p39;
	sub.s64 	%rd234, %rd232, %rd233;
	ld.shared.u64 	%rd235, [%r27+56];
	and.b64  	%rd236, %rd235, %rd37;
	add.s64 	%rd237, %rd236, %rd234;
	setp.lt.u64 	%p40, %rd237, %rd46;
	selp.b64 	%rd238, 0, %rd46, %p40;
	sub.s64 	%rd239, %rd237, %rd238;
	ld.shared.u64 	%rd240, [%r27+64];
	and.b64  	%rd241, %rd240, %rd38;
	add.s64 	%rd242, %rd241, %rd239;
	setp.lt.u64 	%p41, %rd242, %rd46;
	selp.b64 	%rd243, 0, %rd46, %p41;
	sub.s64 	%rd244, %rd242, %rd243;
	ld.shared.u64 	%rd245, [%r27+72];
	and.b64  	%rd246, %rd245, %rd39;
	add.s64 	%rd247, %rd246, %rd244;
	setp.lt.u64 	%p42, %rd247, %rd46;
	selp.b64 	%rd248, 0, %rd46, %p42;
	sub.s64 	%rd249, %rd247, %rd248;
	ld.shared.u64 	%rd250, [%r27+80];
	and.b64  	%rd251, %rd250, %rd40;
	add.s64 	%rd252, %rd251, %rd249;
	setp.lt.u64 	%p43, %rd252, %rd46;
	selp.b64 	%rd253, 0, %rd46, %p43;
	sub.s64 	%rd254, %rd252, %rd253;
	bar.sync 	0;
	st.shared.u64 	[%r25], %rd254;
	bar.sync 	0;
	add.s32 	%r188, %r188, 1;
	setp.ne.s32 	%p44, %r188, %r141;
	@%p44 bra 	$L__BB9_36;
$L__BB9_37:
	shl.b32 	%r165, %r49, 3;
	mov.u32 	%r166, _ZZ3ha2ILi11EEviiPjPiPyyE2ai;
	add.s32 	%r167, %r166, %r165;
	ld.shared.u64 	%rd255, [%r167+-8];
	cvt.u32.u64 	%r168, %rd29;
	sub.s32 	%r169, 63, %r168;
	shr.u64 	%rd256, %rd255, %r169;
	and.b64  	%rd257, %rd256, 1;
	setp.eq.b64 	%p45, %rd257, 1;
	@%p45 bra 	$L__BB9_39;
	mov.b64 	%rd258, 0;
	st.shared.u64 	[%r25], %rd258;
$L__BB9_39:
	bar.sync 	0;
	add.s32 	%r170, %r179, %r3;
	setp.ge.s32 	%p46, %r170, %r50;
	@%p46 bra 	$L__BB9_41;
	ld.shared.u64 	%rd259, [%r27];
	ld.shared.u64 	%rd260, [%r27+8];
	setp.lt.u64 	%p47, %rd259, %rd46;
	selp.b64 	%rd261, 0, %rd46, %p47;
	sub.s64 	%rd262, %rd259, %rd261;
	add.s64 	%rd263, %rd260, %rd262;
	ld.shared.u64 	%rd264, [%r27+16];
	setp.lt.u64 	%p48, %rd263, %rd46;
	selp.b64 	%rd265, 0, %rd46, %p48;
	sub.s64 	%rd266, %rd263, %rd265;
	add.s64 	%rd267, %rd264, %rd266;
	ld.shared.u64 	%rd268, [%r27+24];
	setp.lt.u64 	%p49, %rd267, %rd46;
	selp.b64 	%rd269, 0, %rd46, %p49;
	sub.s64 	%rd270, %rd267, %rd269;
	add.s64 	%rd271, %rd268, %rd270;
	ld.shared.u64 	%rd272, [%r27+32];
	setp.lt.u64 	%p50, %rd271, %rd46;
	selp.b64 	%rd273, 0, %rd46, %p50;
	sub.s64 	%rd274, %rd271, %rd273;
	add.s64 	%rd275, %rd272, %rd274;
	ld.shared.u64 	%rd276, [%r27+40];
	setp.lt.u64 	%p51, %rd275, %rd46;
	selp.b64 	%rd277, 0, %rd46, %p51;
	sub.s64 	%rd278, %rd275, %rd277;
	add.s64 	%rd279, %rd276, %rd278;
	ld.shared.u64 	%rd280, [%r27+48];
	setp.lt.u64 	%p52, %rd279, %rd46;
	selp.b64 	%rd281, 0, %rd46, %p52;
	sub.s64 	%rd282, %rd279, %rd281;
	add.s64 	%rd283, %rd280, %rd282;
	ld.shared.u64 	%rd284, [%r27+56];
	setp.lt.u64 	%p53, %rd283, %rd46;
	selp.b64 	%rd285, 0, %rd46, %p53;
	sub.s64 	%rd286, %rd283, %rd285;
	add.s64 	%rd287, %rd284, %rd286;
	ld.shared.u64 	%rd288, [%r27+64];
	setp.lt.u64 	%p54, %rd287, %rd46;
	selp.b64 	%rd289, 0, %rd46, %p54;
	sub.s64 	%rd290, %rd287, %rd289;
	add.s64 	%rd291, %rd288, %rd290;
	ld.shared.u64 	%rd292, [%r27+72];
	setp.lt.u64 	%p55, %rd291, %rd46;
	selp.b64 	%rd293, 0, %rd46, %p55;
	sub.s64 	%rd294, %rd291, %rd293;
	add.s64 	%rd295, %rd292, %rd294;
	ld.shared.u64 	%rd296, [%r27+80];
	setp.lt.u64 	%p56, %rd295, %rd46;
	selp.b64 	%rd297, 0, %rd46, %p56;
	sub.s64 	%rd298, %rd295, %rd297;
	add.s64 	%rd299, %rd296, %rd298;
	setp.lt.u64 	%p57, %rd299, %rd46;
	selp.b64 	%rd300, 0, %rd46, %p57;
	sub.s64 	%rd301, %rd299, %rd300;
	add.s64 	%rd302, %rd301, %rd328;
	setp.lt.u64 	%p58, %rd302, %rd46;
	selp.b64 	%rd303, 0, %rd46, %p58;
	sub.s64 	%rd328, %rd302, %rd303;
$L__BB9_41:
	neg.s64 	%rd304, %rd322;
	and.b64  	%rd305, %rd304, %rd322;
	and.b64  	%rd306, %rd305, 4294967295;
	add.s64 	%rd307, %rd306, %rd322;
	popc.b64 	%r171, %rd307;
	mov.b64 	%rd308, 2047;
	shr.u64 	%rd309, %rd308, %r171;
	or.b64  	%rd322, %rd309, %rd307;
	bar.sync 	0;
	mov.u32 	%r172, %ntid.y;
	mov.u32 	%r173, %nctaid.x;
	mad.lo.s32 	%r179, %r172, %r173, %r179;
	setp.lt.s32 	%p59, %r179, %r50;
	@%p59 bra 	$L__BB9_18;
$L__BB9_42:
	setp.ne.s32 	%p60, %r1, 0;
	@%p60 bra 	$L__BB9_44;
	ld.param.u64 	%rd313, [_Z3ha2ILi11EEviiPjPiPyy_param_4];
	cvta.to.global.u64 	%rd310, %rd313;
	mul.wide.s32 	%rd311, %r3, 8;
	add.s64 	%rd312, %rd310, %rd311;
	st.global.u64 	[%rd312], %rd328;
$L__BB9_44:
	ret;

}
	// .globl	_Z3ha2ILi12EEviiPjPiPyy
.visible .entry _Z3ha2ILi12EEviiPjPiPyy(
	.param .u32 _Z3ha2ILi12EEviiPjPiPyy_param_0,
	.param .u32 _Z3ha2ILi12EEviiPjPiPyy_param_1,
	.param .u64 .ptr .align 1 _Z3ha2ILi12EEviiPjPiPyy_param_2,
	.param .u64 .ptr .align 1 _Z3ha2ILi12EEviiPjPiPyy_param_3,
	.param .u64 .ptr .align 1 _Z3ha2ILi12EEviiPjPiPyy_param_4,
	.param .u64 _Z3ha2ILi12EEviiPjPiPyy_param_5
)
.maxntid 256
{
	.reg .pred 	%p<63>;
	.reg .b32 	%r<191>;
	.reg .b64 	%rd<341>;
	// demoted variable
	.shared .align 8 .b8 _ZZ3ha2ILi12EEviiPjPiPyyE2qc[8192];
	// demoted variable
	.shared .align 8 .b8 _ZZ3ha2ILi12EEviiPjPiPyyE2ai[512];
	ld.param.u32 	%r49, [_Z3ha2ILi12EEviiPjPiPyy_param_0];
	ld.param.u32 	%r50, [_Z3ha2ILi12EEviiPjPiPyy_param_1];
	ld.param.u64 	%rd47, [_Z3ha2ILi12EEviiPjPiPyy_param_2];
	ld.param.u64 	%rd48, [_Z3ha2ILi12EEviiPjPiPyy_param_3];
	ld.param.u64 	%rd46, [_Z3ha2ILi12EEviiPjPiPyy_param_5];
	cvta.to.global.u64 	%rd1, %rd48;
	cvta.to.global.u64 	%rd49, %rd47;
	mov.u32 	%r1, %tid.x;
	mov.u32 	%r51, %tid.y;
	mov.u32 	%r52, %ctaid.x;
	mov.u32 	%r2, %ntid.y;
	mad.lo.s32 	%r3, %r52, %r2, %r51;
	mul.lo.s32 	%r4, %r51, 12;
	mul.wide.s32 	%rd50, %r3, 4;
	add.s64 	%rd51, %rd49, %rd50;
	ld.global.u32 	%r5, [%rd51];
	add.s32 	%r6, %r4, %r1;
	setp.ge.s32 	%p1, %r6, %r49;
	@%p1 bra 	$L__BB10_16;
	mul.lo.s32 	%r7, %r2, 12;
	and.b32  	%r8, %r49, 15;
	add.s32 	%r9, %r8, -1;
	and.b32  	%r10, %r49, 7;
	add.s32 	%r11, %r10, -1;
	and.b32  	%r12, %r49, 2147483632;
	and.b32  	%r13, %r49, 3;
	mov.u32 	%r176, %r6;
$L__BB10_2:
	setp.lt.u32 	%p2, %r49, 16;
	mul.lo.s32 	%r15, %r176, %r49;
	mov.b64 	%rd332, 0;
	mov.b32 	%r179, 0;
	@%p2 bra 	$L__BB10_5;
	mov.b64 	%rd332, 0;
	mov.b32 	%r177, 0;
$L__BB10_4:
	.pragma "nounroll";
	add.s32 	%r55, %r177, %r15;
	mul.wide.s32 	%rd55, %r55, 4;
	add.s64 	%rd56, %rd1, %rd55;
	ld.global.s32 	%rd57, [%rd56];
	shl.b64 	%rd58, %rd57, %r177;
	or.b64  	%rd59, %rd58, %rd332;
	add.s32 	%r56, %r177, 1;
	ld.global.s32 	%rd60, [%rd56+4];
	shl.b64 	%rd61, %rd60, %r56;
	or.b64  	%rd62, %rd61, %rd59;
	add.s32 	%r57, %r177, 2;
	ld.global.s32 	%rd63, [%rd56+8];
	shl.b64 	%rd64, %rd63, %r57;
	or.b64  	%rd65, %rd64, %rd62;
	add.s32 	%r58, %r177, 3;
	ld.global.s32 	%rd66, [%rd56+12];
	shl.b64 	%rd67, %rd66, %r58;
	or.b64  	%rd68, %rd67, %rd65;
	add.s32 	%r59, %r177, 4;
	ld.global.s32 	%rd69, [%rd56+16];
	shl.b64 	%rd70, %rd69, %r59;
	or.b64  	%rd71, %rd70, %rd68;
	add.s32 	%r60, %r177, 5;
	ld.global.s32 	%rd72, [%rd56+20];
	shl.b64 	%rd73, %rd72, %r60;
	or.b64  	%rd74, %rd73, %rd71;
	add.s32 	%r61, %r177, 6;
	ld.global.s32 	%rd75, [%rd56+24];
	shl.b64 	%rd76, %rd75, %r61;
	or.b64  	%rd77, %rd76, %rd74;
	add.s32 	%r62, %r177, 7;
	ld.global.s32 	%rd78, [%rd56+28];
	shl.b64 	%rd79, %rd78, %r62;
	or.b64  	%rd80, %rd79, %rd77;
	add.s32 	%r63, %r177, 8;
	ld.global.s32 	%rd81, [%rd56+32];
	shl.b64 	%rd82, %rd81, %r63;
	or.b64  	%rd83, %rd82, %rd80;
	add.s32 	%r64, %r177, 9;
	ld.global.s32 	%rd84, [%rd56+36];
	shl.b64 	%rd85, %rd84, %r64;
	or.b64  	%rd86, %rd85, %rd83;
	add.s32 	%r65, %r177, 10;
	ld.global.s32 	%rd87, [%rd56+40];
	shl.b64 	%rd88, %rd87, %r65;
	or.b64  	%rd89, %rd88, %rd86;
	add.s32 	%r66, %r177, 11;
	ld.global.s32 	%rd90, [%rd56+44];
	shl.b64 	%rd91, %rd90, %r66;
	or.b64  	%rd92, %rd91, %rd89;
	add.s32 	%r67, %r177, 12;
	ld.global.s32 	%rd93, [%rd56+48];
	shl.b64 	%rd94, %rd93, %r67;
	or.b64  	%rd95, %rd94, %rd92;
	add.s32 	%r68, %r177, 13;
	ld.global.s32 	%rd96, [%rd56+52];
	shl.b64 	%rd97, %rd96, %r68;
	or.b64  	%rd98, %rd97, %rd95;
	add.s32 	%r69, %r177, 14;
	ld.global.s32 	%rd99, [%rd56+56];
	shl.b64 	%rd100, %rd99, %r69;
	or.b64  	%rd101, %rd100, %rd98;
	add.s32 	%r70, %r177, 15;
	ld.global.s32 	%rd102, [%rd56+60];
	shl.b64 	%rd103, %rd102, %r70;
	or.b64  	%rd332, %rd103, %rd101;
	add.s32 	%r177, %r177, 16;
	setp.ne.s32 	%p3, %r177, %r12;
	mov.u32 	%r179, %r12;
	@%p3 bra 	$L__BB10_4;
$L__BB10_5:
	setp.eq.s32 	%p4, %r8, 0;
	@%p4 bra 	$L__BB10_15;
	setp.lt.u32 	%p5, %r9, 7;
	@%p5 bra 	$L__BB10_8;
	add.s32 	%r71, %r179, %r15;
	mul.wide.s32 	%rd105, %r71, 4;
	add.s64 	%rd106, %rd1, %rd105;
	ld.global.s32 	%rd107, [%rd106];
	shl.b64 	%rd108, %rd107, %r179;
	add.s32 	%r72, %r179, 1;
	ld.global.s32 	%rd109, [%rd106+4];
	shl.b64 	%rd110, %rd109, %r72;
	or.b64  	%rd111, %rd108, %rd110;
	add.s32 	%r73, %r179, 2;
	ld.global.s32 	%rd112, [%rd106+8];
	shl.b64 	%rd113, %rd112, %r73;
	or.b64  	%rd114, %rd111, %rd113;
	add.s32 	%r74, %r179, 3;
	ld.global.s32 	%rd115, [%rd106+12];
	shl.b64 	%rd116, %rd115, %r74;
	or.b64  	%rd117, %rd114, %rd116;
	add.s32 	%r75, %r179, 4;
	ld.global.s32 	%rd118, [%rd106+16];
	shl.b64 	%rd119, %rd118, %r75;
	or.b64  	%rd120, %rd117, %rd119;
	add.s32 	%r76, %r179, 5;
	ld.global.s32 	%rd121, [%rd106+20];
	shl.b64 	%rd122, %rd121, %r76;
	or.b64  	%rd123, %rd120, %rd122;
	add.s32 	%r77, %r179, 6;
	ld.global.s32 	%rd124, [%rd106+24];
	shl.b64 	%rd125, %rd124, %r77;
	or.b64  	%rd126, %rd123, %rd125;
	add.s32 	%r78, %r179, 7;
	ld.global.s32 	%rd127, [%rd106+28];
	shl.b64 	%rd128, %rd127, %r78;
	or.b64  	%rd129, %rd126, %rd128;
	or.b64  	%rd332, %rd129, %rd332;
	add.s32 	%r179, %r179, 8;
$L__BB10_8:
	setp.eq.s32 	%p6, %r10, 0;
	@%p6 bra 	$L__BB10_15;
	setp.lt.u32 	%p7, %r11, 3;
	@%p7 bra 	$L__BB10_11;
	add.s32 	%r79, %r179, %r15;
	mul.wide.s32 	%rd131, %r79, 4;
	add.s64 	%rd132, %rd1, %rd131;
	ld.global.s32 	%rd133, [%rd132];
	shl.b64 	%rd134, %rd133, %r179;
	add.s32 	%r80, %r179, 1;
	ld.global.s32 	%rd135, [%rd132+4];
	shl.b64 	%rd136, %rd135, %r80;
	or.b64  	%rd137, %rd134, %rd136;
	add.s32 	%r81, %r179, 2;
	ld.global.s32 	%rd138, [%rd132+8];
	shl.b64 	%rd139, %rd138, %r81;
	or.b64  	%rd140, %rd137, %rd139;
	add.s32 	%r82, %r179, 3;
	ld.global.s32 	%rd141, [%rd132+12];
	shl.b64 	%rd142, %rd141, %r82;
	or.b64  	%rd143, %rd140, %rd142;
	or.b64  	%rd332, %rd143, %rd332;
	add.s32 	%r179, %r179, 4;
$L__BB10_11:
	setp.eq.s32 	%p8, %r13, 0;
	@%p8 bra 	$L__BB10_15;
	setp.eq.s32 	%p9, %r13, 1;
	add.s32 	%r83, %r179, %r15;
	mul.wide.s32 	%rd144, %r83, 4;
	add.s64 	%rd12, %rd1, %rd144;
	ld.global.s32 	%rd145, [%rd12];
	shl.b64 	%rd146, %rd145, %r179;
	or.b64  	%rd332, %rd146, %rd332;
	@%p9 bra 	$L__BB10_15;
	setp.eq.s32 	%p10, %r13, 2;
	add.s32 	%r84, %r179, 1;
	ld.global.s32 	%rd147, [%rd12+4];
	shl.b64 	%rd148, %rd147, %r84;
	or.b64  	%rd332, %rd148, %rd332;
	@%p10 bra 	$L__BB10_15;
	add.s32 	%r85, %r179, 2;
	ld.global.s32 	%rd149, [%rd12+8];
	shl.b64 	%rd150, %rd149, %r85;
	or.b64  	%rd332, %rd150, %rd332;
$L__BB10_15:
	shl.b32 	%r86, %r176, 3;
	mov.u32 	%r87, _ZZ3ha2ILi12EEviiPjPiPyyE2ai;
	add.s32 	%r88, %r87, %r86;
	st.shared.u64 	[%r88], %rd332;
	add.s32 	%r176, %r176, %r7;
	setp.lt.s32 	%p11, %r176, %r49;
	@%p11 bra 	$L__BB10_2;
$L__BB10_16:
	bar.sync 	0;
	setp.lt.s32 	%p12, %r50, 1;
	mov.b64 	%rd339, 0;
	@%p12 bra 	$L__BB10_42;
	add.s32 	%r24, %r49, -2;
	add.s32 	%r90, %r49, -1;
	cvt.u64.u32 	%rd17, %r90;
	shl.b32 	%r91, %r6, 3;
	mov.u32 	%r92, _ZZ3ha2ILi12EEviiPjPiPyyE2qc;
	add.s32 	%r25, %r92, %r91;
	and.b32  	%r26, %r90, 3;
	shl.b32 	%r93, %r4, 3;
	add.s32 	%r27, %r92, %r93;
	cvt.u64.u32 	%rd333, %r5;
	mov.b32 	%r181, 0;
	mov.b64 	%rd339, 0;
$L__BB10_18:
	setp.eq.s32 	%p13, %r1, 0;
	mov.u64 	%rd338, %rd333;
	@%p13 bra 	$L__BB10_26;
	setp.lt.u32 	%p14, %r1, 4;
	mov.u64 	%rd338, %rd333;
	@%p14 bra 	$L__BB10_22;
	and.b32  	%r94, %r1, 252;
	neg.s32 	%r182, %r94;
	mov.u64 	%rd338, %rd333;
$L__BB10_21:
	add.s64 	%rd154, %rd338, -1;
	and.b64  	%rd155, %rd154, %rd338;
	add.s64 	%rd156, %rd155, -1;
	and.b64  	%rd157, %rd156, %rd155;
	add.s64 	%rd158, %rd157, -1;
	and.b64  	%rd159, %rd158, %rd157;
	add.s64 	%rd160, %rd159, -1;
	and.b64  	%rd338, %rd160, %rd159;
	add.s32 	%r182, %r182, 4;
	setp.ne.s32 	%p15, %r182, 0;
	@%p15 bra 	$L__BB10_21;
$L__BB10_22:
	and.b32  	%r32, %r1, 3;
	setp.eq.s32 	%p16, %r32, 0;
	@%p16 bra 	$L__BB10_26;
	setp.eq.s32 	%p17, %r32, 1;
	add.s64 	%rd161, %rd338, -1;
	and.b64  	%rd338, %rd161, %rd338;
	@%p17 bra 	$L__BB10_26;
	setp.eq.s32 	%p18, %r32, 2;
	add.s64 	%rd162, %rd338, -1;
	and.b64  	%rd338, %rd162, %rd338;
	@%p18 bra 	$L__BB10_26;
	add.s64 	%rd163, %rd338, -1;
	and.b64  	%rd338, %rd163, %rd338;
$L__BB10_26:
	setp.lt.s32 	%p19, %r49, 2;
	neg.s64 	%rd164, %rd338;
	and.b64  	%rd165, %rd338, %rd164;
	clz.b64 	%r96, %rd165;
	cvt.u64.u32 	%rd29, %r96;
	shl.b32 	%r97, %r96, 3;
	mov.u32 	%r98, _ZZ3ha2ILi12EEviiPjPiPyyE2ai;
	sub.s32 	%r99, %r98, %r97;
	ld.shared.u64 	%rd30, [%r99+504];
	mov.b32 	%r189, 0;
	@%p19 bra 	$L__BB10_34;
	setp.lt.u32 	%p20, %r24, 3;
	mov.b32 	%r189, 0;
	mov.u32 	%r187, %r24;
	@%p20 bra 	$L__BB10_30;
	mov.b32 	%r189, 0;
	mov.u32 	%r187, %r24;
	mov.u32 	%r185, %r189;
$L__BB10_29:
	shr.u64 	%rd166, %rd333, %r187;
	and.b64  	%rd167, %rd166, 1;
	setp.eq.b64 	%p21, %rd167, 1;
	shl.b32 	%r103, %r189, 1;
	shr.u64 	%rd168, %rd30, %r187;
	cvt.u32.u64 	%r104, %rd168;
	and.b32  	%r105, %r104, 1;
	or.b32  	%r106, %r105, %r103;
	selp.b32 	%r107, %r106, %r189, %p21;
	add.s32 	%r108, %r187, -1;
	shr.u64 	%rd169, %rd333, %r108;
	and.b64  	%rd170, %rd169, 1;
	setp.eq.b64 	%p22, %rd170, 1;
	shl.b32 	%r109, %r107, 1;
	shr.u64 	%rd171, %rd30, %r108;
	cvt.u32.u64 	%r110, %rd171;
	and.b32  	%r111, %r110, 1;
	or.b32  	%r112, %r111, %r109;
	selp.b32 	%r113, %r112, %r107, %p22;
	add.s32 	%r114, %r187, -2;
	shr.u64 	%rd172, %rd333, %r114;
	and.b64  	%rd173, %rd172, 1;
	setp.eq.b64 	%p23, %rd173, 1;
	shl.b32 	%r115, %r113, 1;
	shr.u64 	%rd174, %rd30, %r114;
	cvt.u32.u64 	%r116, %rd174;
	and.b32  	%r117, %r116, 1;
	or.b32  	%r118, %r117, %r115;
	selp.b32 	%r119, %r118, %r113, %p23;
	add.s32 	%r120, %r187, -3;
	shr.u64 	%rd175, %rd333, %r120;
	and.b64  	%rd176, %rd175, 1;
	setp.eq.b64 	%p24, %rd176, 1;
	shl.b32 	%r121, %r119, 1;
	shr.u64 	%rd177, %rd30, %r120;
	cvt.u32.u64 	%r122, %rd177;
	and.b32  	%r123, %r122, 1;
	or.b32  	%r124, %r123, %r121;
	selp.b32 	%r189, %r124, %r119, %p24;
	add.s32 	%r187, %r187, -4;
	add.s32 	%r185, %r185, 4;
	add.s32 	%r125, %r49, -1;
	and.b32  	%r126, %r125, -4;
	setp.ne.s32 	%p25, %r185, %r126;
	@%p25 bra 	$L__BB10_29;
$L__BB10_30:
	setp.eq.s32 	%p26, %r26, 0;
	@%p26 bra 	$L__BB10_34;
	setp.eq.s32 	%p27, %r26, 1;
	shr.u64 	%rd178, %rd333, %r187;
	and.b64  	%rd179, %rd178, 1;
	setp.eq.b64 	%p28, %rd179, 1;
	shl.b32 	%r127, %r189, 1;
	shr.u64 	%rd180, %rd30, %r187;
	cvt.u32.u64 	%r128, %rd180;
	and.b32  	%r129, %r128, 1;
	or.b32  	%r130, %r129, %r127;
	selp.b32 	%r189, %r130, %r189, %p28;
	@%p27 bra 	$L__BB10_34;
	setp.eq.s32 	%p29, %r26, 2;
	add.s32 	%r131, %r187, -1;
	shr.u64 	%rd181, %rd333, %r131;
	and.b64  	%rd182, %rd181, 1;
	setp.eq.b64 	%p30, %rd182, 1;
	shl.b32 	%r132, %r189, 1;
	shr.u64 	%rd183, %rd30, %r131;
	cvt.u32.u64 	%r133, %rd183;
	and.b32  	%r134, %r133, 1;
	or.b32  	%r135, %r134, %r132;
	selp.b32 	%r189, %r135, %r189, %p30;
	@%p29 bra 	$L__BB10_34;
	add.s32 	%r136, %r187, -2;
	shr.u64 	%rd184, %rd333, %r136;
	and.b64  	%rd185, %rd184, 1;
	setp.eq.b64 	%p31, %rd185, 1;
	shl.b32 	%r137, %r189, 1;
	shr.u64 	%rd186, %rd30, %r136;
	cvt.u32.u64 	%r138, %rd186;
	and.b32  	%r139, %r138, 1;
	or.b32  	%r140, %r139, %r137;
	selp.b32 	%r189, %r140, %r189, %p31;
$L__BB10_34:
	setp.lt.s32 	%p32, %r49, 3;
	cvt.u32.u64 	%r141, %rd17;
	shr.u64 	%rd187, %rd30, %r141;
	and.b64  	%rd188, %rd187, 1;
	st.shared.u64 	[%r25], %rd188;
	bar.sync 	0;
	@%p32 bra 	$L__BB10_37;
	shr.u32 	%r143, %r189, 1;
	and.b32  	%r144, %r143, 1;
	cvt.u64.u32 	%rd189, %r144;
	neg.s64 	%rd31, %rd189;
	shr.u32 	%r145, %r189, 2;
	and.b32  	%r146, %r145, 1;
	cvt.u64.u32 	%rd190, %r146;
	neg.s64 	%rd32, %rd190;
	shr.u32 	%r147, %r189, 3;
	and.b32  	%r148, %r147, 1;
	cvt.u64.u32 	%rd191, %r148;
	neg.s64 	%rd33, %rd191;
	shr.u32 	%r149, %r189, 4;
	and.b32  	%r150, %r149, 1;
	cvt.u64.u32 	%rd192, %r150;
	neg.s64 	%rd34, %rd192;
	shr.u32 	%r151, %r189, 5;
	and.b32  	%r152, %r151, 1;
	cvt.u64.u32 	%rd193, %r152;
	neg.s64 	%rd35, %rd193;
	shr.u32 	%r153, %r189, 6;
	and.b32  	%r154, %r153, 1;
	cvt.u64.u32 	%rd194, %r154;
	neg.s64 	%rd36, %rd194;
	shr.u32 	%r155, %r189, 7;
	and.b32  	%r156, %r155, 1;
	cvt.u64.u32 	%rd195, %r156;
	neg.s64 	%rd37, %rd195;
	shr.u32 	%r157, %r189, 8;
	and.b32  	%r158, %r157, 1;
	cvt.u64.u32 	%rd196, %r158;
	neg.s64 	%rd38, %rd196;
	shr.u32 	%r159, %r189, 9;
	and.b32  	%r160, %r159, 1;
	cvt.u64.u32 	%rd197, %r160;
	neg.s64 	%rd39, %rd197;
	shr.u32 	%r161, %r189, 10;
	and.b32  	%r162, %r161, 1;
	cvt.u64.u32 	%rd198, %r162;
	neg.s64 	%rd40, %rd198;
	mov.b32 	%r190, 1;
$L__BB10_36:
	ld.shared.u64 	%rd199, [%r27];
	and.b32  	%r164, %r189, 1;
	cvt.u64.u32 	%rd200, %r164;
	neg.s64 	%rd201, %rd200;
	and.b64  	%rd202, %rd199, %rd201;
	setp.lt.u64 	%p33, %rd202, %rd46;
	selp.b64 	%rd203, 0, %rd46, %p33;
	sub.s64 	%rd204, %rd202, %rd203;
	ld.shared.u64 	%rd205, [%r27+8];
	and.b64  	%rd206, %rd205, %rd31;
	add.s64 	%rd207, %rd206, %rd204;
	setp.lt.u64 	%p34, %rd207, %rd46;
	selp.b64 	%rd208, 0, %rd46, %p34;
	sub.s64 	%rd209, %rd207, %rd208;
	ld.shared.u64 	%rd210, [%r27+16];
	and.b64  	%rd211, %rd210, %rd32;
	add.s64 	%rd212, %rd211, %rd209;
	setp.lt.u64 	%p35, %rd212, %rd46;
	selp.b64 	%rd213, 0, %rd46, %p35;
	sub.s64 	%rd214, %rd212, %rd213;
	ld.shared.u64 	%rd215, [%r27+24];
	and.b64  	%rd216, %rd215, %rd33;
	add.s64 	%rd217, %rd216, %rd214;
	setp.lt.u64 	%p36, %rd217, %rd46;
	selp.b64 	%rd218, 0, %rd46, %p36;
	sub.s64 	%rd219, %rd217, %rd218;
	ld.shared.u64 	%rd220, [%r27+32];
	and.b64  	%rd221, %rd220, %rd34;
	add.s64 	%rd222, %rd221, %rd219;
	setp.lt.u64 	%p37, %rd222, %rd46;
	selp.b64 	%rd223, 0, %rd46, %p37;
	sub.s64 	%rd224, %rd222, %rd223;
	ld.shared.u64 	%rd225, [%r27+40];
	and.b64  	%rd226, %rd225, %rd35;
	add.s64 	%rd227, %rd226, %rd224;
	setp.lt.u64 	%p38, %rd227, %rd46;
	selp.b64 	%rd228, 0, %rd46, %p38;
	sub.s64 	%rd229, %rd227, %rd228;
	ld.shared.u64 	%rd230, [%r27+48];
	and.b64  	%rd231, %rd230, %rd36;
	add.s64 	%rd232, %rd231, %rd229;
	setp.lt.u64 	%p39, %rd232, %rd46;
	selp.b64 	%rd233, 0, %rd46, %p39;
	sub.s64 	%rd234, %rd232, %rd233;
	ld.shared.u64 	%rd235, [%r27+56];
	and.b64  	%rd236, %rd235, %rd37;
	add.s64 	%rd237, %rd236, %rd234;
	setp.lt.u64 	%p40, %rd237, %rd46;
	selp.b64 	%rd238, 0, %rd46, %p40;
	sub.s64 	%rd239, %rd237, %rd238;
	ld.shared.u64 	%rd240, [%r27+64];
	and.b64  	%rd241, %rd240, %rd38;
	add.s64 	%rd242, %rd241, %rd239;
	setp.lt.u64 	%p41, %rd242, %rd46;
	selp.b64 	%rd243, 0, %rd46, %p41;
	sub.s64 	%rd244, %rd242, %rd243;
	ld.shared.u64 	%rd245, [%r27+72];
	and.b64  	%rd246, %rd245, %rd39;
	add.s64 	%rd247, %rd246, %rd244;
	setp.lt.u64 	%p42, %rd247, %rd46;
	selp.b64 	%rd248, 0, %rd46, %p42;
	sub.s64 	%rd249, %rd247, %rd248;
	ld.shared.u64 	%rd250, [%r27+80];
	and.b64  	%rd251, %rd250, %rd40;
	add.s64 	%rd252, %rd251, %rd249;
	setp.lt.u64 	%p43, %rd252, %rd46;
	selp.b64 	%rd253, 0, %rd46, %p43;
	sub.s64 	%rd254, %rd252, %rd253;
	ld.shared.u64 	%rd255, [%r27+88];
	shr.u32 	%r165, %r189, 11;
	and.b32  	%r166, %r165, 1;
	cvt.u64.u32 	%rd256, %r166;
	neg.s64 	%rd257, %rd256;
	and.b64  	%rd258, %rd255, %rd257;
	add.s64 	%rd259, %rd258, %rd254;
	setp.lt.u64 	%p44, %rd259, %rd46;
	selp.b64 	%rd260, 0, %rd46, %p44;
	sub.s64 	%rd261, %rd259, %rd260;
	bar.sync 	0;
	st.shared.u64 	[%r25], %rd261;
	bar.sync 	0;
	add.s32 	%r190, %r190, 1;
	setp.ne.s32 	%p45, %r190, %r141;
	@%p45 bra 	$L__BB10_36;
$L__BB10_37:
	shl.b32 	%r167, %r49, 3;
	mov.u32 	%r168, _ZZ3ha2ILi12EEviiPjPiPyyE2ai;
	add.s32 	%r169, %r168, %r167;
	ld.shared.u64 	%rd262, [%r169+-8];
	cvt.u32.u64 	%r170, %rd29;
	sub.s32 	%r171, 63, %r170;
	shr.u64 	%rd263, %rd262, %r171;
	and.b64  	%rd264, %rd263, 1;
	setp.eq.b64 	%p46, %rd264, 1;
	@%p46 bra 	$L__BB10_39;
	mov.b64 	%rd265, 0;
	st.shared.u64 	[%r25], %rd265;
$L__BB10_39:
	bar.sync 	0;
	add.s32 	%r172, %r181, %r3;
	setp.ge.s32 	%p47, %r172, %r50;
	@%p47 bra 	$L__BB10_41;
	ld.shared.u64 	%rd266, [%r27];
	ld.shared.u64 	%rd267, [%r27+8];
	setp.lt.u64 	%p48, %rd266, %rd46;
	selp.b64 	%rd268, 0, %rd46, %p48;
	sub.s64 	%rd269, %rd266, %rd268;
	add.s64 	%rd270, %rd267, %rd269;
	ld.shared.u64 	%rd271, [%r27+16];
	setp.lt.u64 	%p49, %rd270, %rd46;
	selp.b64 	%rd272, 0, %rd46, %p49;
	sub.s64 	%rd273, %rd270, %rd272;
	add.s64 	%rd274, %rd271, %rd273;
	ld.shared.u64 	%rd275, [%r27+24];
	setp.lt.u64 	%p50, %rd274, %rd46;
	selp.b64 	%rd276, 0, %rd46, %p50;
	sub.s64 	%rd277, %rd274, %rd276;
	add.s64 	%rd278, %rd275, %rd277;
	ld.shared.u64 	%rd279, [%r27+32];
	setp.lt.u64 	%p51, %rd278, %rd46;
	selp.b64 	%rd280, 0, %rd46, %p51;
	sub.s64 	%rd281, %rd278, %rd280;
	add.s64 	%rd282, %rd279, %rd281;
	ld.shared.u64 	%rd283, [%r27+40];
	setp.lt.u64 	%p52, %rd282, %rd46;
	selp.b64 	%rd284, 0, %rd46, %p52;
	sub.s64 	%rd285, %rd282, %rd284;
	add.s64 	%rd286, %rd283, %rd285;
	ld.shared.u64 	%rd287, [%r27+48];
	setp.lt.u64 	%p53, %rd286, %rd46;
	selp.b64 	%rd288, 0, %rd46, %p53;
	sub.s64 	%rd289, %rd286, %rd288;
	add.s64 	%rd290, %rd287, %rd289;
	ld.shared.u64 	%rd291, [%r27+56];
	setp.lt.u64 	%p54, %rd290, %rd46;
	selp.b64 	%rd292, 0, %rd46, %p54;
	sub.s64 	%rd293, %rd290, %rd292;
	add.s64 	%rd294, %rd291, %rd293;
	ld.shared.u64 	%rd295, [%r27+64];
	setp.lt.u64 	%p55, %rd294, %rd46;
	selp.b64 	%rd296, 0, %rd46, %p55;
	sub.s64 	%rd297, %rd294, %rd296;
	add.s64 	%rd298, %rd295, %rd297;
	ld.shared.u64 	%rd299, [%r27+72];
	setp.lt.u64 	%p56, %rd298, %rd46;
	selp.b64 	%rd300, 0, %rd46, %p56;
	sub.s64 	%rd301, %rd298, %rd300;
	add.s64 	%rd302, %rd299, %rd301;
	ld.shared.u64 	%rd303, [%r27+80];
	setp.lt.u64 	%p57, %rd302, %rd46;
	selp.b64 	%rd304, 0, %rd46, %p57;
	sub.s64 	%rd305, %rd302, %rd304;
	add.s64 	%rd306, %rd303, %rd305;
	ld.shared.u64 	%rd307, [%r27+88];
	setp.lt.u64 	%p58, %rd306, %rd46;
	selp.b64 	%rd308, 0, %rd46, %p58;
	sub.s64 	%rd309, %rd306, %rd308;
	add.s64 	%rd310, %rd307, %rd309;
	setp.lt.u64 	%p59, %rd310, %rd46;
	selp.b64 	%rd311, 0, %rd46, %p59;
	sub.s64 	%rd312, %rd310, %rd311;
	add.s64 	%rd313, %rd312, %rd339;
	setp.lt.u64 	%p60, %rd313, %rd46;
	selp.b64 	%rd314, 0, %rd46, %p60;
	sub.s64 	%rd339, %rd313, %rd314;
$L__BB10_41:
	neg.s64 	%rd315, %rd333;
	and.b64  	%rd316, %rd315, %rd333;
	and.b64  	%rd317, %rd316, 4294967295;
	add.s64 	%rd318, %rd317, %rd333;
	popc.b64 	%r173, %rd318;
	mov.b64 	%rd319, 4095;
	shr.u64 	%rd320, %rd319, %r173;
	or.b64  	%rd333, %rd320, %rd318;
	bar.sync 	0;
	mov.u32 	%r174, %ntid.y;
	mov.u32 	%r175, %nctaid.x;
	mad.lo.s32 	%r181, %r174, %r175, %r181;
	setp.lt.s32 	%p61, %r181, %r50;
	@%p61 bra 	$L__BB10_18;
$L__BB10_42:
	setp.ne.s32 	%p62, %r1, 0;
	@%p62 bra 	$L__BB10_44;
	ld.param.u64 	%rd324, [_Z3ha2ILi12EEviiPjPiPyy_param_4];
	cvta.to.global.u64 	%rd321, %rd324;
	mul.wide.s32 	%rd322, %r3, 8;
	add.s64 	%rd323, %rd321, %rd322;
	st.global.u64 	[%rd323], %rd339;
$L__BB10_44:
	ret;

}
	// .globl	_Z3ha2ILi13EEviiPjPiPyy
.visible .entry _Z3ha2ILi13EEviiPjPiPyy(
	.param .u32 _Z3ha2ILi13EEviiPjPiPyy_param_0,
	.param .u32 _Z3ha2ILi13EEviiPjPiPyy_param_1,
	.param .u64 .ptr .align 1 _Z3ha2ILi13EEviiPjPiPyy_param_2,
	.param .u64 .ptr .align 1 _Z3ha2ILi13EEviiPjPiPyy_param_3,
	.param .u64 .ptr .align 1 _Z3ha2ILi13EEviiPjPiPyy_param_4,
	.param .u64 _Z3ha2ILi13EEviiPjPiPyy_param_5
)
.maxntid 256
{
	.reg .pred 	%p<65>;
	.reg .b32 	%r<193>;
	.reg .b64 	%rd<352>;
	// demoted variable
	.shared .align 8 .b8 _ZZ3ha2ILi13EEviiPjPiPyyE2qc[8192];
	// demoted variable
	.shared .align 8 .b8 _ZZ3ha2ILi13EEviiPjPiPyyE2ai[512];
	ld.param.u32 	%r49, [_Z3ha2ILi13EEviiPjPiPyy_param_0];
	ld.param.u32 	%r50, [_Z3ha2ILi13EEviiPjPiPyy_param_1];
	ld.param.u64 	%rd47, [_Z3ha2ILi13EEviiPjPiPyy_param_2];
	ld.param.u64 	%rd48, [_Z3ha2ILi13EEviiPjPiPyy_param_3];
	ld.param.u64 	%rd46, [_Z3ha2ILi13EEviiPjPiPyy_param_5];
	cvta.to.global.u64 	%rd1, %rd48;
	cvta.to.global.u64 	%rd49, %rd47;
	mov.u32 	%r1, %tid.x;
	mov.u32 	%r51, %tid.y;
	mov.u32 	%r52, %ctaid.x;
	mov.u32 	%r2, %ntid.y;
	mad.lo.s32 	%r3, %r52, %r2, %r51;
	mul.lo.s32 	%r4, %r51, 13;
	mul.wide.s32 	%rd50, %r3, 4;
	add.s64 	%rd51, %rd49, %rd50;
	ld.global.u32 	%r5, [%rd51];
	add.s32 	%r6, %r4, %r1;
	setp.ge.s32 	%p1, %r6, %r49;
	@%p1 bra 	$L__BB11_16;
	mul.lo.s32 	%r7, %r2, 13;
	and.b32  	%r8, %r49, 15;
	add.s32 	%r9, %r8, -1;
	and.b32  	%r10, %r49, 7;
	add.s32 	%r11, %r10, -1;
	and.b32  	%r12, %r49, 2147483632;
	and.b32  	%r13, %r49, 3;
	mov.u32 	%r178, %r6;
$L__BB11_2:
	setp.lt.u32 	%p2, %r49, 16;
	mul.lo.s32 	%r15, %r178, %r49;
	mov.b64 	%rd343, 0;
	mov.b32 	%r181, 0;
	@%p2 bra 	$L__BB11_5;
	mov.b64 	%rd343, 0;
	mov.b32 	%r179, 0;
$L__BB11_4:
	.pragma "nounroll";
	add.s32 	%r55, %r179, %r15;
	mul.wide.s32 	%rd55, %r55, 4;
	add.s64 	%rd56, %rd1, %rd55;
	ld.global.s32 	%rd57, [%rd56];
	shl.b64 	%rd58, %rd57, %r179;
	or.b64  	%rd59, %rd58, %rd343;
	add.s32 	%r56, %r179, 1;
	ld.global.s32 	%rd60, [%rd56+4];
	shl.b64 	%rd61, %rd60, %r56;
	or.b64  	%rd62, %rd61, %rd59;
	add.s32 	%r57, %r179, 2;
	ld.global.s32 	%rd63, [%rd56+8];
	shl.b64 	%rd64, %rd63, %r57;
	or.b64  	%rd65, %rd64, %rd62;
	add.s32 	%r58, %r179, 3;
	ld.global.s32 	%rd66, [%rd56+12];
	shl.b64 	%rd67, %rd66, %r58;
	or.b64  	%rd68, %rd67, %rd65;
	add.s32 	%r59, %r179, 4;
	ld.global.s32 	%rd69, [%rd56+16];
	shl.b64 	%rd70, %rd69, %r59;
	or.b64  	%rd71, %rd70, %rd68;
	add.s32 	%r60, %r179, 5;
	ld.global.s32 	%rd72, [%rd56+20];
	shl.b64 	%rd73, %rd72, %r60;
	or.b64  	%rd74, %rd73, %rd71;
	add.s32 	%r61, %r179, 6;
	ld.global.s32 	%rd75, [%rd56+24];
	shl.b64 	%rd76, %rd75, %r61;
	or.b64  	%rd77, %rd76, %rd74;
	add.s32 	%r62, %r179, 7;
	ld.global.s32 	%rd78, [%rd56+28];
	shl.b64 	%rd79, %rd78, %r62;
	or.b64  	%rd80, %rd79, %rd77;
	add.s32 	%r63, %r179, 8;
	ld.global.s32 	%rd81, [%rd56+32];
	shl.b64 	%rd82, %rd81, %r63;
	or.b64  	%rd83, %rd82, %rd80;
	add.s32 	%r64, %r179, 9;
	ld.global.s32 	%rd84, [%rd56+36];
	shl.b64 	%rd85, %rd84, %r64;
	or.b64  	%rd86, %rd85, %rd83;
	add.s32 	%r65, %r179, 10;
	ld.global.s32 	%rd87, [%rd56+40];
	shl.b64 	%rd88, %rd87, %r65;
	or.b64  	%rd89, %rd88, %rd86;
	add.s32 	%r66, %r179, 11;
	ld.global.s32 	%rd90, [%rd56+44];
	shl.b64 	%rd91, %rd90, %r66;
	or.b64  	%rd92, %rd91, %rd89;
	add.s32 	%r67, %r179, 12;
	ld.global.s32 	%rd93, [%rd56+48];
	shl.b64 	%rd94, %rd93, %r67;
	or.b64  	%rd95, %rd94, %rd92;
	add.s32 	%r68, %r179, 13;
	ld.global.s32 	%rd96, [%rd56+52];
	shl.b64 	%rd97, %rd96, %r68;
	or.b64  	%rd98, %rd97, %rd95;
	add.s32 	%r69, %r179, 14;
	ld.global.s32 	%rd99, [%rd56+56];
	shl.b64 	%rd100, %rd99, %r69;
	or.b64  	%rd101, %rd100, %rd98;
	add.s32 	%r70, %r179, 15;
	ld.global.s32 	%rd102, [%rd56+60];
	shl.b64 	%rd103, %rd102, %r70;
	or.b64  	%rd343, %rd103, %rd101;
	add.s32 	%r179, %r179, 16;
	setp.ne.s32 	%p3, %r179, %r12;
	mov.u32 	%r181, %r12;
	@%p3 bra 	$L__BB11_4;
$L__BB11_5:
	setp.eq.s32 	%p4, %r8, 0;
	@%p4 bra 	$L__BB11_15;
	setp.lt.u32 	%p5, %r9, 7;
	@%p5 bra 	$L__BB11_8;
	add.s32 	%r71, %r181, %r15;
	mul.wide.s32 	%rd105, %r71, 4;
	add.s64 	%rd106, %rd1, %rd105;
	ld.global.s32 	%rd107, [%rd106];
	shl.b64 	%rd108, %rd107, %r181;
	add.s32 	%r72, %r181, 1;
	ld.global.s32 	%rd109, [%rd106+4];
	shl.b64 	%rd110, %rd109, %r72;
	or.b64  	%rd111, %rd108, %rd110;
	add.s32 	%r73, %r181, 2;
	ld.global.s32 	%rd112, [%rd106+8];
	shl.b64 	%rd113, %rd112, %r73;
	or.b64  	%rd114, %rd111, %rd113;
	add.s32 	%r74, %r181, 3;
	ld.global.s32 	%rd115, [%rd106+12];
	shl.b64 	%rd116, %rd115, %r74;
	or.b64  	%rd117, %rd114, %rd116;
	add.s32 	%r75, %r181, 4;
	ld.global.s32 	%rd118, [%rd106+16];
	shl.b64 	%rd119, %rd118, %r75;
	or.b64  	%rd120, %rd117, %rd119;
	add.s32 	%r76, %r181, 5;
	ld.global.s32 	%rd121, [%rd106+20];
	shl.b64 	%rd122, %rd121, %r76;
	or.b64  	%rd123, %rd120, %rd122;
	add.s32 	%r77, %r181, 6;
	ld.global.s32 	%rd124, [%rd106+24];
	shl.b64 	%rd125, %rd124, %r77;
	or.b64  	%rd126, %rd123, %rd125;
	add.s32 	%r78, %r181, 7;
	ld.global.s32 	%rd127, [%rd106+28];
	shl.b64 	%rd128, %rd127, %r78;
	or.b64  	%rd129, %rd126, %rd128;
	or.b64  	%rd343, %rd129, %rd343;
	add.s32 	%r181, %r181, 8;
$L__BB11_8:
	setp.eq.s32 	%p6, %r10, 0;
	@%p6 bra 	$L__BB11_15;
	setp.lt.u32 	%p7, %r11, 3;
	@%p7 bra 	$L__BB11_11;
	add.s32 	%r79, %r181, %r15;
	mul.wide.s32 	%rd131, %r79, 4;
	add.s64 	%rd132, %rd1, %rd131;
	ld.global.s32 	%rd133, [%rd132];
	shl.b64 	%rd134, %rd133, %r181;
	add.s32 	%r80, %r181, 1;
	ld.global.s32 	%rd135, [%rd132+4];
	shl.b64 	%rd136, %rd135, %r80;
	or.b64  	%rd137, %rd134, %rd136;
	add.s32 	%r81, %r181, 2;
	ld.global.s32 	%rd138, [%rd132+8];
	shl.b64 	%rd139, %rd138, %r81;
	or.b64  	%rd140, %rd137, %rd139;
	add.s32 	%r82, %r181, 3;
	ld.global.s32 	%rd141, [%rd132+12];
	shl.b64 	%rd142, %rd141, %r82;
	or.b64  	%rd143, %rd140, %rd142;
	or.b64  	%rd343, %rd143, %rd343;
	add.s32 	%r181, %r181, 4;
$L__BB11_11:
	setp.eq.s32 	%p8, %r13, 0;
	@%p8 bra 	$L__BB11_15;
	setp.eq.s32 	%p9, %r13, 1;
	add.s32 	%r83, %r181, %r15;
	mul.wide.s32 	%rd144, %r83, 4;
	add.s64 	%rd12, %rd1, %rd144;
	ld.global.s32 	%rd145, [%rd12];
	shl.b64 	%rd146, %rd145, %r181;
	or.b64  	%rd343, %rd146, %rd343;
	@%p9 bra 	$L__BB11_15;
	setp.eq.s32 	%p10, %r13, 2;
	add.s32 	%r84, %r181, 1;
	ld.global.s32 	%rd147, [%rd12+4];
	shl.b64 	%rd148, %rd147, %r84;
	or.b64  	%rd343, %rd148, %rd343;
	@%p10 bra 	$L__BB11_15;
	add.s32 	%r85, %r181, 2;
	ld.global.s32 	%rd149, [%rd12+8];
	shl.b64 	%rd150, %rd149, %r85;
	or.b64  	%rd343, %rd150, %rd343;
$L__BB11_15:
	shl.b32 	%r86, %r178, 3;
	mov.u32 	%r87, _ZZ3ha2ILi13EEviiPjPiPyyE2ai;
	add.s32 	%r88, %r87, %r86;
	st.shared.u64 	[%r88], %rd343;
	add.s32 	%r178, %r178, %r7;
	setp.lt.s32 	%p11, %r178, %r49;
	@%p11 bra 	$L__BB11_2;
$L__BB11_16:
	bar.sync 	0;
	setp.lt.s32 	%p12, %r50, 1;
	mov.b64 	%rd350, 0;
	@%p12 bra 	$L__BB11_42;
	add.s32 	%r24, %r49, -2;
	add.s32 	%r90, %r49, -1;
	cvt.u64.u32 	%rd17, %r90;
	shl.b32 	%r91, %r6, 3;
	mov.u32 	%r92, _ZZ3ha2ILi13EEviiPjPiPyyE2qc;
	add.s32 	%r25, %r92, %r91;
	and.b32  	%r26, %r90, 3;
	shl.b32 	%r93, %r4, 3;
	add.s32 	%r27, %r92, %r93;
	cvt.u64.u32 	%rd344, %r5;
	mov.b32 	%r183, 0;
	mov.b64 	%rd350, 0;
$L__BB11_18:
	setp.eq.s32 	%p13, %r1, 0;
	mov.u64 	%rd349, %rd344;
	@%p13 bra 	$L__BB11_26;
	setp.lt.u32 	%p14, %r1, 4;
	mov.u64 	%rd349, %rd344;
	@%p14 bra 	$L__BB11_22;
	and.b32  	%r94, %r1, 252;
	neg.s32 	%r184, %r94;
	mov.u64 	%rd349, %rd344;
$L__BB11_21:
	add.s64 	%rd154, %rd349, -1;
	and.b64  	%rd155, %rd154, %rd349;
	add.s64 	%rd156, %rd155, -1;
	and.b64  	%rd157, %rd156, %rd155;
	add.s64 	%rd158, %rd157, -1;
	and.b64  	%rd159, %rd158, %rd157;
	add.s64 	%rd160, %rd159, -1;
	and.b64  	%rd349, %rd160, %rd159;
	add.s32 	%r184, %r184, 4;
	setp.ne.s32 	%p15, %r184, 0;
	@%p15 bra 	$L__BB11_21;
$L__BB11_22:
	and.b32  	%r32, %r1, 3;
	setp.eq.s32 	%p16, %r32, 0;
	@%p16 bra 	$L__BB11_26;
	setp.eq.s32 	%p17, %r32, 1;
	add.s64 	%rd161, %rd349, -1;
	and.b64  	%rd349, %rd161, %rd349;
	@%p17 bra 	$L__BB11_26;
	setp.eq.s32 	%p18, %r32, 2;
	add.s64 	%rd162, %rd349, -1;
	and.b64  	%rd349, %rd162, %rd349;
	@%p18 bra 	$L__BB11_26;
	add.s64 	%rd163, %rd349, -1;
	and.b64  	%rd349, %rd163, %rd349;
$L__BB11_26:
	setp.lt.s32 	%p19, %r49, 2;
	neg.s64 	%rd164, %rd349;
	and.b64  	%rd165, %rd349, %rd164;
	clz.b64 	%r96, %rd165;
	cvt.u64.u32 	%rd29, %r96;
	shl.b32 	%r97, %r96, 3;
	mov.u32 	%r98, _ZZ3ha2ILi13EEviiPjPiPyyE2ai;
	sub.s32 	%r99, %r98, %r97;
	ld.shared.u64 	%rd30, [%r99+504];
	mov.b32 	%r191, 0;
	@%p19 bra 	$L__BB11_34;
	setp.lt.u32 	%p20, %r24, 3;
	mov.b32 	%r191, 0;
	mov.u32 	%r189, %r24;
	@%p20 bra 	$L__BB11_30;
	mov.b32 	%r191, 0;
	mov.u32 	%r189, %r24;
	mov.u32 	%r187, %r191;
$L__BB11_29:
	shr.u64 	%rd166, %rd344, %r189;
	and.b64  	%rd167, %rd166, 1;
	setp.eq.b64 	%p21, %rd167, 1;
	shl.b32 	%r103, %r191, 1;
	shr.u64 	%rd168, %rd30, %r189;
	cvt.u32.u64 	%r104, %rd168;
	and.b32  	%r105, %r104, 1;
	or.b32  	%r106, %r105, %r103;
	selp.b32 	%r107, %r106, %r191, %p21;
	add.s32 	%r108, %r189, -1;
	shr.u64 	%rd169, %rd344, %r108;
	and.b64  	%rd170, %rd169, 1;
	setp.eq.b64 	%p22, %rd170, 1;
	shl.b32 	%r109, %r107, 1;
	shr.u64 	%rd171, %rd30, %r108;
	cvt.u32.u64 	%r110, %rd171;
	and.b32  	%r111, %r110, 1;
	or.b32  	%r112, %r111, %r109;
	selp.b32 	%r113, %r112, %r107, %p22;
	add.s32 	%r114, %r189, -2;
	shr.u64 	%rd172, %rd344, %r114;
	and.b64  	%rd173, %rd172, 1;
	setp.eq.b64 	%p23, %rd173, 1;
	shl.b32 	%r115, %r113, 1;
	shr.u64 	%rd174, %rd30, %r114;
	cvt.u32.u64 	%r116, %rd174;
	and.b32  	%r117, %r116, 1;
	or.b32  	%r118, %r117, %r115;
	selp.b32 	%r119, %r118, %r113, %p23;
	add.s32 	%r120, %r189, -3;
	shr.u64 	%rd175, %rd344, %r120;
	and.b64  	%rd176, %rd175, 1;
	setp.eq.b64 	%p24, %rd176, 1;
	shl.b32 	%r121, %r119, 1;
	shr.u64 	%rd177, %rd30, %r120;
	cvt.u32.u64 	%r122, %rd177;
	and.b32  	%r123, %r122, 1;
	or.b32  	%r124, %r123, %r121;
	selp.b32 	%r191, %r124, %r119, %p24;
	add.s32 	%r189, %r189, -4;
	add.s32 	%r187, %r187, 4;
	add.s32 	%r125, %r49, -1;
	and.b32  	%r126, %r125, -4;
	setp.ne.s32 	%p25, %r187, %r126;
	@%p25 bra 	$L__BB11_29;
$L__BB11_30:
	setp.eq.s32 	%p26, %r26, 0;
	@%p26 bra 	$L__BB11_34;
	setp.eq.s32 	%p27, %r26, 1;
	shr.u64 	%rd178, %rd344, %r189;
	and.b64  	%rd179, %rd178, 1;
	setp.eq.b64 	%p28, %rd179, 1;
	shl.b32 	%r127, %r191, 1;
	shr.u64 	%rd180, %rd30, %r189;
	cvt.u32.u64 	%r128, %rd180;
	and.b32  	%r129, %r128, 1;
	or.b32  	%r130, %r129, %r127;
	selp.b32 	%r191, %r130, %r191, %p28;
	@%p27 bra 	$L__BB11_34;
	setp.eq.s32 	%p29, %r26, 2;
	add.s32 	%r131, %r189, -1;
	shr.u64 	%rd181, %rd344, %r131;
	and.b64  	%rd182, %rd181, 1;
	setp.eq.b64 	%p30, %rd182, 1;
	shl.b32 	%r132, %r191, 1;
	shr.u64 	%rd183, %rd30, %r131;
	cvt.u32.u64 	%r133, %rd183;
	and.b32  	%r134, %r133, 1;
	or.b32  	%r135, %r134, %r132;
	selp.b32 	%r191, %r135, %r191, %p30;
	@%p29 bra 	$L__BB11_34;
	add.s32 	%r136, %r189, -2;
	shr.u64 	%rd184, %rd344, %r136;
	and.b64  	%rd185, %rd184, 1;
	setp.eq.b64 	%p31, %rd185, 1;
	shl.b32 	%r137, %r191, 1;
	shr.u64 	%rd186, %rd30, %r136;
	cvt.u32.u64 	%r138, %rd186;
	and.b32  	%r139, %r138, 1;
	or.b32  	%r140, %r139, %r137;
	selp.b32 	%r191, %r140, %r191, %p31;
$L__BB11_34:
	setp.lt.s32 	%p32, %r49, 3;
	cvt.u32.u64 	%r141, %rd17;
	shr.u64 	%rd187, %rd30, %r141;
	and.b64  	%rd188, %rd187, 1;
	st.shared.u64 	[%r25], %rd188;
	bar.sync 	0;
	@%p32 bra 	$L__BB11_37;
	shr.u32 	%r143, %r191, 1;
	and.b32  	%r144, %r143, 1;
	cvt.u64.u32 	%rd189, %r144;
	neg.s64 	%rd31, %rd189;
	shr.u32 	%r145, %r191, 2;
	and.b32  	%r146, %r145, 1;
	cvt.u64.u32 	%rd190, %r146;
	neg.s64 	%rd32, %rd190;
	shr.u32 	%r147, %r191, 3;
	and.b32  	%r148, %r147, 1;
	cvt.u64.u32 	%rd191, %r148;
	neg.s64 	%rd33, %rd191;
	shr.u32 	%r149, %r191, 4;
	and.b32  	%r150, %r149, 1;
	cvt.u64.u32 	%rd192, %r150;
	neg.s64 	%rd34, %rd192;
	shr.u32 	%r151, %r191, 5;
	and.b32  	%r152, %r151, 1;
	cvt.u64.u32 	%rd193, %r152;
	neg.s64 	%rd35, %rd193;
	shr.u32 	%r153, %r191, 6;
	and.b32  	%r154, %r153, 1;
	cvt.u64.u32 	%rd194, %r154;
	neg.s64 	%rd36, %rd194;
	shr.u32 	%r155, %r191, 7;
	and.b32  	%r156, %r155, 1;
	cvt.u64.u32 	%rd195, %r156;
	neg.s64 	%rd37, %rd195;
	shr.u32 	%r157, %r191, 8;
	and.b32  	%r158, %r157, 1;
	cvt.u64.u32 	%rd196, %r158;
	neg.s64 	%rd38, %rd196;
	shr.u32 	%r159, %r191, 9;
	and.b32  	%r160, %r159, 1;
	cvt.u64.u32 	%rd197, %r160;
	neg.s64 	%rd39, %rd197;
	shr.u32 	%r161, %r191, 10;
	and.b32  	%r162, %r161, 1;
	cvt.u64.u32 	%rd198, %r162;
	neg.s64 	%rd40, %rd198;
	mov.b32 	%r192, 1;
$L__BB11_36:
	ld.shared.u64 	%rd199, [%r27];
	and.b32  	%r164, %r191, 1;
	cvt.u64.u32 	%rd200, %r164;
	neg.s64 	%rd201, %rd200;
	and.b64  	%rd202, %rd199, %rd201;
	setp.lt.u64 	%p33, %rd202, %rd46;
	selp.b64 	%rd203, 0, %rd46, %p33;
	sub.s64 	%rd204, %rd202, %rd203;
	ld.shared.u64 	%rd205, [%r27+8];
	and.b64  	%rd206, %rd205, %rd31;
	add.s64 	%rd207, %rd206, %rd204;
	setp.lt.u64 	%p34, %rd207, %rd46;
	selp.b64 	%rd208, 0, %rd46, %p34;
	sub.s64 	%rd209, %rd207, %rd208;
	ld.shared.u64 	%rd210, [%r27+16];
	and.b64  	%rd211, %rd210, %rd32;
	add.s64 	%rd212, %rd211, %rd209;
	setp.lt.u64 	%p35, %rd212, %rd46;
	selp.b64 	%rd213, 0, %rd46, %p35;
	sub.s64 	%rd214, %rd212, %rd213;
	ld.shared.u64 	%rd215, [%r27+24];
	and.b64  	%rd216, %rd215, %rd33;
	add.s64 	%rd217, %rd216, %rd214;
	setp.lt.u64 	%p36, %rd217, %rd46;
	selp.b64 	%rd218, 0, %rd46, %p36;
	sub.s64 	%rd219, %rd217, %rd218;
	ld.shared.u64 	%rd220, [%r27+32];
	and.b64  	%rd221, %rd220, %rd34;
	add.s64 	%rd222, %rd221, %rd219;
	setp.lt.u64 	%p37, %rd222, %rd46;
	selp.b64 	%rd223, 0, %rd46, %p37;
	sub.s64 	%rd224, %rd222, %rd223;
	ld.shared.u64 	%rd225, [%r27+40];
	and.b64  	%rd226, %rd225, %rd35;
	add.s64 	%rd227, %rd226, %rd224;
	setp.lt.u64 	%p38, %rd227, %rd46;
	selp.b64 	%rd228, 0, %rd46, %p38;
	sub.s64 	%rd229, %rd227, %rd228;
	ld.shared.u64 	%rd230, [%r27+48];
	and.b64  	%rd231, %rd230, %rd36;
	add.s64 	%rd232, %rd231, %rd229;
	setp.lt.u64 	%p39, %rd232, %rd46;
	selp.b64 	%rd233, 0, %rd46, %p39;
	sub.s64 	%rd234, %rd232, %rd233;
	ld.shared.u64 	%rd235, [%r27+56];
	and.b64  	%rd236, %rd235, %rd37;
	add.s64 	%rd237, %rd236, %rd234;
	setp.lt.u64 	%p40, %rd237, %rd46;
	selp.b64 	%rd238, 0, %rd46, %p40;
	sub.s64 	%rd239, %rd237, %rd238;
	ld.shared.u64 	%rd240, [%r27+64];
	and.b64  	%rd241, %rd240, %rd38;
	add.s64 	%rd242, %rd241, %rd239;
	setp.lt.u64 	%p41, %rd242, %rd46;
	selp.b64 	%rd243, 0, %rd46, %p41;
	sub.s64 	%rd244, %rd242, %rd243;
	ld.shared.u64 	%rd245, [%r27+72];
	and.b64  	%rd246, %rd245, %rd39;
	add.s64 	%rd247, %rd246, %rd244;
	setp.lt.u64 	%p42, %rd247, %rd46;
	selp.b64 	%rd248, 0, %rd46, %p42;
	sub.s64 	%rd249, %rd247, %rd248;
	ld.shared.u64 	%rd250, [%r27+80];
	and.b64  	%rd251, %rd250, %rd40;
	add.s64 	%rd252, %rd251, %rd249;
	setp.lt.u64 	%p43, %rd252, %rd46;
	selp.b64 	%rd253, 0, %rd46, %p43;
	sub.s64 	%rd254, %rd252, %rd253;
	ld.shared.u64 	%rd255, [%r27+88];
	shr.u32 	%r165, %r191, 11;
	and.b32  	%r166, %r165, 1;
	cvt.u64.u32 	%rd256, %r166;
	neg.s64 	%rd257, %rd256;
	and.b64  	%rd258, %rd255, %rd257;
	add.s64 	%rd259, %rd258, %rd254;
	setp.lt.u64 	%p44, %rd259, %rd46;
	selp.b64 	%rd260, 0, %rd46, %p44;
	sub.s64 	%rd261, %rd259, %rd260;
	ld.shared.u64 	%rd262, [%r27+96];
	shr.u32 	%r167, %r191, 12;
	and.b32  	%r168, %r167, 1;
	cvt.u64.u32 	%rd263, %r168;
	neg.s64 	%rd264, %rd263;
	and.b64  	%rd265, %rd262, %rd264;
	add.s64 	%rd266, %rd265, %rd261;
	setp.lt.u64 	%p45, %rd266, %rd46;
	selp.b64 	%rd267, 0, %rd46, %p45;
	sub.s64 	%rd268, %rd266, %rd267;
	bar.sync 	0;
	st.shared.u64 	[%r25], %rd268;
	bar.sync 	0;
	add.s32 	%r192, %r192, 1;
	setp.ne.s32 	%p46, %r192, %r141;
	@%p46 bra 	$L__BB11_36;
$L__BB11_37:
	shl.b32 	%r169, %r49, 3;
	mov.u32 	%r170, _ZZ3ha2ILi13EEviiPjPiPyyE2ai;
	add.s32 	%r171, %r170, %r169;
	ld.shared.u64 	%rd269, [%r171+-8];
	cvt.u32.u64 	%r172, %rd29;
	sub.s32 	%r173, 63, %r172;
	shr.u64 	%rd270, %rd269, %r173;
	and.b64  	%rd271, %rd270, 1;
	setp.eq.b64 	%p47, %rd271, 1;
	@%p47 bra 	$L__BB11_39;
	mov.b64 	%rd272, 0;
	st.shared.u64 	[%r25], %rd272;
$L__BB11_39:
	bar.sync 	0;
	add.s32 	%r174, %r183, %r3;
	setp.ge.s32 	%p48, %r174, %r50;
	@%p48 bra 	$L__BB11_41;
	ld.shared.u64 	%rd273, [%r27];
	ld.shared.u64 	%rd274, [%r27+8];
	setp.lt.u64 	%p49, %rd273, %rd46;
	selp.b64 	%rd275, 0, %rd46, %p49;
	sub.s64 	%rd276, %rd273, %rd275;
	add.s64 	%rd277, %rd274, %rd276;
	ld.shared.u64 	%rd278, [%r27+16];
	setp.lt.u64 	%p50, %rd277, %rd46;
	selp.b64 	%rd279, 0, %rd46, %p50;
	sub.s64 	%rd280, %rd277, %rd279;
	add.s64 	%rd281, %rd278, %rd280;
	ld.shared.u64 	%rd282, [%r27+24];
	setp.lt.u64 	%p51, %rd281, %rd46;
	selp.b64 	%rd283, 0, %rd46, %p51;
	sub.s64 	%rd284, %rd281, %rd283;
	add.s64 	%rd285, %rd282, %rd284;
	ld.shared.u64 	%rd286, [%r27+32];
	setp.lt.u64 	%p52, %rd285, %rd46;
	selp.b64 	%rd287, 0, %rd46, %p52;
	sub.s64 	%rd288, %rd285, %rd287;
	add.s64 	%rd289, %rd286, %rd288;
	ld.shared.u64 	%rd290, [%r27+40];
	setp.lt.u64 	%p53, %rd289, %rd46;
	selp.b64 	%rd291, 0, %rd46, %p53;
	sub.s64 	%rd292, %rd289, %rd291;
	add.s64 	%rd293, %rd290, %rd292;
	ld.shared.u64 	%rd294, [%r27+48];
	setp.lt.u64 	%p54, %rd293, %rd46;
	selp.b64 	%rd295, 0, %rd46, %p54;
	sub.s64 	%rd296, %rd293, %rd295;
	add.s64 	%rd297, %rd294, %rd296;
	ld.shared.u64 	%rd298, [%r27+56];
	setp.lt.u64 	%p55, %rd297, %rd46;
	selp.b64 	%rd299, 0, %rd46, %p55;
	sub.s64 	%rd300, %rd297, %rd299;
	add.s64 	%rd301, %rd298, %rd300;
	ld.shared.u64 	%rd302, [%r27+64];
	setp.lt.u64 	%p56, %rd301, %rd46;
	selp.b64 	%rd303, 0, %rd46, %p56;
	sub.s64 	%rd304, %rd301, %rd303;
	add.s64 	%rd305, %rd302, %rd304;
	ld.shared.u64 	%rd306, [%r27+72];
	setp.lt.u64 	%p57, %rd305, %rd46;
	selp.b64 	%rd307, 0, %rd46, %p57;
	sub.s64 	%rd308, %rd305, %rd307;
	add.s64 	%rd309, %rd306, %rd308;
	ld.shared.u64 	%rd310, [%r27+80];
	setp.lt.u64 	%p58, %rd309, %rd46;
	selp.b64 	%rd311, 0, %rd46, %p58;
	sub.s64 	%rd312, %rd309, %rd311;
	add.s64 	%rd313, %rd310, %rd312;
	ld.shared.u64 	%rd314, [%r27+88];
	setp.lt.u64 	%p59, %rd313, %rd46;
	selp.b64 	%rd315, 0, %rd46, %p59;
	sub.s64 	%rd316, %rd313, %rd315;
	add.s64 	%rd317, %rd314, %rd316;
	ld.shared.u64 	%rd318, [%r27+96];
	setp.lt.u64 	%p60, %rd317, %rd46;
	selp.b64 	%rd319, 0, %rd46, %p60;
	sub.s64 	%rd320, %rd317, %rd319;
	add.s64 	%rd321, %rd318, %rd320;
	setp.lt.u64 	%p61, %rd321, %rd46;
	selp.b64 	%rd322, 0, %rd46, %p61;
	sub.s64 	%rd323, %rd321, %rd322;
	add.s64 	%rd324, %rd323, %rd350;
	setp.lt.u64 	%p62, %rd324, %rd46;
	selp.b64 	%rd325, 0, %rd46, %p62;
	sub.s64 	%rd350, %rd324, %rd325;
$L__BB11_41:
	neg.s64 	%rd326, %rd344;
	and.b64  	%rd327, %rd326, %rd344;
	and.b64  	%rd328, %rd327, 4294967295;
	add.s64 	%rd329, %rd328, %rd344;
	popc.b64 	%r175, %rd329;
	mov.b64 	%rd330, 8191;
	shr.u64 	%rd331, %rd330, %r175;
	or.b64  	%rd344, %rd331, %rd329;
	bar.sync 	0;
	mov.u32 	%r176, %ntid.y;
	mov.u32 	%r177, %nctaid.x;
	mad.lo.s32 	%r183, %r176, %r177, %r183;
	setp.lt.s32 	%p63, %r183, %r50;
	@%p63 bra 	$L__BB11_18;
$L__BB11_42:
	setp.ne.s32 	%p64, %r1, 0;
	@%p64 bra 	$L__BB11_44;
	ld.param.u64 	%rd335, [_Z3ha2ILi13EEviiPjPiPyy_param_4];
	cvta.to.global.u64 	%rd332, %rd335;
	mul.wide.s32 	%rd333, %r3, 8;
	add.s64 	%rd334, %rd332, %rd333;
	st.global.u64 	[%rd334], %rd350;
$L__BB11_44:
	ret;

}
	// .globl	_Z3ha2ILi14EEviiPjPiPyy
.visible .entry _Z3ha2ILi14EEviiPjPiPyy(
	.param .u32 _Z3ha2ILi14EEviiPjPiPyy_param_0,
	.param .u32 _Z3ha2ILi14EEviiPjPiPyy_param_1,
	.param .u64 .ptr .align 1 _Z3ha2ILi14EEviiPjPiPyy_param_2,
	.param .u64 .ptr .align 1 _Z3ha2ILi14EEviiPjPiPyy_param_3,
	.param .u64 .ptr .align 1 _Z3ha2ILi14EEviiPjPiPyy_param_4,
	.param .u64 _Z3ha2ILi14EEviiPjPiPyy_param_5
)
.maxntid 256
{
	.reg .pred 	%p<67>;
	.reg .b32 	%r<195>;
	.reg .b64 	%rd<363>;
	// demoted variable
	.shared .align 8 .b8 _ZZ3ha2ILi14EEviiPjPiPyyE2qc[8192];
	// demoted variable
	.shared .align 8 .b8 _ZZ3ha2ILi14EEviiPjPiPyyE2ai[512];
	ld.param.u32 	%r49, [_Z3ha2ILi14EEviiPjPiPyy_param_0];
	ld.param.u32 	%r50, [_Z3ha2ILi14EEviiPjPiPyy_param_1];
	ld.param.u64 	%rd44, [_Z3ha2ILi14EEviiPjPiPyy_param_2];
	ld.param.u64 	%rd45, [_Z3ha2ILi14EEviiPjPiPyy_param_3];
	ld.param.u64 	%rd43, [_Z3ha2ILi14EEviiPjPiPyy_param_5];
	cvta.to.global.u64 	%rd1, %rd45;
	cvta.to.global.u64 	%rd46, %rd44;
	mov.u32 	%r1, %tid.x;
	mov.u32 	%r51, %tid.y;
	mov.u32 	%r52, %ctaid.x;
	mov.u32 	%r2, %ntid.y;
	mad.lo.s32 	%r3, %r52, %r2, %r51;
	mul.lo.s32 	%r4, %r51, 14;
	mul.wide.s32 	%rd47, %r3, 4;
	add.s64 	%rd48, %rd46, %rd47;
	ld.global.u32 	%r5, [%rd48];
	add.s32 	%r6, %r4, %r1;
	setp.ge.s32 	%p1, %r6, %r49;
	@%p1 bra 	$L__BB12_16;
	mul.lo.s32 	%r7, %r2, 14;
	and.b32  	%r8, %r49, 15;
	add.s32 	%r9, %r8, -1;
	and.b32  	%r10, %r49, 7;
	add.s32 	%r11, %r10, -1;
	and.b32  	%r12, %r49, 2147483632;
	and.b32  	%r13, %r49, 3;
	mov.u32 	%r180, %r6;
$L__BB12_2:
	setp.lt.u32 	%p2, %r49, 16;
	mul.lo.s32 	%r15, %r180, %r49;
	mov.b64 	%rd354, 0;
	mov.b32 	%r183, 0;
	@%p2 bra 	$L__BB12_5;
	mov.b64 	%rd354, 0;
	mov.b32 	%r181, 0;
$L__BB12_4:
	.pragma "nounroll";
	add.s32 	%r55, %r181, %r15;
	mul.wide.s32 	%rd52, %r55, 4;
	add.s64 	%rd53, %rd1, %rd52;
	ld.global.s32 	%rd54, [%rd53];
	shl.b64 	%rd55, %rd54, %r181;
	or.b64  	%rd56, %rd55, %rd354;
	add.s32 	%r56, %r181, 1;
	ld.global.s32 	%rd57, [%rd53+4];
	shl.b64 	%rd58, %rd57, %r56;
	or.b64  	%rd59, %rd58, %rd56;
	add.s32 	%r57, %r181, 2;
	ld.global.s32 	%rd60, [%rd53+8];
	shl.b64 	%rd61, %rd60, %r57;
	or.b64  	%rd62, %rd61, %rd59;
	add.s32 	%r58, %r181, 3;
	ld.global.s32 	%rd63, [%rd53+12];
	shl.b64 	%rd64, %rd63, %r58;
	or.b64  	%rd65, %rd64, %rd62;
	add.s32 	%r59, %r181, 4;
	ld.global.s32 	%rd66, [%rd53+16];
	shl.b64 	%rd67, %rd66, %r59;
	or.b64  	%rd68, %rd67, %rd65;
	add.s32 	%r60, %r181, 5;
	ld.global.s32 	%rd69, [%rd53+20];
	shl.b64 	%rd70, %rd69, %r60;
	or.b64  	%rd71, %rd70, %rd68;
	add.s32 	%r61, %r181, 6;
	ld.global.s32 	%rd72, [%rd53+24];
	shl.b64 	%rd73, %rd72, %r61;
	or.b64  	%rd74, %rd73, %rd71;
	add.s32 	%r62, %r181, 7;
	ld.global.s32 	%rd75, [%rd53+28];
	shl.b64 	%rd76, %rd75, %r62;
	or.b64  	%rd77, %rd76, %rd74;
	add.s32 	%r63, %r181, 8;
	ld.global.s32 	%rd78, [%rd53+32];
	shl.b64 	%rd79, %rd78, %r63;
	or.b64  	%rd80, %rd79, %rd77;
	add.s32 	%r64, %r181, 9;
	ld.global.s32 	%rd81, [%rd53+36];
	shl.b64 	%rd82, %rd81, %r64;
	or.b64  	%rd83, %rd82, %rd80;
	add.s32 	%r65, %r181, 10;
	ld.global.s32 	%rd84, [%rd53+40];
	shl.b64 	%rd85, %rd84, %r65;
	or.b64  	%rd86, %rd85, %rd83;
	add.s32 	%r66, %r181, 11;
	ld.global.s32 	%rd87, [%rd53+44];
	shl.b64 	%rd88, %rd87, %r66;
	or.b64  	%rd89, %rd88, %rd86;
	add.s32 	%r67, %r181, 12;
	ld.global.s32 	%rd90, [%rd53+48];
	shl.b64 	%rd91, %rd90, %r67;
	or.b64  	%rd92, %rd91, %rd89;
	add.s32 	%r68, %r181, 13;
	ld.global.s32 	%rd93, [%rd53+52];
	shl.b64 	%rd94, %rd93, %r68;
	or.b64  	%rd95, %rd94, %rd92;
	add.s32 	%r69, %r181, 14;
	ld.global.s32 	%rd96, [%rd53+56];
	shl.b64 	%rd97, %rd96, %r69;
	or.b64  	%rd98, %rd97, %rd95;
	add.s32 	%r70, %r181, 15;
	ld.global.s32 	%rd99, [%rd53+60];
	shl.b64 	%rd100, %rd99, %r70;
	or.b64  	%rd354, %rd100, %rd98;
	add.s32 	%r181, %r181, 16;
	setp.ne.s32 	%p3, %r181, %r12;
	mov.u32 	%r183, %r12;
	@%p3 bra 	$L__BB12_4;
$L__BB12_5:
	setp.eq.s32 	%p4, %r8, 0;
	@%p4 bra 	$L__BB12_15;
	setp.lt.u32 	%p5, %r9, 7;
	@%p5 bra 	$L__BB12_8;
	add.s32 	%r71, %r183, %r15;
	mul.wide.s32 	%rd102, %r71, 4;
	add.s64 	%rd103, %rd1, %rd102;
	ld.global.s32 	%rd104, [%rd103];
	shl.b64 	%rd105, %rd104, %r183;
	add.s32 	%r72, %r183, 1;
	ld.global.s32 	%rd106, [%rd103+4];
	shl.b64 	%rd107, %rd106, %r72;
	or.b64  	%rd108, %rd105, %rd107;
	add.s32 	%r73, %r183, 2;
	ld.global.s32 	%rd109, [%rd103+8];
	shl.b64 	%rd110, %rd109, %r73;
	or.b64  	%rd111, %rd108, %rd110;
	add.s32 	%r74, %r183, 3;
	ld.global.s32 	%rd112, [%rd103+12];
	shl.b64 	%rd113, %rd112, %r74;
	or.b64  	%rd114, %rd111, %rd113;
	add.s32 	%r75, %r183, 4;
	ld.global.s32 	%rd115, [%rd103+16];
	shl.b64 	%rd116, %rd115, %r75;
	or.b64  	%rd117, %rd114, %rd116;
	add.s32 	%r76, %r183, 5;
	ld.global.s32 	%rd118, [%rd103+20];
	shl.b64 	%rd119, %rd118, %r76;
	or.b64  	%rd120, %rd117, %rd119;
	add.s32 	%r77, %r183, 6;
	ld.global.s32 	%rd121, [%rd103+24];
	shl.b64 	%rd122, %rd121, %r77;
	or.b64  	%rd123, %rd120, %rd122;
	add.s32 	%r78, %r183, 7;
	ld.global.s32 	%rd124, [%rd103+28];
	shl.b64 	%rd125, %rd124, %r78;
	or.b64  	%rd126, %rd123, %rd125;
	or.b64  	%rd354, %rd126, %rd354;
	add.s32 	%r183, %r183, 8;
$L__BB12_8:
	setp.eq.s32 	%p6, %r10, 0;
	@%p6 bra 	$L__BB12_15;
	setp.lt.u32 	%p7, %r11, 3;
	@%p7 bra 	$L__BB12_11;
	add.s32 	%r79, %r183, %r15;
	mul.wide.s32 	%rd128, %r79, 4;
	add.s64 	%rd129, %rd1, %rd128;
	ld.global.s32 	%rd130, [%rd129];
	shl.b64 	%rd131, %rd130, %r183;
	add.s32 	%r80, %r183, 1;
	ld.global.s32 	%rd132, [%rd129+4];
	shl.b64 	%rd133, %rd132, %r80;
	or.b64  	%rd134, %rd131, %rd133;
	add.s32 	%r81, %r183, 2;
	ld.global.s32 	%rd135, [%rd129+8];
	shl.b64 	%rd136, %rd135, %r81;
	or.b64  	%rd137, %rd134, %rd136;
	add.s32 	%r82, %r183, 3;
	ld.global.s32 	%rd138, [%rd129+12];
	shl.b64 	%rd139, %rd138, %r82;
	or.b64  	%rd140, %rd137, %rd139;
	or.b64  	%rd354, %rd140, %rd354;
	add.s32 	%r183, %r183, 4;
$L__BB12_11:
	setp.eq.s32 	%p8, %r13, 0;
	@%p8 bra 	$L__BB12_15;
	setp.eq.s32 	%p9, %r13, 1;
	add.s32 	%r83, %r183, %r15;
	mul.wide.s32 	%rd141, %r83, 4;
	add.s64 	%rd12, %rd1, %rd141;
	ld.global.s32 	%rd142, [%rd12];
	shl.b64 	%rd143, %rd142, %r183;
	or.b64  	%rd354, %rd143, %rd354;
	@%p9 bra 	$L__BB12_15;
	setp.eq.s32 	%p10, %r13, 2;
	add.s32 	%r84, %r183, 1;
	ld.global.s32 	%rd144, [%rd12+4];
	shl.b64 	%rd145, %rd144, %r84;
	or.b64  	%rd354, %rd145, %rd354;
	@%p10 bra 	$L__BB12_15;
	add.s32 	%r85, %r183, 2;
	ld.global.s32 	%rd146, [%rd12+8];
	shl.b64 	%rd147, %rd146, %r85;
	or.b64  	%rd354, %rd147, %rd354;
$L__BB12_15:
	shl.b32 	%r86, %r180, 3;
	mov.u32 	%r87, _ZZ3ha2ILi14EEviiPjPiPyyE2ai;
	add.s32 	%r88, %r87, %r86;
	st.shared.u64 	[%r88], %rd354;
	add.s32 	%r180, %r180, %r7;
	setp.lt.s32 	%p11, %r180, %r49;
	@%p11 bra 	$L__BB12_2;
$L__BB12_16:
	bar.sync 	0;
	setp.lt.s32 	%p12, %r50, 1;
	mov.b64 	%rd361, 0;
	@%p12 bra 	$L__BB12_42;
	add.s32 	%r90, %r49, -1;
	cvt.u64.u32 	%rd17, %r90;
	shl.b32 	%r91, %r6, 3;
	mov.u32 	%r92, _ZZ3ha2ILi14EEviiPjPiPyyE2qc;
	add.s32 	%r24, %r92, %r91;
	and.b32  	%r25, %r90, 3;
	shl.b32 	%r93, %r4, 3;
	add.s32 	%r26, %r92, %r93;
	cvt.u64.u32 	%rd355, %r5;
	mov.b32 	%r185, 0;
	mov.b64 	%rd361, 0;
$L__BB12_18:
	setp.eq.s32 	%p13, %r1, 0;
	mov.u64 	%rd360, %rd355;
	@%p13 bra 	$L__BB12_26;
	setp.lt.u32 	%p14, %r1, 4;
	mov.u64 	%rd360, %rd355;
	@%p14 bra 	$L__BB12_22;
	and.b32  	%r94, %r1, 252;
	neg.s32 	%r186, %r94;
	mov.u64 	%rd360, %rd355;
$L__BB12_21:
	add.s64 	%rd151, %rd360, -1;
	and.b64  	%rd152, %rd151, %rd360;
	add.s64 	%rd153, %rd152, -1;
	and.b64  	%rd154, %rd153, %rd152;
	add.s64 	%rd155, %rd154, -1;
	and.b64  	%rd156, %rd155, %rd154;
	add.s64 	%rd157, %rd156, -1;
	and.b64  	%rd360, %rd157, %rd156;
	add.s32 	%r186, %r186, 4;
	setp.ne.s32 	%p15, %r186, 0;
	@%p15 bra 	$L__BB12_21;
$L__BB12_22:
	and.b32  	%r31, %r1, 3;
	setp.eq.s32 	%p16, %r31, 0;
	@%p16 bra 	$L__BB12_26;
	setp.eq.s32 	%p17, %r31, 1;
	add.s64 	%rd158, %rd360, -1;
	and.b64  	%rd360, %rd158, %rd360;
	@%p17 bra 	$L__BB12_26;
	setp.eq.s32 	%p18, %r31, 2;
	add.s64 	%rd159, %rd360, -1;
	and.b64  	%rd360, %rd159, %rd360;
	@%p18 bra 	$L__BB12_26;
	add.s64 	%rd160, %rd360, -1;
	and.b64  	%rd360, %rd160, %rd360;
$L__BB12_26:
	setp.lt.s32 	%p19, %r49, 2;
	neg.s64 	%rd161, %rd360;
	and.b64  	%rd162, %rd360, %rd161;
	clz.b64 	%r96, %rd162;
	cvt.u64.u32 	%rd29, %r96;
	shl.b32 	%r97, %r96, 3;
	mov.u32 	%r98, _ZZ3ha2ILi14EEviiPjPiPyyE2ai;
	sub.s32 	%r99, %r98, %r97;
	ld.shared.u64 	%rd30, [%r99+504];
	mov.b32 	%r193, 0;
	@%p19 bra 	$L__BB12_34;
	add.s32 	%r191, %r49, -2;
	setp.lt.u32 	%p20, %r191, 3;
	mov.b32 	%r193, 0;
	@%p20 bra 	$L__BB12_30;
	mov.b32 	%r193, 0;
	mov.u32 	%r189, %r193;
$L__BB12_29:
	shr.u64 	%rd163, %rd355, %r191;
	and.b64  	%rd164, %rd163, 1;
	setp.eq.b64 	%p21, %rd164, 1;
	shl.b32 	%r103, %r193, 1;
	shr.u64 	%rd165, %rd30, %r191;
	cvt.u32.u64 	%r104, %rd165;
	and.b32  	%r105, %r104, 1;
	or.b32  	%r106, %r105, %r103;
	selp.b32 	%r107, %r106, %r193, %p21;
	add.s32 	%r108, %r191, -1;
	shr.u64 	%rd166, %rd355, %r108;
	and.b64  	%rd167, %rd166, 1;
	setp.eq.b64 	%p22, %rd167, 1;
	shl.b32 	%r109, %r107, 1;
	shr.u64 	%rd168, %rd30, %r108;
	cvt.u32.u64 	%r110, %rd168;
	and.b32  	%r111, %r110, 1;
	or.b32  	%r112, %r111, %r109;
	selp.b32 	%r113, %r112, %r107, %p22;
	add.s32 	%r114, %r191, -2;
	shr.u64 	%rd169, %rd355, %r114;
	and.b64  	%rd170, %rd169, 1;
	setp.eq.b64 	%p23, %rd170, 1;
	shl.b32 	%r115, %r113, 1;
	shr.u64 	%rd171, %rd30, %r114;
	cvt.u32.u64 	%r116, %rd171;
	and.b32  	%r117, %r116, 1;
	or.b32  	%r118, %r117, %r115;
	selp.b32 	%r119, %r118, %r113, %p23;
	add.s32 	%r120, %r191, -3;
	shr.u64 	%rd172, %rd355, %r120;
	and.b64  	%rd173, %rd172, 1;
	setp.eq.b64 	%p24, %rd173, 1;
	shl.b32 	%r121, %r119, 1;
	shr.u64 	%rd174, %rd30, %r120;
	cvt.u32.u64 	%r122, %rd174;
	and.b32  	%r123, %r122, 1;
	or.b32  	%r124, %r123, %r121;
	selp.b32 	%r193, %r124, %r119, %p24;
	add.s32 	%r191, %r191, -4;
	add.s32 	%r189, %r189, 4;
	add.s32 	%r125, %r49, -1;
	and.b32  	%r126, %r125, -4;
	setp.ne.s32 	%p25, %r189, %r126;
	@%p25 bra 	$L__BB12_29;
$L__BB12_30:
	setp.eq.s32 	%p26, %r25, 0;
	@%p26 bra 	$L__BB12_34;
	setp.eq.s32 	%p27, %r25, 1;
	shr.u64 	%rd175, %rd355, %r191;
	and.b64  	%rd176, %rd175, 1;
	setp.eq.b64 	%p28, %rd176, 1;
	shl.b32 	%r127, %r193, 1;
	shr.u64 	%rd177, %rd30, %r191;
	cvt.u32.u64 	%r128, %rd177;
	and.b32  	%r129, %r128, 1;
	or.b32  	%r130, %r129, %r127;
	selp.b32 	%r193, %r130, %r193, %p28;
	@%p27 bra 	$L__BB12_34;
	setp.eq.s32 	%p29, %r25, 2;
	add.s32 	%r131, %r191, -1;
	shr.u64 	%rd178, %rd355, %r131;
	and.b64  	%rd179, %rd178, 1;
	setp.eq.b64 	%p30, %rd179, 1;
	shl.b32 	%r132, %r193, 1;
	shr.u64 	%rd180, %rd30, %r131;
	cvt.u32.u64 	%r133, %rd180;
	and.b32  	%r134, %r133, 1;
	or.b32  	%r135, %r134, %r132;
	selp.b32 	%r193, %r135, %r193, %p30;
	@%p29 bra 	$L__BB12_34;
	add.s32 	%r136, %r191, -2;
	shr.u64 	%rd181, %rd355, %r136;
	and.b64  	%rd182, %rd181, 1;
	setp.eq.b64 	%p31, %rd182, 1;
	shl.b32 	%r137, %r193, 1;
	shr.u64 	%rd183, %rd30, %r136;
	cvt.u32.u64 	%r138, %rd183;
	and.b32  	%r139, %r138, 1;
	or.b32  	%r140, %r139, %r137;
	selp.b32 	%r193, %r140, %r193, %p31;
$L__BB12_34:
	setp.lt.s32 	%p32, %r49, 3;
	cvt.u32.u64 	%r141, %rd17;
	shr.u64 	%rd184, %rd30, %r141;
	and.b64  	%rd185, %rd184, 1;
	st.shared.u64 	[%r24], %rd185;
	bar.sync 	0;
	@%p32 bra 	$L__BB12_37;
	shr.u32 	%r143, %r193, 1;
	and.b32  	%r144, %r143, 1;
	cvt.u64.u32 	%rd186, %r144;
	neg.s64 	%rd31, %rd186;
	shr.u32 	%r145, %r193, 2;
	and.b32  	%r146, %r145, 1;
	cvt.u64.u32 	%rd187, %r146;
	neg.s64 	%rd32, %rd187;
	shr.u32 	%r147, %r193, 3;
	and.b32  	%r148, %r147, 1;
	cvt.u64.u32 	%rd188, %r148;
	neg.s64 	%rd33, %rd188;
	shr.u32 	%r149, %r193, 4;
	and.b32  	%r150, %r149, 1;
	cvt.u64.u32 	%rd189, %r150;
	neg.s64 	%rd34, %rd189;
	shr.u32 	%r151, %r193, 5;
	and.b32  	%r152, %r151, 1;
	cvt.u64.u32 	%rd190, %r152;
	neg.s64 	%rd35, %rd190;
	shr.u32 	%r153, %r193, 6;
	and.b32  	%r154, %r153, 1;
	cvt.u64.u32 	%rd191, %r154;
	neg.s64 	%rd36, %rd191;
	shr.u32 	%r155, %r193, 10;
	and.b32  	%r156, %r155, 1;
	cvt.u64.u32 	%rd192, %r156;
	neg.s64 	%rd37, %rd192;
	mov.b32 	%r194, 1;
$L__BB12_36:
	ld.shared.u64 	%rd193, [%r26];
	and.b32  	%r158, %r193, 1;
	cvt.u64.u32 	%rd194, %r158;
	neg.s64 	%rd195, %rd194;
	and.b64  	%rd196, %rd193, %rd195;
	setp.lt.u64 	%p33, %rd196, %rd43;
	selp.b64 	%rd197, 0, %rd43, %p33;
	sub.s64 	%rd198, %rd196, %rd197;
	ld.shared.u64 	%rd199, [%r26+8];
	and.b64  	%rd200, %rd199, %rd31;
	add.s64 	%rd201, %rd200, %rd198;
	setp.lt.u64 	%p34, %rd201, %rd43;
	selp.b64 	%rd202, 0, %rd43, %p34;
	sub.s64 	%rd203, %rd201, %rd202;
	ld.shared.u64 	%rd204, [%r26+16];
	and.b64  	%rd205, %rd204, %rd32;
	add.s64 	%rd206, %rd205, %rd203;
	setp.lt.u64 	%p35, %rd206, %rd43;
	selp.b64 	%rd207, 0, %rd43, %p35;
	sub.s64 	%rd208, %rd206, %rd207;
	ld.shared.u64 	%rd209, [%r26+24];
	and.b64  	%rd210, %rd209, %rd33;
	add.s64 	%rd211, %rd210, %rd208;
	setp.lt.u64 	%p36, %rd211, %rd43;
	selp.b64 	%rd212, 0, %rd43, %p36;
	sub.s64 	%rd213, %rd211, %rd212;
	ld.shared.u64 	%rd214, [%r26+32];
	and.b64  	%rd215, %rd214, %rd34;
	add.s64 	%rd216, %rd215, %rd213;
	setp.lt.u64 	%p37, %rd216, %rd43;
	selp.b64 	%rd217, 0, %rd43, %p37;
	sub.s64 	%rd218, %rd216, %rd217;
	ld.shared.u64 	%rd219, [%r26+40];
	and.b64  	%rd220, %rd219, %rd35;
	add.s64 	%rd221, %rd220, %rd218;
	setp.lt.u64 	%p38, %rd221, %rd43;
	selp.b64 	%rd222, 0, %rd43, %p38;
	sub.s64 	%rd223, %rd221, %rd222;
	ld.shared.u64 	%rd224, [%r26+48];
	and.b64  	%rd225, %rd224, %rd36;
	add.s64 	%rd226, %rd225, %rd223;
	setp.lt.u64 	%p39, %rd226, %rd43;
	selp.b64 	%rd227, 0, %rd43, %p39;
	sub.s64 	%rd228, %rd226, %rd227;
	ld.shared.u64 	%rd229, [%r26+56];
	shr.u32 	%r159, %r193, 7;
	and.b32  	%r160, %r159, 1;
	cvt.u64.u32 	%rd230, %r160;
	neg.s64 	%rd231, %rd230;
	and.b64  	%rd232, %rd229, %rd231;
	add.s64 	%rd233, %rd232, %rd228;
	setp.lt.u64 	%p40, %rd233, %rd43;
	selp.b64 	%rd234, 0, %rd43, %p40;
	sub.s64 	%rd235, %rd233, %rd234;
	ld.shared.u64 	%rd236, [%r26+64];
	shr.u32 	%r161, %r193, 8;
	and.b32  	%r162, %r161, 1;
	cvt.u64.u32 	%rd237, %r162;
	neg.s64 	%rd238, %rd237;
	and.b64  	%rd239, %rd236, %rd238;
	add.s64 	%rd240, %rd239, %rd235;
	setp.lt.u64 	%p41, %rd240, %rd43;
	selp.b64 	%rd241, 0, %rd43, %p41;
	sub.s64 	%rd242, %rd240, %rd241;
	ld.shared.u64 	%rd243, [%r26+72];
	shr.u32 	%r163, %r193, 9;
	and.b32  	%r164, %r163, 1;
	cvt.u64.u32 	%rd244, %r164;
	neg.s64 	%rd245, %rd244;
	and.b64  	%rd246, %rd243, %rd245;
	add.s64 	%rd247, %rd246, %rd242;
	setp.lt.u64 	%p42, %rd247, %rd43;
	selp.b64 	%rd248, 0, %rd43, %p42;
	sub.s64 	%rd249, %rd247, %rd248;
	ld.shared.u64 	%rd250, [%r26+80];
	and.b64  	%rd251, %rd250, %rd37;
	add.s64 	%rd252, %rd251, %rd249;
	setp.lt.u64 	%p43, %rd252, %rd43;
	selp.b64 	%rd253, 0, %rd43, %p43;
	sub.s64 	%rd254, %rd252, %rd253;
	ld.shared.u64 	%rd255, [%r26+88];
	shr.u32 	%r165, %r193, 11;
	and.b32  	%r166, %r165, 1;
	cvt.u64.u32 	%rd256, %r166;
	neg.s64 	%rd257, %rd256;
	and.b64  	%rd258, %rd255, %rd257;
	add.s64 	%rd259, %rd258, %rd254;
	setp.lt.u64 	%p44, %rd259, %rd43;
	selp.b64 	%rd260, 0, %rd43, %p44;
	sub.s64 	%rd261, %rd259, %rd260;
	ld.shared.u64 	%rd262, [%r26+96];
	shr.u32 	%r167, %r193, 12;
	and.b32  	%r168, %r167, 1;
	cvt.u64.u32 	%rd263, %r168;
	neg.s64 	%rd264, %rd263;
	and.b64  	%rd265, %rd262, %rd264;
	add.s64 	%rd266, %rd265, %rd261;
	setp.lt.u64 	%p45, %rd266, %rd43;
	selp.b64 	%rd267, 0, %rd43, %p45;
	sub.s64 	%rd268, %rd266, %rd267;
	ld.shared.u64 	%rd269, [%r26+104];
	shr.u32 	%r169, %r193, 13;
	and.b32  	%r170, %r169, 1;
	cvt.u64.u32 	%rd270, %r170;
	neg.s64 	%rd271, %rd270;
	and.b64  	%rd272, %rd269, %rd271;
	add.s64 	%rd273, %rd272, %rd268;
	setp.lt.u64 	%p46, %rd273, %rd43;
	selp.b64 	%rd274, 0, %rd43, %p46;
	sub.s64 	%rd275, %rd273, %rd274;
	bar.sync 	0;
	st.shared.u64 	[%r24], %rd275;
	bar.sync 	0;
	add.s32 	%r194, %r194, 1;
	setp.ne.s32 	%p47, %r194, %r141;
	@%p47 bra 	$L__BB12_36;
$L__BB12_37:
	shl.b32 	%r171, %r49, 3;
	mov.u32 	%r172, _ZZ3ha2ILi14EEviiPjPiPyyE2ai;
	add.s32 	%r173, %r172, %r171;
	ld.shared.u64 	%rd276, [%r173+-8];
	cvt.u32.u64 	%r174, %rd29;
	sub.s32 	%r175, 63, %r174;
	shr.u64 	%rd277, %rd276, %r175;
	and.b64  	%rd278, %rd277, 1;
	setp.eq.b64 	%p48, %rd278, 1;
	@%p48 bra 	$L__BB12_39;
	mov.b64 	%rd279, 0;
	st.shared.u64 	[%r24], %rd279;
$L__BB12_39:
	bar.sync 	0;
	add.s32 	%r176, %r185, %r3;
	setp.ge.s32 	%p49, %r176, %r50;
	@%p49 bra 	$L__BB12_41;
	ld.shared.u64 	%rd280, [%r26];
	ld.shared.u64 	%rd281, [%r26+8];
	setp.lt.u64 	%p50, %rd280, %rd43;
	selp.b64 	%rd282, 0, %rd43, %p50;
	sub.s64 	%rd283, %rd280, %rd282;
	add.s64 	%rd284, %rd281, %rd283;
	ld.shared.u64 	%rd285, [%r26+16];
	setp.lt.u64 	%p51, %rd284, %rd43;
	selp.b64 	%rd286, 0, %rd43, %p51;
	sub.s64 	%rd287, %rd284, %rd286;
	add.s64 	%rd288, %rd285, %rd287;
	ld.shared.u64 	%rd289, [%r26+24];
	setp.lt.u64 	%p52, %rd288, %rd43;
	selp.b64 	%rd290, 0, %rd43, %p52;
	sub.s64 	%rd291, %rd288, %rd290;
	add.s64 	%rd292, %rd289, %rd291;
	ld.shared.u64 	%rd293, [%r26+32];
	setp.lt.u64 	%p53, %rd292, %rd43;
	selp.b64 	%rd294, 0, %rd43, %p53;
	sub.s64 	%rd295, %rd292, %rd294;
	add.s64 	%rd296, %rd293, %rd295;
	ld.shared.u64 	%rd297, [%r26+40];
	setp.lt.u64 	%p54, %rd296, %rd43;
	selp.b64 	%rd298, 0, %rd43, %p54;
	sub.s64 	%rd299, %rd296, %rd298;
	add.s64 	%rd300, %rd297, %rd299;
	ld.shared.u64 	%rd301, [%r26+48];
	setp.lt.u64 	%p55, %rd300, %rd43;
	selp.b64 	%rd302, 0, %rd43, %p55;
	sub.s64 	%rd303, %rd300, %rd302;
	add.s64 	%rd304, %rd301, %rd303;
	ld.shared.u64 	%rd305, [%r26+56];
	setp.lt.u64 	%p56, %rd304, %rd43;
	selp.b64 	%rd306, 0, %rd43, %p56;
	sub.s64 	%rd307, %rd304, %rd306;
	add.s64 	%rd308, %rd305, %rd307;
	ld.shared.u64 	%rd309, [%r26+64];
	setp.lt.u64 	%p57, %rd308, %rd43;
	selp.b64 	%rd310, 0, %rd43, %p57;
	sub.s64 	%rd311, %rd308, %rd310;
	add.s64 	%rd312, %rd309, %rd311;
	ld.shared.u64 	%rd313, [%r26+72];
	setp.lt.u64 	%p58, %rd312, %rd43;
	selp.b64 	%rd314, 0, %rd43, %p58;
	sub.s64 	%rd315, %rd312, %rd314;
	add.s64 	%rd316, %rd313, %rd315;
	ld.shared.u64 	%rd317, [%r26+80];
	setp.lt.u64 	%p59, %rd316, %rd43;
	selp.b64 	%rd318, 0, %rd43, %p59;
	sub.s64 	%rd319, %rd316, %rd318;
	add.s64 	%rd320, %rd317, %rd319;
	ld.shared.u64 	%rd321, [%r26+88];
	setp.lt.u64 	%p60, %rd320, %rd43;
	selp.b64 	%rd322, 0, %rd43, %p60;
	sub.s64 	%rd323, %rd320, %rd322;
	add.s64 	%rd324, %rd321, %rd323;
	ld.shared.u64 	%rd325, [%r26+96];
	setp.lt.u64 	%p61, %rd324, %rd43;
	selp.b64 	%rd326, 0, %rd43, %p61;
	sub.s64 	%rd327, %rd324, %rd326;
	add.s64 	%rd328, %rd325, %rd327;
	ld.shared.u64 	%rd329, [%r26+104];
	setp.lt.u64 	%p62, %rd328, %rd43;
	selp.b64 	%rd330, 0, %rd43, %p62;
	sub.s64 	%rd331, %rd328, %rd330;
	add.s64 	%rd332, %rd329, %rd331;
	setp.lt.u64 	%p63, %rd332, %rd43;
	selp.b64 	%rd333, 0, %rd43, %p63;
	sub.s64 	%rd334, %rd332, %rd333;
	add.s64 	%rd335, %rd334, %rd361;
	setp.lt.u64 	%p64, %rd335, %rd43;
	selp.b64 	%rd336, 0, %rd43, %p64;
	sub.s64 	%rd361, %rd335, %rd336;
$L__BB12_41:
	neg.s64 	%rd337, %rd355;
	and.b64  	%rd338, %rd337, %rd355;
	and.b64  	%rd339, %rd338, 4294967295;
	add.s64 	%rd340, %rd339, %rd355;
	popc.b64 	%r177, %rd340;
	mov.b64 	%rd341, 16383;
	shr.u64 	%rd342, %rd341, %r177;
	or.b64  	%rd355, %rd342, %rd340;
	bar.sync 	0;
	mov.u32 	%r178, %ntid.y;
	mov.u32 	%r179, %nctaid.x;
	mad.lo.s32 	%r185, %r178, %r179, %r185;
	setp.lt.s32 	%p65, %r185, %r50;
	@%p65 bra 	$L__BB12_18;
$L__BB12_42:
	setp.ne.s32 	%p66, %r1, 0;
	@%p66 bra 	$L__BB12_44;
	ld.param.u64 	%rd346, [_Z3ha2ILi14EEviiPjPiPyy_param_4];
	cvta.to.global.u64 	%rd343, %rd346;
	mul.wide.s32 	%rd344, %r3, 8;
	add.s64 	%rd345, %rd343, %rd344;
	st.global.u64 	[%rd345], %rd361;
$L__BB12_44:
	ret;

}
	// .globl	_Z3ha2ILi15EEviiPjPiPyy
.visible .entry _Z3ha2ILi15EEviiPjPiPyy(
	.param .u32 _Z3ha2ILi15EEviiPjPiPyy_param_0,
	.param .u32 _Z3ha2ILi15EEviiPjPiPyy_param_1,
	.param .u64 .ptr .align 1 _Z3ha2ILi15EEviiPjPiPyy_param_2,
	.param .u64 .ptr .align 1 _Z3ha2ILi15EEviiPjPiPyy_param_3,
	.param .u64 .ptr .align 1 _Z3ha2ILi15EEviiPjPiPyy_param_4,
	.param .u64 _Z3ha2ILi15EEviiPjPiPyy_param_5
)
.maxntid 256
{
	.reg .pred 	%p<69>;
	.reg .b32 	%r<200>;
	.reg .b64 	%rd<376>;
	// demoted variable
	.shared .align 8 .b8 _ZZ3ha2ILi15EEviiPjPiPyyE2qc[8192];
	// demoted variable
	.shared .align 8 .b8 _ZZ3ha2ILi15EEviiPjPiPyyE2ai[512];
	ld.param.u32 	%r49, [_Z3ha2ILi15EEviiPjPiPyy_param_0];
	ld.param.u64 	%rd44, [_Z3ha2ILi15EEviiPjPiPyy_param_2];
	ld.param.u64 	%rd45, [_Z3ha2ILi15EEviiPjPiPyy_param_3];
	cvta.to.global.u64 	%rd1, %rd45;
	cvta.to.global.u64 	%rd46, %rd44;
	mov.u32 	%r1, %tid.x;
	mov.u32 	%r51, %tid.y;
	mov.u32 	%r52, %ctaid.x;
	mov.u32 	%r2, %ntid.y;
	mad.lo.s32 	%r3, %r52, %r2, %r51;
	mul.lo.s32 	%r4, %r51, 15;
	mul.wide.s32 	%rd47, %r3, 4;
	add.s64 	%rd48, %rd46, %rd47;
	ld.global.u32 	%r5, [%rd48];
	add.s32 	%r6, %r4, %r1;
	setp.ge.s32 	%p1, %r6, %r49;
	@%p1 bra 	$L__BB13_16;
	mul.lo.s32 	%r7, %r2, 15;
	and.b32  	%r8, %r49, 15;
	add.s32 	%r9, %r8, -1;
	and.b32  	%r10, %r49, 7;
	add.s32 	%r11, %r10, -1;
	and.b32  	%r12, %r49, 2147483632;
	and.b32  	%r13, %r49, 3;
	mov.u32 	%r185, %r6;
$L__BB13_2:
	setp.lt.u32 	%p2, %r49, 16;
	mul.lo.s32 	%r15, %r185, %r49;
	mov.b64 	%rd367, 0;
	mov.b32 	%r188, 0;
	@%p2 bra 	$L__BB13_5;
	mov.b64 	%rd367, 0;
	mov.b32 	%r186, 0;
$L__BB13_4:
	.pragma "nounroll";
	add.s32 	%r55, %r186, %r15;
	mul.wide.s32 	%rd52, %r55, 4;
	add.s64 	%rd53, %rd1, %rd52;
	ld.global.s32 	%rd54, [%rd53];
	shl.b64 	%rd55, %rd54, %r186;
	or.b64  	%rd56, %rd55, %rd367;
	add.s32 	%r56, %r186, 1;
	ld.global.s32 	%rd57, [%rd53+4];
	shl.b64 	%rd58, %rd57, %r56;
	or.b64  	%rd59, %rd58, %rd56;
	add.s32 	%r57, %r186, 2;
	ld.global.s32 	%rd60, [%rd53+8];
	shl.b64 	%rd61, %rd60, %r57;
	or.b64  	%rd62, %rd61, %rd59;
	add.s32 	%r58, %r186, 3;
	ld.global.s32 	%rd63, [%rd53+12];
	shl.b64 	%rd64, %rd63, %r58;
	or.b64  	%rd65, %rd64, %rd62;
	add.s32 	%r59, %r186, 4;
	ld.global.s32 	%rd66, [%rd53+16];
	shl.b64 	%rd67, %rd66, %r59;
	or.b64  	%rd68, %rd67, %rd65;
	add.s32 	%r60, %r186, 5;
	ld.global.s32 	%rd69, [%rd53+20];
	shl.b64 	%rd70, %rd69, %r60;
	or.b64  	%rd71, %rd70, %rd68;
	add.s32 	%r61, %r186, 6;
	ld.global.s32 	%rd72, [%rd53+24];
	shl.b64 	%rd73, %rd72, %r61;
	or.b64  	%rd74, %rd73, %rd71;
	add.s32 	%r62, %r186, 7;
	ld.global.s32 	%rd75, [%rd53+28];
	shl.b64 	%rd76, %rd75, %r62;
	or.b64  	%rd77, %rd76, %rd74;
	add.s32 	%r63, %r186, 8;
	ld.global.s32 	%rd78, [%rd53+32];
	shl.b64 	%rd79, %rd78, %r63;
	or.b64  	%rd80, %rd79, %rd77;
	add.s32 	%r64, %r186, 9;
	ld.global.s32 	%rd81, [%rd53+36];
	shl.b64 	%rd82, %rd81, %r64;
	or.b64  	%rd83, %rd82, %rd80;
	add.s32 	%r65, %r186, 10;
	ld.global.s32 	%rd84, [%rd53+40];
	shl.b64 	%rd85, %rd84, %r65;
	or.b64  	%rd86, %rd85, %rd83;
	add.s32 	%r66, %r186, 11;
	ld.global.s32 	%rd87, [%rd53+44];
	shl.b64 	%rd88, %rd87, %r66;
	or.b64  	%rd89, %rd88, %rd86;
	add.s32 	%r67, %r186, 12;
	ld.global.s32 	%rd90, [%rd53+48];
	shl.b64 	%rd91, %rd90, %r67;
	or.b64  	%rd92, %rd91, %rd89;
	add.s32 	%r68, %r186, 13;
	ld.global.s32 	%rd93, [%rd53+52];
	shl.b64 	%rd94, %rd93, %r68;
	or.b64  	%rd95, %rd94, %rd92;
	add.s32 	%r69, %r186, 14;
	ld.global.s32 	%rd96, [%rd53+56];
	shl.b64 	%rd97, %rd96, %r69;
	or.b64  	%rd98, %rd97, %rd95;
	add.s32 	%r70, %r186, 15;
	ld.global.s32 	%rd99, [%rd53+60];
	shl.b64 	%rd100, %rd99, %r70;
	or.b64  	%rd367, %rd100, %rd98;
	add.s32 	%r186, %r186, 16;
	setp.ne.s32 	%p3, %r186, %r12;
	mov.u32 	%r188, %r12;
	@%p3 bra 	$L__BB13_4;
$L__BB13_5:
	setp.eq.s32 	%p4, %r8, 0;
	@%p4 bra 	$L__BB13_15;
	setp.lt.u32 	%p5, %r9, 7;
	@%p5 bra 	$L__BB13_8;
	add.s32 	%r71, %r188, %r15;
	mul.wide.s32 	%rd102, %r71, 4;
	add.s64 	%rd103, %rd1, %rd102;
	ld.global.s32 	%rd104, [%rd103];
	shl.b64 	%rd105, %rd104, %r188;
	add.s32 	%r72, %r188, 1;
	ld.global.s32 	%rd106, [%rd103+4];
	shl.b64 	%rd107, %rd106, %r72;
	or.b64  	%rd108, %rd105, %rd107;
	add.s32 	%r73, %r188, 2;
	ld.global.s32 	%rd109, [%rd103+8];
	shl.b64 	%rd110, %rd109, %r73;
	or.b64  	%rd111, %rd108, %rd110;
	add.s32 	%r74, %r188, 3;
	ld.global.s32 	%rd112, [%rd103+12];
	shl.b64 	%rd113, %rd112, %r74;
	or.b64  	%rd114, %rd111, %rd113;
	add.s32 	%r75, %r188, 4;
	ld.global.s32 	%rd115, [%rd103+16];
	shl.b64 	%rd116, %rd115, %r75;
	or.b64  	%rd117, %rd114, %rd116;
	add.s32 	%r76, %r188, 5;
	ld.global.s32 	%rd118, [%rd103+20];
	shl.b64 	%rd119, %rd118, %r76;
	or.b64  	%rd120, %rd117, %rd119;
	add.s32 	%r77, %r188, 6;
	ld.global.s32 	%rd121, [%rd103+24];
	shl.b64 	%rd122, %rd121, %r77;
	or.b64  	%rd123, %rd120, %rd122;
	add.s32 	%r78, %r188, 7;
	ld.global.s32 	%rd124, [%rd103+28];
	shl.b64 	%rd125, %rd124, %r78;
	or.b64  	%rd126, %rd123, %rd125;
	or.b64  	%rd367, %rd126, %rd367;
	add.s32 	%r188, %r188, 8;
$L__BB13_8:
	setp.eq.s32 	%p6, %r10, 0;
	@%p6 bra 	$L__BB13_15;
	setp.lt.u32 	%p7, %r11, 3;
	@%p7 bra 	$L__BB13_11;
	add.s32 	%r79, %r188, %r15;
	mul.wide.s32 	%rd128, %r79, 4;
	add.s64 	%rd129, %rd1, %rd128;
	ld.global.s32 	%rd130, [%rd129];
	shl.b64 	%rd131, %rd130, %r188;
	add.s32 	%r80, %r188, 1;
	ld.global.s32 	%rd132, [%rd129+4];
	shl.b64 	%rd133, %rd132, %r80;
	or.b64  	%rd134, %rd131, %rd133;
	add.s32 	%r81, %r188, 2;
	ld.global.s32 	%rd135, [%rd129+8];
	shl.b64 	%rd136, %rd135, %r81;
	or.b64  	%rd137, %rd134, %rd136;
	add.s32 	%r82, %r188, 3;
	ld.global.s32 	%rd138, [%rd129+12];
	shl.b64 	%rd139, %rd138, %r82;
	or.b64  	%rd140, %rd137, %rd139;
	or.b64  	%rd367, %rd140, %rd367;
	add.s32 	%r188, %r188, 4;
$L__BB13_11:
	setp.eq.s32 	%p8, %r13, 0;
	@%p8 bra 	$L__BB13_15;
	setp.eq.s32 	%p9, %r13, 1;
	add.s32 	%r83, %r188, %r15;
	mul.wide.s32 	%rd141, %r83, 4;
	add.s64 	%rd12, %rd1, %rd141;
	ld.global.s32 	%rd142, [%rd12];
	shl.b64 	%rd143, %rd142, %r188;
	or.b64  	%rd367, %rd143, %rd367;
	@%p9 bra 	$L__BB13_15;
	setp.eq.s32 	%p10, %r13, 2;
	add.s32 	%r84, %r188, 1;
	ld.global.s32 	%rd144, [%rd12+4];
	shl.b64 	%rd145, %rd144, %r84;
	or.b64  	%rd367, %rd145, %rd367;
	@%p10 bra 	$L__BB13_15;
	add.s32 	%r85, %r188, 2;
	ld.global.s32 	%rd146, [%rd12+8];
	shl.b64 	%rd147, %rd146, %r85;
	or.b64  	%rd367, %rd147, %rd367;
$L__BB13_15:
	shl.b32 	%r86, %r185, 3;
	mov.u32 	%r87, _ZZ3ha2ILi15EEviiPjPiPyyE2ai;
	add.s32 	%r88, %r87, %r86;
	st.shared.u64 	[%r88], %rd367;
	add.s32 	%r185, %r185, %r7;
	setp.lt.s32 	%p11, %r185, %r49;
	@%p11 bra 	$L__BB13_2;
$L__BB13_16:
	ld.param.u32 	%r182, [_Z3ha2ILi15EEviiPjPiPyy_param_1];
	bar.sync 	0;
	setp.lt.s32 	%p12, %r182, 1;
	mov.b64 	%rd374, 0;
	@%p12 bra 	$L__BB13_42;
	add.s32 	%r90, %r49, -1;
	cvt.u64.u32 	%rd17, %r90;
	shl.b32 	%r91, %r6, 3;
	mov.u32 	%r92, _ZZ3ha2ILi15EEviiPjPiPyyE2qc;
	add.s32 	%r24, %r92, %r91;
	and.b32  	%r25, %r90, 3;
	shl.b32 	%r93, %r4, 3;
	add.s32 	%r26, %r92, %r93;
	cvt.u64.u32 	%rd368, %r5;
	mov.b32 	%r190, 0;
	mov.b64 	%rd374, 0;
$L__BB13_18:
	setp.eq.s32 	%p13, %r1, 0;
	mov.u64 	%rd373, %rd368;
	@%p13 bra 	$L__BB13_26;
	setp.lt.u32 	%p14, %r1, 4;
	mov.u64 	%rd373, %rd368;
	@%p14 bra 	$L__BB13_22;
	and.b32  	%r94, %r1, 252;
	neg.s32 	%r191, %r94;
	mov.u64 	%rd373, %rd368;
$L__BB13_21:
	add.s64 	%rd151, %rd373, -1;
	and.b64  	%rd152, %rd151, %rd373;
	add.s64 	%rd153, %rd152, -1;
	and.b64  	%rd154, %rd153, %rd152;
	add.s64 	%rd155, %rd154, -1;
	and.b64  	%rd156, %rd155, %rd154;
	add.s64 	%rd157, %rd156, -1;
	and.b64  	%rd373, %rd157, %rd156;
	add.s32 	%r191, %r191, 4;
	setp.ne.s32 	%p15, %r191, 0;
	@%p15 bra 	$L__BB13_21;
$L__BB13_22:
	and.b32  	%r31, %r1, 3;
	setp.eq.s32 	%p16, %r31, 0;
	@%p16 bra 	$L__BB13_26;
	setp.eq.s32 	%p17, %r31, 1;
	add.s64 	%rd158, %rd373, -1;
	and.b64  	%rd373, %rd158, %rd373;
	@%p17 bra 	$L__BB13_26;
	setp.eq.s32 	%p18, %r31, 2;
	add.s64 	%rd159, %rd373, -1;
	and.b64  	%rd373, %rd159, %rd373;
	@%p18 bra 	$L__BB13_26;
	add.s64 	%rd160, %rd373, -1;
	and.b64  	%rd373, %rd160, %rd373;
$L__BB13_26:
	setp.lt.s32 	%p19, %r49, 2;
	neg.s64 	%rd161, %rd373;
	and.b64  	%rd162, %rd373, %rd161;
	clz.b64 	%r96, %rd162;
	cvt.u64.u32 	%rd29, %r96;
	shl.b32 	%r97, %r96, 3;
	mov.u32 	%r98, _ZZ3ha2ILi15EEviiPjPiPyyE2ai;
	sub.s32 	%r99, %r98, %r97;
	ld.shared.u64 	%rd30, [%r99+504];
	mov.b32 	%r198, 0;
	@%p19 bra 	$L__BB13_34;
	add.s32 	%r196, %r49, -2;
	setp.lt.u32 	%p20, %r196, 3;
	mov.b32 	%r198, 0;
	@%p20 bra 	$L__BB13_30;
	mov.b32 	%r198, 0;
	mov.u32 	%r194, %r198;
$L__BB13_29:
	shr.u64 	%rd163, %rd368, %r196;
	and.b64  	%rd164, %rd163, 1;
	setp.eq.b64 	%p21, %rd164, 1;
	shl.b32 	%r103, %r198, 1;
	shr.u64 	%rd165, %rd30, %r196;
	cvt.u32.u64 	%r104, %rd165;
	and.b32  	%r105, %r104, 1;
	or.b32  	%r106, %r105, %r103;
	selp.b32 	%r107, %r106, %r198, %p21;
	add.s32 	%r108, %r196, -1;
	shr.u64 	%rd166, %rd368, %r108;
	and.b64  	%rd167, %rd166, 1;
	setp.eq.b64 	%p22, %rd167, 1;
	shl.b32 	%r109, %r107, 1;
	shr.u64 	%rd168, %rd30, %r108;
	cvt.u32.u64 	%r110, %rd168;
	and.b32  	%r111, %r110, 1;
	or.b32  	%r112, %r111, %r109;
	selp.b32 	%r113, %r112, %r107, %p22;
	add.s32 	%r114, %r196, -2;
	shr.u64 	%rd169, %rd368, %r114;
	and.b64  	%rd170, %rd169, 1;
	setp.eq.b64 	%p23, %rd170, 1;
	shl.b32 	%r115, %r113, 1;
	shr.u64 	%rd171, %rd30, %r114;
	cvt.u32.u64 	%r116, %rd171;
	and.b32  	%r117, %r116, 1;
	or.b32  	%r118, %r117, %r115;
	selp.b32 	%r119, %r118, %r113, %p23;
	add.s32 	%r120, %r196, -3;
	shr.u64 	%rd172, %rd368, %r120;
	and.b64  	%rd173, %rd172, 1;
	setp.eq.b64 	%p24, %rd173, 1;
	shl.b32 	%r121, %r119, 1;
	shr.u64 	%rd174, %rd30, %r120;
	cvt.u32.u64 	%r122, %rd174;
	and.b32  	%r123, %r122, 1;
	or.b32  	%r124, %r123, %r121;
	selp.b32 	%r198, %r124, %r119, %p24;
	add.s32 	%r196, %r196, -4;
	add.s32 	%r194, %r194, 4;
	add.s32 	%r125, %r49, -1;
	and.b32  	%r126, %r125, -4;
	setp.ne.s32 	%p25, %r194, %r126;
	@%p25 bra 	$L__BB13_29;
$L__BB13_30:
	setp.eq.s32 	%p26, %r25, 0;
	@%p26 bra 	$L__BB13_34;
	setp.eq.s32 	%p27, %r25, 1;
	shr.u64 	%rd175, %rd368, %r196;
	and.b64  	%rd176, %rd175, 1;
	setp.eq.b64 	%p28, %rd176, 1;
	shl.b32 	%r127, %r198, 1;
	shr.u64 	%rd177, %rd30, %r196;
	cvt.u32.u64 	%r128, %rd177;
	and.b32  	%r129, %r128, 1;
	or.b32  	%r130, %r129, %r127;
	selp.b32 	%r198, %r130, %r198, %p28;
	@%p27 bra 	$L__BB13_34;
	setp.eq.s32 	%p29, %r25, 2;
	add.s32 	%r131, %r196, -1;
	shr.u64 	%rd178, %rd368, %r131;
	and.b64  	%rd179, %rd178, 1;
	setp.eq.b64 	%p30, %rd179, 1;
	shl.b32 	%r132, %r198, 1;
	shr.u64 	%rd180, %rd30, %r131;
	cvt.u32.u64 	%r133, %rd180;
	and.b32  	%r134, %r133, 1;
	or.b32  	%r135, %r134, %r132;
	selp.b32 	%r198, %r135, %r198, %p30;
	@%p29 bra 	$L__BB13_34;
	add.s32 	%r136, %r196, -2;
	shr.u64 	%rd181, %rd368, %r136;
	and.b64  	%rd182, %rd181, 1;
	setp.eq.b64 	%p31, %rd182, 1;
	shl.b32 	%r137, %r198, 1;
	shr.u64 	%rd183, %rd30, %r136;
	cvt.u32.u64 	%r138, %rd183;
	and.b32  	%r139, %r138, 1;
	or.b32  	%r140, %r139, %r137;
	selp.b32 	%r198, %r140, %r198, %p31;
$L__BB13_34:
	setp.lt.s32 	%p32, %r49, 3;
	cvt.u32.u64 	%r141, %rd17;
	shr.u64 	%rd184, %rd30, %r141;
	and.b64  	%rd185, %rd184, 1;
	st.shared.u64 	[%r24], %rd185;
	bar.sync 	0;
	@%p32 bra 	$L__BB13_37;
	shr.u32 	%r143, %r198, 1;
	and.b32  	%r144, %r143, 1;
	cvt.u64.u32 	%rd186, %r144;
	neg.s64 	%rd31, %rd186;
	shr.u32 	%r145, %r198, 2;
	and.b32  	%r146, %r145, 1;
	cvt.u64.u32 	%rd187, %r146;
	neg.s64 	%rd32, %rd187;
	shr.u32 	%r147, %r198, 4;
	and.b32  	%r148, %r147, 1;
	cvt.u64.u32 	%rd188, %r148;
	neg.s64 	%rd33, %rd188;
	shr.u32 	%r149, %r198, 5;
	and.b32  	%r150, %r149, 1;
	cvt.u64.u32 	%rd189, %r150;
	neg.s64 	%rd34, %rd189;
	shr.u32 	%r151, %r198, 6;
	and.b32  	%r152, %r151, 1;
	cvt.u64.u32 	%rd190, %r152;
	neg.s64 	%rd35, %rd190;
	shr.u32 	%r153, %r198, 10;
	and.b32  	%r154, %r153, 1;
	cvt.u64.u32 	%rd191, %r154;
	neg.s64 	%rd36, %rd191;
	shr.u32 	%r155, %r198, 14;
	and.b32  	%r156, %r155, 1;
	cvt.u64.u32 	%rd192, %r156;
	neg.s64 	%rd37, %rd192;
	mov.b32 	%r199, 1;
$L__BB13_36:
	ld.param.u64 	%rd358, [_Z3ha2ILi15EEviiPjPiPyy_param_5];
	ld.shared.u64 	%rd193, [%r26];
	and.b32  	%r158, %r198, 1;
	cvt.u64.u32 	%rd194, %r158;
	neg.s64 	%rd195, %rd194;
	and.b64  	%rd196, %rd193, %rd195;
	setp.lt.u64 	%p33, %rd196, %rd358;
	selp.b64 	%rd197, 0, %rd358, %p33;
	sub.s64 	%rd198, %rd196, %rd197;
	ld.shared.u64 	%rd199, [%r26+8];
	and.b64  	%rd200, %rd199, %rd31;
	add.s64 	%rd201, %rd200, %rd198;
	setp.lt.u64 	%p34, %rd201, %rd358;
	selp.b64 	%rd202, 0, %rd358, %p34;
	sub.s64 	%rd203, %rd201, %rd202;
	ld.shared.u64 	%rd204, [%r26+16];
	and.b64  	%rd205, %rd204, %rd32;
	add.s64 	%rd206, %rd205, %rd203;
	setp.lt.u64 	%p35, %rd206, %rd358;
	selp.b64 	%rd207, 0, %rd358, %p35;
	sub.s64 	%rd208, %rd206, %rd207;
	ld.shared.u64 	%rd209, [%r26+24];
	shr.u32 	%r159, %r198, 3;
	and.b32  	%r160, %r159, 1;
	cvt.u64.u32 	%rd210, %r160;
	neg.s64 	%rd211, %rd210;
	and.b64  	%rd212, %rd209, %rd211;
	add.s64 	%rd213, %rd212, %rd208;
	setp.lt.u64 	%p36, %rd213, %rd358;
	selp.b64 	%rd214, 0, %rd358, %p36;
	sub.s64 	%rd215, %rd213, %rd214;
	ld.shared.u64 	%rd216, [%r26+32];
	and.b64  	%rd217, %rd216, %rd33;
	add.s64 	%rd218, %rd217, %rd215;
	setp.lt.u64 	%p37, %rd218, %rd358;
	selp.b64 	%rd219, 0, %rd358, %p37;
	sub.s64 	%rd220, %rd218, %rd219;
	ld.shared.u64 	%rd221, [%r26+40];
	and.b64  	%rd222, %rd221, %rd34;
	add.s64 	%rd223, %rd222, %rd220;
	setp.lt.u64 	%p38, %rd223, %rd358;
	selp.b64 	%rd224, 0, %rd358, %p38;
	sub.s64 	%rd225, %rd223, %rd224;
	ld.shared.u64 	%rd226, [%r26+48];
	and.b64  	%rd227, %rd226, %rd35;
	add.s64 	%rd228, %rd227, %rd225;
	setp.lt.u64 	%p39, %rd228, %rd358;
	selp.b64 	%rd229, 0, %rd358, %p39;
	sub.s64 	%rd230, %rd228, %rd229;
	ld.shared.u64 	%rd231, [%r26+56];
	shr.u32 	%r161, %r198, 7;
	and.b32  	%r162, %r161, 1;
	cvt.u64.u32 	%rd232, %r162;
	neg.s64 	%rd233, %rd232;
	and.b64  	%rd234, %rd231, %rd233;
	add.s64 	%rd235, %rd234, %rd230;
	setp.lt.u64 	%p40, %rd235, %rd358;
	selp.b64 	%rd236, 0, %rd358, %p40;
	sub.s64 	%rd237, %rd235, %rd236;
	ld.shared.u64 	%rd238, [%r26+64];
	shr.u32 	%r163, %r198, 8;
	and.b32  	%r164, %r163, 1;
	cvt.u64.u32 	%rd239, %r164;
	neg.s64 	%rd240, %rd239;
	and.b64  	%rd241, %rd238, %rd240;
	add.s64 	%rd242, %rd241, %rd237;
	setp.lt.u64 	%p41, %rd242, %rd358;
	selp.b64 	%rd243, 0, %rd358, %p41;
	sub.s64 	%rd244, %rd242, %rd243;
	ld.shared.u64 	%rd245, [%r26+72];
	shr.u32 	%r165, %r198, 9;
	and.b32  	%r166, %r165, 1;
	cvt.u64.u32 	%rd246, %r166;
	neg.s64 	%rd247, %rd246;
	and.b64  	%rd248, %rd245, %rd247;
	add.s64 	%rd249, %rd248, %rd244;
	setp.lt.u64 	%p42, %rd249, %rd358;
	selp.b64 	%rd250, 0, %rd358, %p42;
	sub.s64 	%rd251, %rd249, %rd250;
	ld.shared.u64 	%rd252, [%r26+80];
	and.b64  	%rd253, %rd252, %rd36;
	add.s64 	%rd254, %rd253, %rd251;
	setp.lt.u64 	%p43, %rd254, %rd358;
	selp.b64 	%rd255, 0, %rd358, %p43;
	sub.s64 	%rd256, %rd254, %rd255;
	ld.shared.u64 	%rd257, [%r26+88];
	shr.u32 	%r167, %r198, 11;
	and.b32  	%r168, %r167, 1;
	cvt.u64.u32 	%rd258, %r168;
	neg.s64 	%rd259, %rd258;
	and.b64  	%rd260, %rd257, %rd259;
	add.s64 	%rd261, %rd260, %rd256;
	setp.lt.u64 	%p44, %rd261, %rd358;
	selp.b64 	%rd262, 0, %rd358, %p44;
	sub.s64 	%rd263, %rd261, %rd262;
	ld.shared.u64 	%rd264, [%r26+96];
	shr.u32 	%r169, %r198, 12;
	and.b32  	%r170, %r169, 1;
	cvt.u64.u32 	%rd265, %r170;
	neg.s64 	%rd266, %rd265;
	and.b64  	%rd267, %rd264, %rd266;
	add.s64 	%rd268, %rd267, %rd263;
	setp.lt.u64 	%p45, %rd268, %rd358;
	selp.b64 	%rd269, 0, %rd358, %p45;
	sub.s64 	%rd270, %rd268, %rd269;
	ld.shared.u64 	%rd271, [%r26+104];
	shr.u32 	%r171, %r198, 13;
	and.b32  	%r172, %r171, 1;
	cvt.u64.u32 	%rd272, %r172;
	neg.s64 	%rd273, %rd272;
	and.b64  	%rd274, %rd271, %rd273;
	add.s64 	%rd275, %rd274, %rd270;
	setp.lt.u64 	%p46, %rd275, %rd358;
	selp.b64 	%rd276, 0, %rd358, %p46;
	sub.s64 	%rd277, %rd275, %rd276;
	ld.shared.u64 	%rd278, [%r26+112];
	and.b64  	%rd279, %rd278, %rd37;
	add.s64 	%rd280, %rd279, %rd277;
	setp.lt.u64 	%p47, %rd280, %rd358;
	selp.b64 	%rd281, 0, %rd358, %p47;
	sub.s64 	%rd282, %rd280, %rd281;
	bar.sync 	0;
	st.shared.u64 	[%r24], %rd282;
	bar.sync 	0;
	add.s32 	%r199, %r199, 1;
	setp.ne.s32 	%p48, %r199, %r141;
	@%p48 bra 	$L__BB13_36;
$L__BB13_37:
	shl.b32 	%r173, %r49, 3;
	mov.u32 	%r174, _ZZ3ha2ILi15EEviiPjPiPyyE2ai;
	add.s32 	%r175, %r174, %r173;
	ld.shared.u64 	%rd283, [%r175+-8];
	cvt.u32.u64 	%r176, %rd29;
	sub.s32 	%r177, 63, %r176;
	shr.u64 	%rd284, %rd283, %r177;
	and.b64  	%rd285, %rd284, 1;
	setp.eq.b64 	%p49, %rd285, 1;
	@%p49 bra 	$L__BB13_39;
	mov.b64 	%rd286, 0;
	st.shared.u64 	[%r24], %rd286;
$L__BB13_39:
	ld.param.u32 	%r183, [_Z3ha2ILi15EEviiPjPiPyy_param_1];
	bar.sync 	0;
	add.s32 	%r178, %r190, %r3;
	setp.ge.s32 	%p50, %r178, %r183;
	@%p50 bra 	$L__BB13_41;
	ld.param.u64 	%rd359, [_Z3ha2ILi15EEviiPjPiPyy_param_5];
	ld.shared.u64 	%rd287, [%r26];
	ld.shared.u64 	%rd288, [%r26+8];
	setp.lt.u64 	%p51, %rd287, %rd359;
	selp.b64 	%rd289, 0, %rd359, %p51;
	sub.s64 	%rd290, %rd287, %rd289;
	add.s64 	%rd291, %rd288, %rd290;
	ld.shared.u64 	%rd292, [%r26+16];
	setp.lt.u64 	%p52, %rd291, %rd359;
	selp.b64 	%rd293, 0, %rd359, %p52;
	sub.s64 	%rd294, %rd291, %rd293;
	add.s64 	%rd295, %rd292, %rd294;
	ld.shared.u64 	%rd296, [%r26+24];
	setp.lt.u64 	%p53, %rd295, %rd359;
	selp.b64 	%rd297, 0, %rd359, %p53;
	sub.s64 	%rd298, %rd295, %rd297;
	add.s64 	%rd299, %rd296, %rd298;
	ld.shared.u64 	%rd300, [%r26+32];
	setp.lt.u64 	%p54, %rd299, %rd359;
	selp.b64 	%rd301, 0, %rd359, %p54;
	sub.s64 	%rd302, %rd299, %rd301;
	add.s64 	%rd303, %rd300, %rd302;
	ld.shared.u64 	%rd304, [%r26+40];
	setp.lt.u64 	%p55, %rd303, %rd359;
	selp.b64 	%rd305, 0, %rd359, %p55;
	sub.s64 	%rd306, %rd303, %rd305;
	add.s64 	%rd307, %rd304, %rd306;
	ld.shared.u64 	%rd308, [%r26+48];
	setp.lt.u64 	%p56, %rd307, %rd359;
	selp.b64 	%rd309, 0, %rd359, %p56;
	sub.s64 	%rd310, %rd307, %rd309;
	add.s64 	%rd311, %rd308, %rd310;
	ld.shared.u64 	%rd312, [%r26+56];
	setp.lt.u64 	%p57, %rd311, %rd359;
	selp.b64 	%rd313, 0, %rd359, %p57;
	sub.s64 	%rd314, %rd311, %rd313;
	add.s64 	%rd315, %rd312, %rd314;
	ld.shared.u64 	%rd316, [%r26+64];
	setp.lt.u64 	%p58, %rd315, %rd359;
	selp.b64 	%rd317, 0, %rd359, %p58;
	sub.s64 	%rd318, %rd315, %rd317;
	add.s64 	%rd319, %rd316, %rd318;
	ld.shared.u64 	%rd320, [%r26+72];
	setp.lt.u64 	%p59, %rd319, %rd359;
	selp.b64 	%rd321, 0, %rd359, %p59;
	sub.s64 	%rd322, %rd319, %rd321;
	add.s64 	%rd323, %rd320, %rd322;
	ld.shared.u64 	%rd324, [%r26+80];
	setp.lt.u64 	%p60, %rd323, %rd359;
	selp.b64 	%rd325, 0, %rd359, %p60;
	sub.s64 	%rd326, %rd323, %rd325;
	add.s64 	%rd327, %rd324, %rd326;
	ld.shared.u64 	%rd328, [%r26+88];
	setp.lt.u64 	%p61, %rd327, %rd359;
	selp.b64 	%rd329, 0, %rd359, %p61;
	sub.s64 	%rd330, %rd327, %rd329;
	add.s64 	%rd331, %rd328, %rd330;
	ld.shared.u64 	%rd332, [%r26+96];
	setp.lt.u64 	%p62, %rd331, %rd359;
	selp.b64 	%rd333, 0, %rd359, %p62;
	sub.s64 	%rd334, %rd331, %rd333;
	add.s64 	%rd335, %rd332, %rd334;
	ld.shared.u64 	%rd336, [%r26+104];
	setp.lt.u64 	%p63, %rd335, %rd359;
	selp.b64 	%rd337, 0, %rd359, %p63;
	sub.s64 	%rd338, %rd335, %rd337;
	add.s64 	%rd339, %rd336, %rd338;
	ld.shared.u64 	%rd340, [%r26+112];
	setp.lt.u64 	%p64, %rd339, %rd359;
	selp.b64 	%rd341, 0, %rd359, %p64;
	sub.s64 	%rd342, %rd339, %rd341;
	add.s64 	%rd343, %rd340, %rd342;
	setp.lt.u64 	%p65, %rd343, %rd359;
	selp.b64 	%rd344, 0, %rd359, %p65;
	sub.s64 	%rd345, %rd343, %rd344;
	add.s64 	%rd346, %rd345, %rd374;
	setp.lt.u64 	%p66, %rd346, %rd359;
	selp.b64 	%rd347, 0, %rd359, %p66;
	sub.s64 	%rd374, %rd346, %rd347;
$L__BB13_41:
	ld.param.u32 	%r184, [_Z3ha2ILi15EEviiPjPiPyy_param_1];
	neg.s64 	%rd348, %rd368;
	and.b64  	%rd349, %rd348, %rd368;
	and.b64  	%rd350, %rd349, 4294967295;
	add.s64 	%rd351, %rd350, %rd368;
	popc.b64 	%r179, %rd351;
	mov.b64 	%rd352, 32767;
	shr.u64 	%rd353, %rd352, %r179;
	or.b64  	%rd368, %rd353, %rd351;
	bar.sync 	0;
	mov.u32 	%r180, %ntid.y;
	mov.u32 	%r181, %nctaid.x;
	mad.lo.s32 	%r190, %r180, %r181, %r190;
	setp.lt.s32 	%p67, %r190, %r184;
	@%p67 bra 	$L__BB13_18;
$L__BB13_42:
	setp.ne.s32 	%p68, %r1, 0;
	@%p68 bra 	$L__BB13_44;
	ld.param.u64 	%rd357, [_Z3ha2ILi15EEviiPjPiPyy_param_4];
	cvta.to.global.u64 	%rd354, %rd357;
	mul.wide.s32 	%rd355, %r3, 8;
	add.s64 	%rd356, %rd354, %rd355;
	st.global.u64 	[%rd356], %rd374;
$L__BB13_44:
	ret;

}
	// .globl	_Z3ha2ILi16EEviiPjPiPyy
.visible .entry _Z3ha2ILi16EEviiPjPiPyy(
	.param .u32 _Z3ha2ILi16EEviiPjPiPyy_param_0,
	.param .u32 _Z3ha2ILi16EEviiPjPiPyy_param_1,
	.param .u64 .ptr .align 1 _Z3ha2ILi16EEviiPjPiPyy_param_2,
	.param .u64 .ptr .align 1 _Z3ha2ILi16EEviiPjPiPyy_param_3,
	.param .u64 .ptr .align 1 _Z3ha2ILi16EEviiPjPiPyy_param_4,
	.param .u64 _Z3ha2ILi16EEviiPjPiPyy_param_5
)
.maxntid 256
{
	.reg .pred 	%p<71>;
	.reg .b32 	%r<198>;
	.reg .b64 	%rd<385>;
	// demoted variable
	.shared .align 8 .b8 _ZZ3ha2ILi16EEviiPjPiPyyE2qc[8192];
	// demoted variable
	.shared .align 8 .b8 _ZZ3ha2ILi16EEviiPjPiPyyE2ai[512];
	ld.param.u32 	%r52, [_Z3ha2ILi16EEviiPjPiPyy_param_0];
	ld.param.u32 	%r53, [_Z3ha2ILi16EEviiPjPiPyy_param_1];
	ld.param.u64 	%rd53, [_Z3ha2ILi16EEviiPjPiPyy_param_2];
	ld.param.u64 	%rd54, [_Z3ha2ILi16EEviiPjPiPyy_param_3];
	ld.param.u64 	%rd52, [_Z3ha2ILi16EEviiPjPiPyy_param_5];
	cvta.to.global.u64 	%rd1, %rd54;
	cvta.to.global.u64 	%rd55, %rd53;
	mov.u32 	%r1, %tid.x;
	mov.u32 	%r54, %tid.y;
	mov.u32 	%r55, %ctaid.x;
	mov.u32 	%r2, %ntid.y;
	mad.lo.s32 	%r3, %r55, %r2, %r54;
	shl.b32 	%r4, %r54, 4;
	mul.wide.s32 	%rd56, %r3, 4;
	add.s64 	%rd57, %rd55, %rd56;
	ld.global.u32 	%r5, [%rd57];
	add.s32 	%r6, %r4, %r1;
	setp.ge.s32 	%p1, %r6, %r52;
	@%p1 bra 	$L__BB14_16;
	shl.b32 	%r7, %r2, 4;
	and.b32  	%r8, %r52, 15;
	add.s32 	%r9, %r8, -1;
	and.b32  	%r10, %r52, 7;
	add.s32 	%r11, %r10, -1;
	and.b32  	%r12, %r52, 2147483632;
	and.b32  	%r13, %r52, 3;
	mov.u32 	%r183, %r6;
$L__BB14_2:
	setp.lt.u32 	%p2, %r52, 16;
	mul.lo.s32 	%r15, %r183, %r52;
	mov.b64 	%rd376, 0;
	mov.b32 	%r186, 0;
	@%p2 bra 	$L__BB14_5;
	mov.b64 	%rd376, 0;
	mov.b32 	%r184, 0;
$L__BB14_4:
	.pragma "nounroll";
	add.s32 	%r58, %r184, %r15;
	mul.wide.s32 	%rd61, %r58, 4;
	add.s64 	%rd62, %rd1, %rd61;
	ld.global.s32 	%rd63, [%rd62];
	shl.b64 	%rd64, %rd63, %r184;
	or.b64  	%rd65, %rd64, %rd376;
	add.s32 	%r59, %r184, 1;
	ld.global.s32 	%rd66, [%rd62+4];
	shl.b64 	%rd67, %rd66, %r59;
	or.b64  	%rd68, %rd67, %rd65;
	add.s32 	%r60, %r184, 2;
	ld.global.s32 	%rd69, [%rd62+8];
	shl.b64 	%rd70, %rd69, %r60;
	or.b64  	%rd71, %rd70, %rd68;
	add.s32 	%r61, %r184, 3;
	ld.global.s32 	%rd72, [%rd62+12];
	shl.b64 	%rd73, %rd72, %r61;
	or.b64  	%rd74, %rd73, %rd71;
	add.s32 	%r62, %r184, 4;
	ld.global.s32 	%rd75, [%rd62+16];
	shl.b64 	%rd76, %rd75, %r62;
	or.b64  	%rd77, %rd76, %rd74;
	add.s32 	%r63, %r184, 5;
	ld.global.s32 	%rd78, [%rd62+20];
	shl.b64 	%rd79, %rd78, %r63;
	or.b64  	%rd80, %rd79, %rd77;
	add.s32 	%r64, %r184, 6;
	ld.global.s32 	%rd81, [%rd62+24];
	shl.b64 	%rd82, %rd81, %r64;
	or.b64  	%rd83, %rd82, %rd80;
	add.s32 	%r65, %r184, 7;
	ld.global.s32 	%rd84, [%rd62+28];
	shl.b64 	%rd85, %rd84, %r65;
	or.b64  	%rd86, %rd85, %rd83;
	add.s32 	%r66, %r184, 8;
	ld.global.s32 	%rd87, [%rd62+32];
	shl.b64 	%rd88, %rd87, %r66;
	or.b64  	%rd89, %rd88, %rd86;
	add.s32 	%r67, %r184, 9;
	ld.global.s32 	%rd90, [%rd62+36];
	shl.b64 	%rd91, %rd90, %r67;
	or.b64  	%rd92, %rd91, %rd89;
	add.s32 	%r68, %r184, 10;
	ld.global.s32 	%rd93, [%rd62+40];
	shl.b64 	%rd94, %rd93, %r68;
	or.b64  	%rd95, %rd94, %rd92;
	add.s32 	%r69, %r184, 11;
	ld.global.s32 	%rd96, [%rd62+44];
	shl.b64 	%rd97, %rd96, %r69;
	or.b64  	%rd98, %rd97, %rd95;
	add.s32 	%r70, %r184, 12;
	ld.global.s32 	%rd99, [%rd62+48];
	shl.b64 	%rd100, %rd99, %r70;
	or.b64  	%rd101, %rd100, %rd98;
	add.s32 	%r71, %r184, 13;
	ld.global.s32 	%rd102, [%rd62+52];
	shl.b64 	%rd103, %rd102, %r71;
	or.b64  	%rd104, %rd103, %rd101;
	add.s32 	%r72, %r184, 14;
	ld.global.s32 	%rd105, [%rd62+56];
	shl.b64 	%rd106, %rd105, %r72;
	or.b64  	%rd107, %rd106, %rd104;
	add.s32 	%r73, %r184, 15;
	ld.global.s32 	%rd108, [%rd62+60];
	shl.b64 	%rd109, %rd108, %r73;
	or.b64  	%rd376, %rd109, %rd107;
	add.s32 	%r184, %r184, 16;
	setp.ne.s32 	%p3, %r184, %r12;
	mov.u32 	%r186, %r12;
	@%p3 bra 	$L__BB14_4;
$L__BB14_5:
	setp.eq.s32 	%p4, %r8, 0;
	@%p4 bra 	$L__BB14_15;
	setp.lt.u32 	%p5, %r9, 7;
	@%p5 bra 	$L__BB14_8;
	add.s32 	%r74, %r186, %r15;
	mul.wide.s32 	%rd111, %r74, 4;
	add.s64 	%rd112, %rd1, %rd111;
	ld.global.s32 	%rd113, [%rd112];
	shl.b64 	%rd114, %rd113, %r186;
	add.s32 	%r75, %r186, 1;
	ld.global.s32 	%rd115, [%rd112+4];
	shl.b64 	%rd116, %rd115, %r75;
	or.b64  	%rd117, %rd114, %rd116;
	add.s32 	%r76, %r186, 2;
	ld.global.s32 	%rd118, [%rd112+8];
	shl.b64 	%rd119, %rd118, %r76;
	or.b64  	%rd120, %rd117, %rd119;
	add.s32 	%r77, %r186, 3;
	ld.global.s32 	%rd121, [%rd112+12];
	shl.b64 	%rd122, %rd121, %r77;
	or.b64  	%rd123, %rd120, %rd122;
	add.s32 	%r78, %r186, 4;
	ld.global.s32 	%rd124, [%rd112+16];
	shl.b64 	%rd125, %rd124, %r78;
	or.b64  	%rd126, %rd123, %rd125;
	add.s32 	%r79, %r186, 5;
	ld.global.s32 	%rd127, [%rd112+20];
	shl.b64 	%rd128, %rd127, %r79;
	or.b64  	%rd129, %rd126, %rd128;
	add.s32 	%r80, %r186, 6;
	ld.global.s32 	%rd130, [%rd112+24];
	shl.b64 	%rd131, %rd130, %r80;
	or.b64  	%rd132, %rd129, %rd131;
	add.s32 	%r81, %r186, 7;
	ld.global.s32 	%rd133, [%rd112+28];
	shl.b64 	%rd134, %rd133, %r81;
	or.b64  	%rd135, %rd132, %rd134;
	or.b64  	%rd376, %rd135, %rd376;
	add.s32 	%r186, %r186, 8;
$L__BB14_8:
	setp.eq.s32 	%p6, %r10, 0;
	@%p6 bra 	$L__BB14_15;
	setp.lt.u32 	%p7, %r11, 3;
	@%p7 bra 	$L__BB14_11;
	add.s32 	%r82, %r186, %r15;
	mul.wide.s32 	%rd137, %r82, 4;
	add.s64 	%rd138, %rd1, %rd137;
	ld.global.s32 	%rd139, [%rd138];
	shl.b64 	%rd140, %rd139, %r186;
	add.s32 	%r83, %r186, 1;
	ld.global.s32 	%rd141, [%rd138+4];
	shl.b64 	%rd142, %rd141, %r83;
	or.b64  	%rd143, %rd140, %rd142;
	add.s32 	%r84, %r186, 2;
	ld.global.s32 	%rd144, [%rd138+8];
	shl.b64 	%rd145, %rd144, %r84;
	or.b64  	%rd146, %rd143, %rd145;
	add.s32 	%r85, %r186, 3;
	ld.global.s32 	%rd147, [%rd138+12];
	shl.b64 	%rd148, %rd147, %r85;
	or.b64  	%rd149, %rd146, %rd148;
	or.b64  	%rd376, %rd149, %rd376;
	add.s32 	%r186, %r186, 4;
$L__BB14_11:
	setp.eq.s32 	%p8, %r13, 0;
	@%p8 bra 	$L__BB14_15;
	setp.eq.s32 	%p9, %r13, 1;
	add.s32 	%r86, %r186, %r15;
	mul.wide.s32 	%rd150, %r86, 4;
	add.s64 	%rd12, %rd1, %rd150;
	ld.global.s32 	%rd151, [%rd12];
	shl.b64 	%rd152, %rd151, %r186;
	or.b64  	%rd376, %rd152, %rd376;
	@%p9 bra 	$L__BB14_15;
	setp.eq.s32 	%p10, %r13, 2;
	add.s32 	%r87, %r186, 1;
	ld.global.s32 	%rd153, [%rd12+4];
	shl.b64 	%rd154, %rd153, %r87;
	or.b64  	%rd376, %rd154, %rd376;
	@%p10 bra 	$L__BB14_15;
	add.s32 	%r88, %r186, 2;
	ld.global.s32 	%rd155, [%rd12+8];
	shl.b64 	%rd156, %rd155, %r88;
	or.b64  	%rd376, %rd156, %rd376;
$L__BB14_15:
	shl.b32 	%r89, %r183, 3;
	mov.u32 	%r90, _ZZ3ha2ILi16EEviiPjPiPyyE2ai;
	add.s32 	%r91, %r90, %r89;
	st.shared.u64 	[%r91], %rd376;
	add.s32 	%r183, %r183, %r7;
	setp.lt.s32 	%p11, %r183, %r52;
	@%p11 bra 	$L__BB14_2;
$L__BB14_16:
	bar.sync 	0;
	setp.lt.s32 	%p12, %r53, 1;
	mov.b64 	%rd383, 0;
	@%p12 bra 	$L__BB14_42;
	add.s32 	%r24, %r52, -2;
	add.s32 	%r93, %r52, -1;
	cvt.u64.u32 	%rd17, %r93;
	shl.b32 	%r94, %r6, 3;
	mov.u32 	%r95, _ZZ3ha2ILi16EEviiPjPiPyyE2qc;
	add.s32 	%r25, %r95, %r94;
	shl.b32 	%r96, %r52, 3;
	mov.u32 	%r97, _ZZ3ha2ILi16EEviiPjPiPyyE2ai;
	add.s32 	%r26, %r97, %r96;
	and.b32  	%r27, %r1, 3;
	and.b32  	%r28, %r93, 3;
	and.b32  	%r29, %r93, -4;
	shl.b32 	%r98, %r4, 3;
	add.s32 	%r30, %r95, %r98;
	cvt.u64.u32 	%rd377, %r5;
	mov.u32 	%r99, %nctaid.x;
	mul.lo.s32 	%r31, %r2, %r99;
	mov.b32 	%r188, 0;
	mov.b64 	%rd383, 0;
$L__BB14_18:
	setp.eq.s32 	%p13, %r1, 0;
	mov.u64 	%rd382, %rd377;
	@%p13 bra 	$L__BB14_26;
	setp.lt.u32 	%p14, %r1, 4;
	mov.u64 	%rd382, %rd377;
	@%p14 bra 	$L__BB14_22;
	and.b32  	%r100, %r1, 252;
	neg.s32 	%r189, %r100;
	mov.u64 	%rd382, %rd377;
$L__BB14_21:
	add.s64 	%rd160, %rd382, -1;
	and.b64  	%rd161, %rd160, %rd382;
	add.s64 	%rd162, %rd161, -1;
	and.b64  	%rd163, %rd162, %rd161;
	add.s64 	%rd164, %rd163, -1;
	and.b64  	%rd165, %rd164, %rd163;
	add.s64 	%rd166, %rd165, -1;
	and.b64  	%rd382, %rd166, %rd165;
	add.s32 	%r189, %r189, 4;
	setp.ne.s32 	%p15, %r189, 0;
	@%p15 bra 	$L__BB14_21;
$L__BB14_22:
	setp.eq.s32 	%p16, %r27, 0;
	@%p16 bra 	$L__BB14_26;
	setp.eq.s32 	%p17, %r27, 1;
	add.s64 	%rd167, %rd382, -1;
	and.b64  	%rd382, %rd167, %rd382;
	@%p17 bra 	$L__BB14_26;
	setp.eq.s32 	%p18, %r27, 2;
	add.s64 	%rd168, %rd382, -1;
	and.b64  	%rd382, %rd168, %rd382;
	@%p18 bra 	$L__BB14_26;
	add.s64 	%rd169, %rd382, -1;
	and.b64  	%rd382, %rd169, %rd382;
$L__BB14_26:
	setp.lt.s32 	%p19, %r52, 2;
	neg.s64 	%rd170, %rd382;
	and.b64  	%rd171, %rd382, %rd170;
	clz.b64 	%r102, %rd171;
	cvt.u64.u32 	%rd29, %r102;
	shl.b32 	%r103, %r102, 3;
	mov.u32 	%r104, _ZZ3ha2ILi16EEviiPjPiPyyE2ai;
	sub.s32 	%r105, %r104, %r103;
	ld.shared.u64 	%rd30, [%r105+504];
	mov.b32 	%r196, 0;
	@%p19 bra 	$L__BB14_34;
	setp.lt.u32 	%p20, %r24, 3;
	mov.b32 	%r196, 0;
	mov.u32 	%r194, %r24;
	@%p20 bra 	$L__BB14_30;
	mov.b32 	%r196, 0;
	mov.u32 	%r194, %r24;
	mov.u32 	%r192, %r196;
$L__BB14_29:
	shr.u64 	%rd172, %rd377, %r194;
	and.b64  	%rd173, %rd172, 1;
	setp.eq.b64 	%p21, %rd173, 1;
	shl.b32 	%r109, %r196, 1;
	shr.u64 	%rd174, %rd30, %r194;
	cvt.u32.u64 	%r110, %rd174;
	and.b32  	%r111, %r110, 1;
	or.b32  	%r112, %r111, %r109;
	selp.b32 	%r113, %r112, %r196, %p21;
	add.s32 	%r114, %r194, -1;
	shr.u64 	%rd175, %rd377, %r114;
	and.b64  	%rd176, %rd175, 1;
	setp.eq.b64 	%p22, %rd176, 1;
	shl.b32 	%r115, %r113, 1;
	shr.u64 	%rd177, %rd30, %r114;
	cvt.u32.u64 	%r116, %rd177;
	and.b32  	%r117, %r116, 1;
	or.b32  	%r118, %r117, %r115;
	selp.b32 	%r119, %r118, %r113, %p22;
	add.s32 	%r120, %r194, -2;
	shr.u64 	%rd178, %rd377, %r120;
	and.b64  	%rd179, %rd178, 1;
	setp.eq.b64 	%p23, %rd179, 1;
	shl.b32 	%r121, %r119, 1;
	shr.u64 	%rd180, %rd30, %r120;
	cvt.u32.u64 	%r122, %rd180;
	and.b32  	%r123, %r122, 1;
	or.b32  	%r124, %r123, %r121;
	selp.b32 	%r125, %r124, %r119, %p23;
	add.s32 	%r126, %r194, -3;
	shr.u64 	%rd181, %rd377, %r126;
	and.b64  	%rd182, %rd181, 1;
	setp.eq.b64 	%p24, %rd182, 1;
	shl.b32 	%r127, %r125, 1;
	shr.u64 	%rd183, %rd30, %r126;
	cvt.u32.u64 	%r128, %rd183;
	and.b32  	%r129, %r128, 1;
	or.b32  	%r130, %r129, %r127;
	selp.b32 	%r196, %r130, %r125, %p24;
	add.s32 	%r194, %r194, -4;
	add.s32 	%r192, %r192, 4;
	setp.ne.s32 	%p25, %r192, %r29;
	@%p25 bra 	$L__BB14_29;
$L__BB14_30:
	setp.eq.s32 	%p26, %r28, 0;
	@%p26 bra 	$L__BB14_34;
	setp.eq.s32 	%p27, %r28, 1;
	shr.u64 	%rd184, %rd377, %r194;
	and.b64  	%rd185, %rd184, 1;
	setp.eq.b64 	%p28, %rd185, 1;
	shl.b32 	%r131, %r196, 1;
	shr.u64 	%rd186, %rd30, %r194;
	cvt.u32.u64 	%r132, %rd186;
	and.b32  	%r133, %r132, 1;
	or.b32  	%r134, %r133, %r131;
	selp.b32 	%r196, %r134, %r196, %p28;
	@%p27 bra 	$L__BB14_34;
	setp.eq.s32 	%p29, %r28, 2;
	add.s32 	%r135, %r194, -1;
	shr.u64 	%rd187, %rd377, %r135;
	and.b64  	%rd188, %rd187, 1;
	setp.eq.b64 	%p30, %rd188, 1;
	shl.b32 	%r136, %r196, 1;
	shr.u64 	%rd189, %rd30, %r135;
	cvt.u32.u64 	%r137, %rd189;
	and.b32  	%r138, %r137, 1;
	or.b32  	%r139, %r138, %r136;
	selp.b32 	%r196, %r139, %r196, %p30;
	@%p29 bra 	$L__BB14_34;
	add.s32 	%r140, %r194, -2;
	shr.u64 	%rd190, %rd377, %r140;
	and.b64  	%rd191, %rd190, 1;
	setp.eq.b64 	%p31, %rd191, 1;
	shl.b32 	%r141, %r196, 1;
	shr.u64 	%rd192, %rd30, %r140;
	cvt.u32.u64 	%r142, %rd192;
	and.b32  	%r143, %r142, 1;
	or.b32  	%r144, %r143, %r141;
	selp.b32 	%r196, %r144, %r196, %p31;
$L__BB14_34:
	setp.lt.s32 	%p32, %r52, 3;
	cvt.u32.u64 	%r145, %rd17;
	shr.u64 	%rd193, %rd30, %r145;
	and.b64  	%rd194, %rd193, 1;
	st.shared.u64 	[%r25], %rd194;
	bar.sync 	0;
	@%p32 bra 	$L__BB14_37;
	and.b32  	%r147, %r196, 1;
	cvt.u64.u32 	%rd195, %r147;
	neg.s64 	%rd31, %rd195;
	shr.u32 	%r148, %r196, 1;
	and.b32  	%r149, %r148, 1;
	cvt.u64.u32 	%rd196, %r149;
	neg.s64 	%rd32, %rd196;
	shr.u32 	%r150, %r196, 2;
	and.b32  	%r151, %r150, 1;
	cvt.u64.u32 	%rd197, %r151;
	neg.s64 	%rd33, %rd197;
	shr.u32 	%r152, %r196, 3;
	and.b32  	%r153, %r152, 1;
	cvt.u64.u32 	%rd198, %r153;
	neg.s64 	%rd34, %rd198;
	shr.u32 	%r154, %r196, 4;
	and.b32  	%r155, %r154, 1;
	cvt.u64.u32 	%rd199, %r155;
	neg.s64 	%rd35, %rd199;
	shr.u32 	%r156, %r196, 5;
	and.b32  	%r157, %r156, 1;
	cvt.u64.u32 	%rd200, %r157;
	neg.s64 	%rd36, %rd200;
	shr.u32 	%r158, %r196, 6;
	and.b32  	%r159, %r158, 1;
	cvt.u64.u32 	%rd201, %r159;
	neg.s64 	%rd37, %rd201;
	shr.u32 	%r160, %r196, 7;
	and.b32  	%r161, %r160, 1;
	cvt.u64.u32 	%rd202, %r161;
	neg.s64 	%rd38, %rd202;
	shr.u32 	%r162, %r196, 8;
	and.b32  	%r163, %r162, 1;
	cvt.u64.u32 	%rd203, %r163;
	neg.s64 	%rd39, %rd203;
	shr.u32 	%r164, %r196, 9;
	and.b32  	%r165, %r164, 1;
	cvt.u64.u32 	%rd204, %r165;
	neg.s64 	%rd40, %rd204;
	shr.u32 	%r166, %r196, 10;
	and.b32  	%r167, %r166, 1;
	cvt.u64.u32 	%rd205, %r167;
	neg.s64 	%rd41, %rd205;
	shr.u32 	%r168, %r196, 11;
	and.b32  	%r169, %r168, 1;
	cvt.u64.u32 	%rd206, %r169;
	neg.s64 	%rd42, %rd206;
	shr.u32 	%r170, %r196, 12;
	and.b32  	%r171, %r170, 1;
	cvt.u64.u32 	%rd207, %r171;
	neg.s64 	%rd43, %rd207;
	shr.u32 	%r172, %r196, 13;
	and.b32  	%r173, %r172, 1;
	cvt.u64.u32 	%rd208, %r173;
	neg.s64 	%rd44, %rd208;
	shr.u32 	%r174, %r196, 14;
	and.b32  	%r175, %r174, 1;
	cvt.u64.u32 	%rd209, %r175;
	neg.s64 	%rd45, %rd209;
	shr.u32 	%r176, %r196, 15;
	and.b32  	%r177, %r176, 1;
	cvt.u64.u32 	%rd210, %r177;
	neg.s64 	%rd46, %rd210;
	mov.b32 	%r197, 1;
$L__BB14_36:
	ld.shared.u64 	%rd211, [%r30];
	and.b64  	%rd212, %rd211, %rd31;
	setp.lt.u64 	%p33, %rd212, %rd52;
	selp.b64 	%rd213, 0, %rd52, %p33;
	sub.s64 	%rd214, %rd212, %rd213;
	ld.shared.u64 	%rd215, [%r30+8];
	and.b64  	%rd216, %rd215, %rd32;
	add.s64 	%rd217, %rd216, %rd214;
	setp.lt.u64 	%p34, %rd217, %rd52;
	selp.b64 	%rd218, 0, %rd52, %p34;
	sub.s64 	%rd219, %rd217, %rd218;
	ld.shared.u64 	%rd220, [%r30+16];
	and.b64  	%rd221, %rd220, %rd33;
	add.s64 	%rd222, %rd221, %rd219;
	setp.lt.u64 	%p35, %rd222, %rd52;
	selp.b64 	%rd223, 0, %rd52, %p35;
	sub.s64 	%rd224, %rd222, %rd223;
	ld.shared.u64 	%rd225, [%r30+24];
	and.b64  	%rd226, %rd225, %rd34;
	add.s64 	%rd227, %rd226, %rd224;
	setp.lt.u64 	%p36, %rd227, %rd52;
	selp.b64 	%rd228, 0, %rd52, %p36;
	sub.s64 	%rd229, %rd227, %rd228;
	ld.shared.u64 	%rd230, [%r30+32];
	and.b64  	%rd231, %rd230, %rd35;
	add.s64 	%rd232, %rd231, %rd229;
	setp.lt.u64 	%p37, %rd232, %rd52;
	selp.b64 	%rd233, 0, %rd52, %p37;
	sub.s64 	%rd234, %rd232, %rd233;
	ld.shared.u64 	%rd235, [%r30+40];
	and.b64  	%rd236, %rd235, %rd36;
	add.s64 	%rd237, %rd236, %rd234;
	setp.lt.u64 	%p38, %rd237, %rd52;
	selp.b64 	%rd238, 0, %rd52, %p38;
	sub.s64 	%rd239, %rd237, %rd238;
	ld.shared.u64 	%rd240, [%r30+48];
	and.b64  	%rd241, %rd240, %rd37;
	add.s64 	%rd242, %rd241, %rd239;
	setp.lt.u64 	%p39, %rd242, %rd52;
	selp.b64 	%rd243, 0, %rd52, %p39;
	sub.s64 	%rd244, %rd242, %rd243;
	ld.shared.u64 	%rd245, [%r30+56];
	and.b64  	%rd246, %rd245, %rd38;
	add.s64 	%rd247, %rd246, %rd244;
	setp.lt.u64 	%p40, %rd247, %rd52;
	selp.b64 	%rd248, 0, %rd52, %p40;
	sub.s64 	%rd249, %rd247, %rd248;
	ld.shared.u64 	%rd250, [%r30+64];
	and.b64  	%rd251, %rd250, %rd39;
	add.s64 	%rd252, %rd251, %rd249;
	setp.lt.u64 	%p41, %rd252, %rd52;
	selp.b64 	%rd253, 0, %rd52, %p41;
	sub.s64 	%rd254, %rd252, %rd253;
	ld.shared.u64 	%rd255, [%r30+72];
	and.b64  	%rd256, %rd255, %rd40;
	add.s64 	%rd257, %rd256, %rd254;
	setp.lt.u64 	%p42, %rd257, %rd52;
	selp.b64 	%rd258, 0, %rd52, %p42;
	sub.s64 	%rd259, %rd257, %rd258;
	ld.shared.u64 	%rd260, [%r30+80];
	and.b64  	%rd261, %rd260, %rd41;
	add.s64 	%rd262, %rd261, %rd259;
	setp.lt.u64 	%p43, %rd262, %rd52;
	selp.b64 	%rd263, 0, %rd52, %p43;
	sub.s64 	%rd264, %rd262, %rd263;
	ld.shared.u64 	%rd265, [%r30+88];
	and.b64  	%rd266, %rd265, %rd42;
	add.s64 	%rd267, %rd266, %rd264;
	setp.lt.u64 	%p44, %rd267, %rd52;
	selp.b64 	%rd268, 0, %rd52, %p44;
	sub.s64 	%rd269, %rd267, %rd268;
	ld.shared.u64 	%rd270, [%r30+96];
	and.b64  	%rd271, %rd270, %rd43;
	add.s64 	%rd272, %rd271, %rd269;
	setp.lt.u64 	%p45, %rd272, %rd52;
	selp.b64 	%rd273, 0, %rd52, %p45;
	sub.s64 	%rd274, %rd272, %rd273;
	ld.shared.u64 	%rd275, [%r30+104];
	and.b64  	%rd276, %rd275, %rd44;
	add.s64 	%rd277, %rd276, %rd274;
	setp.lt.u64 	%p46, %rd277, %rd52;
	selp.b64 	%rd278, 0, %rd52, %p46;
	sub.s64 	%rd279, %rd277, %rd278;
	ld.shared.u64 	%rd280, [%r30+112];
	and.b64  	%rd281, %rd280, %rd45;
	add.s64 	%rd282, %rd281, %rd279;
	setp.lt.u64 	%p47, %rd282, %rd52;
	selp.b64 	%rd283, 0, %rd52, %p47;
	sub.s64 	%rd284, %rd282, %rd283;
	ld.shared.u64 	%rd285, [%r30+120];
	and.b64  	%rd286, %rd285, %rd46;
	add.s64 	%rd287, %rd286, %rd284;
	setp.lt.u64 	%p48, %rd287, %rd52;
	selp.b64 	%rd288, 0, %rd52, %p48;
	sub.s64 	%rd289, %rd287, %rd288;
	bar.sync 	0;
	st.shared.u64 	[%r25], %rd289;
	bar.sync 	0;
	add.s32 	%r197, %r197, 1;
	setp.ne.s32 	%p49, %r197, %r145;
	@%p49 bra 	$L__BB14_36;
$L__BB14_37:
	ld.shared.u64 	%rd290, [%r26+-8];
	cvt.u32.u64 	%r179, %rd29;
	sub.s32 	%r180, 63, %r179;
	shr.u64 	%rd291, %rd290, %r180;
	and.b64  	%rd292, %rd291, 1;
	setp.eq.b64 	%p50, %rd292, 1;
	@%p50 bra 	$L__BB14_39;
	mov.b64 	%rd293, 0;
	st.shared.u64 	[%r25], %rd293;
$L__BB14_39:
	bar.sync 	0;
	add.s32 	%r181, %r188, %r3;
	setp.ge.s32 	%p51, %r181, %r53;
	@%p51 bra 	$L__BB14_41;
	ld.shared.u64 	%rd294, [%r30];
	ld.shared.u64 	%rd295, [%r30+8];
	setp.lt.u64 	%p52, %rd294, %rd52;
	selp.b64 	%rd296, 0, %rd52, %p52;
	sub.s64 	%rd297, %rd294, %rd296;
	add.s64 	%rd298, %rd295, %rd297;
	ld.shared.u64 	%rd299, [%r30+16];
	setp.lt.u64 	%p53, %rd298, %rd52;
	selp.b64 	%rd300, 0, %rd52, %p53;
	sub.s64 	%rd301, %rd298, %rd300;
	add.s64 	%rd302, %rd299, %rd301;
	ld.shared.u64 	%rd303, [%r30+24];
	setp.lt.u64 	%p54, %rd302, %rd52;
	selp.b64 	%rd304, 0, %rd52, %p54;
	sub.s64 	%rd305, %rd302, %rd304;
	add.s64 	%rd306, %rd303, %rd305;
	ld.shared.u64 	%rd307, [%r30+32];
	setp.lt.u64 	%p55, %rd306, %rd52;
	selp.b64 	%rd308, 0, %rd52, %p55;
	sub.s64 	%rd309, %rd306, %rd308;
	add.s64 	%rd310, %rd307, %rd309;
	ld.shared.u64 	%rd311, [%r30+40];
	setp.lt.u64 	%p56, %rd310, %rd52;
	selp.b64 	%rd312, 0, %rd52, %p56;
	sub.s64 	%rd313, %rd310, %rd312;
	add.s64 	%rd314, %rd311, %rd313;
	ld.shared.u64 	%rd315, [%r30+48];
	setp.lt.u64 	%p57, %rd314, %rd52;
	selp.b64 	%rd316, 0, %rd52, %p57;
	sub.s64 	%rd317, %rd314, %rd316;
	add.s64 	%rd318, %rd315, %rd317;
	ld.shared.u64 	%rd319, [%r30+56];
	setp.lt.u64 	%p58, %rd318, %rd52;
	selp.b64 	%rd320, 0, %rd52, %p58;
	sub.s64 	%rd321, %rd318, %rd320;
	add.s64 	%rd322, %rd319, %rd321;
	ld.shared.u64 	%rd323, [%r30+64];
	setp.lt.u64 	%p59, %rd322, %rd52;
	selp.b64 	%rd324, 0, %rd52, %p59;
	sub.s64 	%rd325, %rd322, %rd324;
	add.s64 	%rd326, %rd323, %rd325;
	ld.shared.u64 	%rd327, [%r30+72];
	setp.lt.u64 	%p60, %rd326, %rd52;
	selp.b64 	%rd328, 0, %rd52, %p60;
	sub.s64 	%rd329, %rd326, %rd328;
	add.s64 	%rd330, %rd327, %rd329;
	ld.shared.u64 	%rd331, [%r30+80];
	setp.lt.u64 	%p61, %rd330, %rd52;
	selp.b64 	%rd332, 0, %rd52, %p61;
	sub.s64 	%rd333, %rd330, %rd332;
	add.s64 	%rd334, %rd331, %rd333;
	ld.shared.u64 	%rd335, [%r30+88];
	setp.lt.u64 	%p62, %rd334, %rd52;
	selp.b64 	%rd336, 0, %rd52, %p62;
	sub.s64 	%rd337, %rd334, %rd336;
	add.s64 	%rd338, %rd335, %rd337;
	ld.shared.u64 	%rd339, [%r30+96];
	setp.lt.u64 	%p63, %rd338, %rd52;
	selp.b64 	%rd340, 0, %rd52, %p63;
	sub.s64 	%rd341, %rd338, %rd340;
	add.s64 	%rd342, %rd339, %rd341;
	ld.shared.u64 	%rd343, [%r30+104];
	setp.lt.u64 	%p64, %rd342, %rd52;
	selp.b64 	%rd344, 0, %rd52, %p64;
	sub.s64 	%rd345, %rd342, %rd344;
	add.s64 	%rd346, %rd343, %rd345;
	ld.shared.u64 	%rd347, [%r30+112];
	setp.lt.u64 	%p65, %rd346, %rd52;
	selp.b64 	%rd348, 0, %rd52, %p65;
	sub.s64 	%rd349, %rd346, %rd348;
	add.s64 	%rd350, %rd347, %rd349;
	ld.shared.u64 	%rd351, [%r30+120];
	setp.lt.u64 	%p66, %rd350, %rd52;
	selp.b64 	%rd352, 0, %rd52, %p66;
	sub.s64 	%rd353, %rd350, %rd352;
	add.s64 	%rd354, %rd351, %rd353;
	setp.lt.u64 	%p67, %rd354, %rd52;
	selp.b64 	%rd355, 0, %rd52, %p67;
	sub.s64 	%rd356, %rd354, %rd355;
	add.s64 	%rd357, %rd356, %rd383;
	setp.lt.u64 	%p68, %rd357, %rd52;
	selp.b64 	%rd358, 0, %rd52, %p68;
	sub.s64 	%rd383, %rd357, %rd358;
$L__BB14_41:
	neg.s64 	%rd359, %rd377;
	and.b64  	%rd360, %rd359, %rd377;
	and.b64  	%rd361, %rd360, 4294967295;
	add.s64 	%rd362, %rd361, %rd377;
	popc.b64 	%r182, %rd362;
	mov.b64 	%rd363, 65535;
	shr.u64 	%rd364, %rd363, %r182;
	or.b64  	%rd377, %rd364, %rd362;
	bar.sync 	0;
	add.s32 	%r188, %r188, %r31;
	setp.lt.s32 	%p69, %r188, %r53;
	@%p69 bra 	$L__BB14_18;
$L__BB14_42:
	setp.ne.s32 	%p70, %r1, 0;
	@%p70 bra 	$L__BB14_44;
	ld.param.u64 	%rd368, [_Z3ha2ILi16EEviiPjPiPyy_param_4];
	cvta.to.global.u64 	%rd365, %rd368;
	mul.wide.s32 	%rd366, %r3, 8;
	add.s64 	%rd367, %rd365, %rd366;
	st.global.u64 	[%rd367], %rd383;
$L__BB14_44:
	ret;

}
	// .globl	_Z3ha2ILi17EEviiPjPiPyy
.visible .entry _Z3ha2ILi17EEviiPjPiPyy(
	.param .u32 _Z3ha2ILi17EEviiPjPiPyy_param_0,
	.param .u32 _Z3ha2ILi17EEviiPjPiPyy_param_1,
	.param .u64 .ptr .align 1 _Z3ha2ILi17EEviiPjPiPyy_param_2,
	.param .u64 .ptr .align 1 _Z3ha2ILi17EEviiPjPiPyy_param_3,
	.param .u64 .ptr .align 1 _Z3ha2ILi17EEviiPjPiPyy_param_4,
	.param .u64 _Z3ha2ILi17EEviiPjPiPyy_param_5
)
.maxntid 256
{
	.reg .pred 	%p<73>;
	.reg .b32 	%r<200>;
	.reg .b64 	%rd<396>;
	// demoted variable
	.shared .align 8 .b8 _ZZ3ha2ILi17EEviiPjPiPyyE2qc[8192];
	// demoted variable
	.shared .align 8 .b8 _ZZ3ha2ILi17EEviiPjPiPyyE2ai[512];
	ld.param.u32 	%r52, [_Z3ha2ILi17EEviiPjPiPyy_param_0];
	ld.param.u32 	%r53, [_Z3ha2ILi17EEviiPjPiPyy_param_1];
	ld.param.u64 	%rd54, [_Z3ha2ILi17EEviiPjPiPyy_param_2];
	ld.param.u64 	%rd55, [_Z3ha2ILi17EEviiPjPiPyy_param_3];
	ld.param.u64 	%rd53, [_Z3ha2ILi17EEviiPjPiPyy_param_5];
	cvta.to.global.u64 	%rd1, %rd55;
	cvta.to.global.u64 	%rd56, %rd54;
	mov.u32 	%r1, %tid.x;
	mov.u32 	%r54, %tid.y;
	mov.u32 	%r55, %ctaid.x;
	mov.u32 	%r2, %ntid.y;
	mad.lo.s32 	%r3, %r55, %r2, %r54;
	mul.lo.s32 	%r4, %r54, 17;
	mul.wide.s32 	%rd57, %r3, 4;
	add.s64 	%rd58, %rd56, %rd57;
	ld.global.u32 	%r5, [%rd58];
	add.s32 	%r6, %r4, %r1;
	setp.ge.s32 	%p1, %r6, %r52;
	@%p1 bra 	$L__BB15_16;
	mul.lo.s32 	%r7, %r2, 17;
	and.b32  	%r8, %r52, 15;
	add.s32 	%r9, %r8, -1;
	and.b32  	%r10, %r52, 7;
	add.s32 	%r11, %r10, -1;
	and.b32  	%r12, %r52, 2147483632;
	and.b32  	%r13, %r52, 3;
	mov.u32 	%r185, %r6;
$L__BB15_2:
	setp.lt.u32 	%p2, %r52, 16;
	mul.lo.s32 	%r15, %r185, %r52;
	mov.b64 	%rd387, 0;
	mov.b32 	%r188, 0;
	@%p2 bra 	$L__BB15_5;
	mov.b64 	%rd387, 0;
	mov.b32 	%r186, 0;
$L__BB15_4:
	.pragma "nounroll";
	add.s32 	%r58, %r186, %r15;
	mul.wide.s32 	%rd62, %r58, 4;
	add.s64 	%rd63, %rd1, %rd62;
	ld.global.s32 	%rd64, [%rd63];
	shl.b64 	%rd65, %rd64, %r186;
	or.b64  	%rd66, %rd65, %rd387;
	add.s32 	%r59, %r186, 1;
	ld.global.s32 	%rd67, [%rd63+4];
	shl.b64 	%rd68, %rd67, %r59;
	or.b64  	%rd69, %rd68, %rd66;
	add.s32 	%r60, %r186, 2;
	ld.global.s32 	%rd70, [%rd63+8];
	shl.b64 	%rd71, %rd70, %r60;
	or.b64  	%rd72, %rd71, %rd69;
	add.s32 	%r61, %r186, 3;
	ld.global.s32 	%rd73, [%rd63+12];
	shl.b64 	%rd74, %rd73, %r61;
	or.b64  	%rd75, %rd74, %rd72;
	add.s32 	%r62, %r186, 4;
	ld.global.s32 	%rd76, [%rd63+16];
	shl.b64 	%rd77, %rd76, %r62;
	or.b64  	%rd78, %rd77, %rd75;
	add.s32 	%r63, %r186, 5;
	ld.global.s32 	%rd79, [%rd63+20];
	shl.b64 	%rd80, %rd79, %r63;
	or.b64  	%rd81, %rd80, %rd78;
	add.s32 	%r64, %r186, 6;
	ld.global.s32 	%rd82, [%rd63+24];
	shl.b64 	%rd83, %rd82, %r64;
	or.b64  	%rd84, %rd83, %rd81;
	add.s32 	%r65, %r186, 7;
	ld.global.s32 	%rd85, [%rd63+28];
	shl.b64 	%rd86, %rd85, %r65;
	or.b64  	%rd87, %rd86, %rd84;
	add.s32 	%r66, %r186, 8;
	ld.global.s32 	%rd88, [%rd63+32];
	shl.b64 	%rd89, %rd88, %r66;
	or.b64  	%rd90, %rd89, %rd87;
	add.s32 	%r67, %r186, 9;
	ld.global.s32 	%rd91, [%rd63+36];
	shl.b64 	%rd92, %rd91, %r67;
	or.b64  	%rd93, %rd92, %rd90;
	add.s32 	%r68, %r186, 10;
	ld.global.s32 	%rd94, [%rd63+40];
	shl.b64 	%rd95, %rd94, %r68;
	or.b64  	%rd96, %rd95, %rd93;
	add.s32 	%r69, %r186, 11;
	ld.global.s32 	%rd97, [%rd63+44];
	shl.b64 	%rd98, %rd97, %r69;
	or.b64  	%rd99, %rd98, %rd96;
	add.s32 	%r70, %r186, 12;
	ld.global.s32 	%rd100, [%rd63+48];
	shl.b64 	%rd101, %rd100, %r70;
	or.b64  	%rd102, %rd101, %rd99;
	add.s32 	%r71, %r186, 13;
	ld.global.s32 	%rd103, [%rd63+52];
	shl.b64 	%rd104, %rd103, %r71;
	or.b64  	%rd105, %rd104, %rd102;
	add.s32 	%r72, %r186, 14;
	ld.global.s32 	%rd106, [%rd63+56];
	shl.b64 	%rd107, %rd106, %r72;
	or.b64  	%rd108, %rd107, %rd105;
	add.s32 	%r73, %r186, 15;
	ld.global.s32 	%rd109, [%rd63+60];
	shl.b64 	%rd110, %rd109, %r73;
	or.b64  	%rd387, %rd110, %rd108;
	add.s32 	%r186, %r186, 16;
	setp.ne.s32 	%p3, %r186, %r12;
	mov.u32 	%r188, %r12;
	@%p3 bra 	$L__BB15_4;
$L__BB15_5:
	setp.eq.s32 	%p4, %r8, 0;
	@%p4 bra 	$L__BB15_15;
	setp.lt.u32 	%p5, %r9, 7;
	@%p5 bra 	$L__BB15_8;
	add.s32 	%r74, %r188, %r15;
	mul.wide.s32 	%rd112, %r74, 4;
	add.s64 	%rd113, %rd1, %rd112;
	ld.global.s32 	%rd114, [%rd113];
	shl.b64 	%rd115, %rd114, %r188;
	add.s32 	%r75, %r188, 1;
	ld.global.s32 	%rd116, [%rd113+4];
	shl.b64 	%rd117, %rd116, %r75;
	or.b64  	%rd118, %rd115, %rd117;
	add.s32 	%r76, %r188, 2;
	ld.global.s32 	%rd119, [%rd113+8];
	shl.b64 	%rd120, %rd119, %r76;
	or.b64  	%rd121, %rd118, %rd120;
	add.s32 	%r77, %r188, 3;
	ld.global.s32 	%rd122, [%rd113+12];
	shl.b64 	%rd123, %rd122, %r77;
	or.b64  	%rd124, %rd121, %rd123;
	add.s32 	%r78, %r188, 4;
	ld.global.s32 	%rd125, [%rd113+16];
	shl.b64 	%rd126, %rd125, %r78;
	or.b64  	%rd127, %rd124, %rd126;
	add.s32 	%r79, %r188, 5;
	ld.global.s32 	%rd128, [%rd113+20];
	shl.b64 	%rd129, %rd128, %r79;
	or.b64  	%rd130, %rd127, %rd129;
	add.s32 	%r80, %r188, 6;
	ld.global.s32 	%rd131, [%rd113+24];
	shl.b64 	%rd132, %rd131, %r80;
	or.b64  	%rd133, %rd130, %rd132;
	add.s32 	%r81, %r188, 7;
	ld.global.s32 	%rd134, [%rd113+28];
	shl.b64 	%rd135, %rd134, %r81;
	or.b64  	%rd136, %rd133, %rd135;
	or.b64  	%rd387, %rd136, %rd387;
	add.s32 	%r188, %r188, 8;
$L__BB15_8:
	setp.eq.s32 	%p6, %r10, 0;
	@%p6 bra 	$L__BB15_15;
	setp.lt.u32 	%p7, %r11, 3;
	@%p7 bra 	$L__BB15_11;
	add.s32 	%r82, %r188, %r15;
	mul.wide.s32 	%rd138, %r82, 4;
	add.s64 	%rd139, %rd1, %rd138;
	ld.global.s32 	%rd140, [%rd139];
	shl.b64 	%rd141, %rd140, %r188;
	add.s32 	%r83, %r188, 1;
	ld.global.s32 	%rd142, [%rd139+4];
	shl.b64 	%rd143, %rd142, %r83;
	or.b64  	%rd144, %rd141, %rd143;
	add.s32 	%r84, %r188, 2;
	ld.global.s32 	%rd145, [%rd139+8];
	shl.b64 	%rd146, %rd145, %r84;
	or.b64  	%rd147, %rd144, %rd146;
	add.s32 	%r85, %r188, 3;
	ld.global.s32 	%rd148, [%rd139+12];
	shl.b64 	%rd149, %rd148, %r85;
	or.b64  	%rd150, %rd147, %rd149;
	or.b64  	%rd387, %rd150, %rd387;
	add.s32 	%r188, %r188, 4;
$L__BB15_11:
	setp.eq.s32 	%p8, %r13, 0;
	@%p8 bra 	$L__BB15_15;
	setp.eq.s32 	%p9, %r13, 1;
	add.s32 	%r86, %r188, %r15;
	mul.wide.s32 	%rd151, %r86, 4;
	add.s64 	%rd12, %rd1, %rd151;
	ld.global.s32 	%rd152, [%rd12];
	shl.b64 	%rd153, %rd152, %r188;
	or.b64  	%rd387, %rd153, %rd387;
	@%p9 bra 	$L__BB15_15;
	setp.eq.s32 	%p10, %r13, 2;
	add.s32 	%r87, %r188, 1;
	ld.global.s32 	%rd154, [%rd12+4];
	shl.b64 	%rd155, %rd154, %r87;
	or.b64  	%rd387, %rd155, %rd387;
	@%p10 bra 	$L__BB15_15;
	add.s32 	%r88, %r188, 2;
	ld.global.s32 	%rd156, [%rd12+8];
	shl.b64 	%rd157, %rd156, %r88;
	or.b64  	%rd387, %rd157, %rd387;
$L__BB15_15:
	shl.b32 	%r89, %r185, 3;
	mov.u32 	%r90, _ZZ3ha2ILi17EEviiPjPiPyyE2ai;
	add.s32 	%r91, %r90, %r89;
	st.shared.u64 	[%r91], %rd387;
	add.s32 	%r185, %r185, %r7;
	setp.lt.s32 	%p11, %r185, %r52;
	@%p11 bra 	$L__BB15_2;
$L__BB15_16:
	bar.sync 	0;
	setp.lt.s32 	%p12, %r53, 1;
	mov.b64 	%rd394, 0;
	@%p12 bra 	$L__BB15_42;
	add.s32 	%r24, %r52, -2;
	add.s32 	%r93, %r52, -1;
	cvt.u64.u32 	%rd17, %r93;
	shl.b32 	%r94, %r6, 3;
	mov.u32 	%r95, _ZZ3ha2ILi17EEviiPjPiPyyE2qc;
	add.s32 	%r25, %r95, %r94;
	shl.b32 	%r96, %r52, 3;
	mov.u32 	%r97, _ZZ3ha2ILi17EEviiPjPiPyyE2ai;
	add.s32 	%r26, %r97, %r96;
	and.b32  	%r27, %r93, 3;
	and.b32  	%r28, %r93, -4;
	shl.b32 	%r98, %r4, 3;
	add.s32 	%r29, %r95, %r98;
	cvt.u64.u32 	%rd388, %r5;
	mov.u32 	%r99, %nctaid.x;
	mul.lo.s32 	%r30, %r2, %r99;
	mov.b32 	%r190, 0;
	mov.b64 	%rd394, 0;
$L__BB15_18:
	setp.eq.s32 	%p13, %r1, 0;
	mov.u64 	%rd393, %rd388;
	@%p13 bra 	$L__BB15_26;
	setp.lt.u32 	%p14, %r1, 4;
	mov.u64 	%rd393, %rd388;
	@%p14 bra 	$L__BB15_22;
	and.b32  	%r100, %r1, 252;
	neg.s32 	%r191, %r100;
	mov.u64 	%rd393, %rd388;
$L__BB15_21:
	add.s64 	%rd161, %rd393, -1;
	and.b64  	%rd162, %rd161, %rd393;
	add.s64 	%rd163, %rd162, -1;
	and.b64  	%rd164, %rd163, %rd162;
	add.s64 	%rd165, %rd164, -1;
	and.b64  	%rd166, %rd165, %rd164;
	add.s64 	%rd167, %rd166, -1;
	and.b64  	%rd393, %rd167, %rd166;
	add.s32 	%r191, %r191, 4;
	setp.ne.s32 	%p15, %r191, 0;
	@%p15 bra 	$L__BB15_21;
$L__BB15_22:
	and.b32  	%r35, %r1, 3;
	setp.eq.s32 	%p16, %r35, 0;
	@%p16 bra 	$L__BB15_26;
	setp.eq.s32 	%p17, %r35, 1;
	add.s64 	%rd168, %rd393, -1;
	and.b64  	%rd393, %rd168, %rd393;
	@%p17 bra 	$L__BB15_26;
	setp.eq.s32 	%p18, %r35, 2;
	add.s64 	%rd169, %rd393, -1;
	and.b64  	%rd393, %rd169, %rd393;
	@%p18 bra 	$L__BB15_26;
	add.s64 	%rd170, %rd393, -1;
	and.b64  	%rd393, %rd170, %rd393;
$L__BB15_26:
	setp.lt.s32 	%p19, %r52, 2;
	neg.s64 	%rd171, %rd393;
	and.b64  	%rd172, %rd393, %rd171;
	clz.b64 	%r102, %rd172;
	cvt.u64.u32 	%rd29, %r102;
	shl.b32 	%r103, %r102, 3;
	mov.u32 	%r104, _ZZ3ha2ILi17EEviiPjPiPyyE2ai;
	sub.s32 	%r105, %r104, %r103;
	ld.shared.u64 	%rd30, [%r105+504];
	mov.b32 	%r198, 0;
	@%p19 bra 	$L__BB15_34;
	setp.lt.u32 	%p20, %r24, 3;
	mov.b32 	%r198, 0;
	mov.u32 	%r196, %r24;
	@%p20 bra 	$L__BB15_30;
	mov.b32 	%r198, 0;
	mov.u32 	%r196, %r24;
	mov.u32 	%r194, %r198;
$L__BB15_29:
	shr.u64 	%rd173, %rd388, %r196;
	and.b64  	%rd174, %rd173, 1;
	setp.eq.b64 	%p21, %rd174, 1;
	shl.b32 	%r109, %r198, 1;
	shr.u64 	%rd175, %rd30, %r196;
	cvt.u32.u64 	%r110, %rd175;
	and.b32  	%r111, %r110, 1;
	or.b32  	%r112, %r111, %r109;
	selp.b32 	%r113, %r112, %r198, %p21;
	add.s32 	%r114, %r196, -1;
	shr.u64 	%rd176, %rd388, %r114;
	and.b64  	%rd177, %rd176, 1;
	setp.eq.b64 	%p22, %rd177, 1;
	shl.b32 	%r115, %r113, 1;
	shr.u64 	%rd178, %rd30, %r114;
	cvt.u32.u64 	%r116, %rd178;
	and.b32  	%r117, %r116, 1;
	or.b32  	%r118, %r117, %r115;
	selp.b32 	%r119, %r118, %r113, %p22;
	add.s32 	%r120, %r196, -2;
	shr.u64 	%rd179, %rd388, %r120;
	and.b64  	%rd180, %rd179, 1;
	setp.eq.b64 	%p23, %rd180, 1;
	shl.b32 	%r121, %r119, 1;
	shr.u64 	%rd181, %rd30, %r120;
	cvt.u32.u64 	%r122, %rd181;
	and.b32  	%r123, %r122, 1;
	or.b32  	%r124, %r123, %r121;
	selp.b32 	%r125, %r124, %r119, %p23;
	add.s32 	%r126, %r196, -3;
	shr.u64 	%rd182, %rd388, %r126;
	and.b64  	%rd183, %rd182, 1;
	setp.eq.b64 	%p24, %rd183, 1;
	shl.b32 	%r127, %r125, 1;
	shr.u64 	%rd184, %rd30, %r126;
	cvt.u32.u64 	%r128, %rd184;
	and.b32  	%r129, %r128, 1;
	or.b32  	%r130, %r129, %r127;
	selp.b32 	%r198, %r130, %r125, %p24;
	add.s32 	%r196, %r196, -4;
	add.s32 	%r194, %r194, 4;
	setp.ne.s32 	%p25, %r194, %r28;
	@%p25 bra 	$L__BB15_29;
$L__BB15_30:
	setp.eq.s32 	%p26, %r27, 0;
	@%p26 bra 	$L__BB15_34;
	setp.eq.s32 	%p27, %r27, 1;
	shr.u64 	%rd185, %rd388, %r196;
	and.b64  	%rd186, %rd185, 1;
	setp.eq.b64 	%p28, %rd186, 1;
	shl.b32 	%r131, %r198, 1;
	shr.u64 	%rd187, %rd30, %r196;
	cvt.u32.u64 	%r132, %rd187;
	and.b32  	%r133, %r132, 1;
	or.b32  	%r134, %r133, %r131;
	selp.b32 	%r198, %r134, %r198, %p28;
	@%p27 bra 	$L__BB15_34;
	setp.eq.s32 	%p29, %r27, 2;
	add.s32 	%r135, %r196, -1;
	shr.u64 	%rd188, %rd388, %r135;
	and.b64  	%rd189, %rd188, 1;
	setp.eq.b64 	%p30, %rd189, 1;
	shl.b32 	%r136, %r198, 1;
	shr.u64 	%rd190, %rd30, %r135;
	cvt.u32.u64 	%r137, %rd190;
	and.b32  	%r138, %r137, 1;
	or.b32  	%r139, %r138, %r136;
	selp.b32 	%r198, %r139, %r198, %p30;
	@%p29 bra 	$L__BB15_34;
	add.s32 	%r140, %r196, -2;
	shr.u64 	%rd191, %rd388, %r140;
	and.b64  	%rd192, %rd191, 1;
	setp.eq.b64 	%p31, %rd192, 1;
	shl.b32 	%r141, %r198, 1;
	shr.u64 	%rd193, %rd30, %r140;
	cvt.u32.u64 	%r142, %rd193;
	and.b32  	%r143, %r142, 1;
	or.b32  	%r144, %r143, %r141;
	selp.b32 	%r198, %r144, %r198, %p31;
$L__BB15_34:
	setp.lt.s32 	%p32, %r52, 3;
	cvt.u32.u64 	%r145, %rd17;
	shr.u64 	%rd194, %rd30, %r145;
	and.b64  	%rd195, %rd194, 1;
	st.shared.u64 	[%r25], %rd195;
	bar.sync 	0;
	@%p32 bra 	$L__BB15_37;
	and.b32  	%r147, %r198, 1;
	cvt.u64.u32 	%rd196, %r147;
	neg.s64 	%rd31, %rd196;
	shr.u32 	%r148, %r198, 1;
	and.b32  	%r149, %r148, 1;
	cvt.u64.u32 	%rd197, %r149;
	neg.s64 	%rd32, %rd197;
	shr.u32 	%r150, %r198, 2;
	and.b32  	%r151, %r150, 1;
	cvt.u64.u32 	%rd198, %r151;
	neg.s64 	%rd33, %rd198;
	shr.u32 	%r152, %r198, 3;
	and.b32  	%r153, %r152, 1;
	cvt.u64.u32 	%rd199, %r153;
	neg.s64 	%rd34, %rd199;
	shr.u32 	%r154, %r198, 4;
	and.b32  	%r155, %r154, 1;
	cvt.u64.u32 	%rd200, %r155;
	neg.s64 	%rd35, %rd200;
	shr.u32 	%r156, %r198, 5;
	and.b32  	%r157, %r156, 1;
	cvt.u64.u32 	%rd201, %r157;
	neg.s64 	%rd36, %rd201;
	shr.u32 	%r158, %r198, 6;
	and.b32  	%r159, %r158, 1;
	cvt.u64.u32 	%rd202, %r159;
	neg.s64 	%rd37, %rd202;
	shr.u32 	%r160, %r198, 7;
	and.b32  	%r161, %r160, 1;
	cvt.u64.u32 	%rd203, %r161;
	neg.s64 	%rd38, %rd203;
	shr.u32 	%r162, %r198, 8;
	and.b32  	%r163, %r162, 1;
	cvt.u64.u32 	%rd204, %r163;
	neg.s64 	%rd39, %rd204;
	shr.u32 	%r164, %r198, 9;
	and.b32  	%r165, %r164, 1;
	cvt.u64.u32 	%rd205, %r165;
	neg.s64 	%rd40, %rd205;
	shr.u32 	%r166, %r198, 10;
	and.b32  	%r167, %r166, 1;
	cvt.u64.u32 	%rd206, %r167;
	neg.s64 	%rd41, %rd206;
	shr.u32 	%r168, %r198, 11;
	and.b32  	%r169, %r168, 1;
	cvt.u64.u32 	%rd207, %r169;
	neg.s64 	%rd42, %rd207;
	shr.u32 	%r170, %r198, 12;
	and.b32  	%r171, %r170, 1;
	cvt.u64.u32 	%rd208, %r171;
	neg.s64 	%rd43, %rd208;
	shr.u32 	%r172, %r198, 13;
	and.b32  	%r173, %r172, 1;
	cvt.u64.u32 	%rd209, %r173;
	neg.s64 	%rd44, %rd209;
	shr.u32 	%r174, %r198, 14;
	and.b32  	%r175, %r174, 1;
	cvt.u64.u32 	%rd210, %r175;
	neg.s64 	%rd45, %rd210;
	shr.u32 	%r176, %r198, 15;
	and.b32  	%r177, %r176, 1;
	cvt.u64.u32 	%rd211, %r177;
	neg.s64 	%rd46, %rd211;
	shr.u32 	%r178, %r198, 16;
	and.b32  	%r179, %r178, 1;
	cvt.u64.u32 	%rd212, %r179;
	neg.s64 	%rd47, %rd212;
	mov.b32 	%r199, 1;
$L__BB15_36:
	ld.shared.u64 	%rd213, [%r29];
	and.b64  	%rd214, %rd213, %rd31;
	setp.lt.u64 	%p33, %rd214, %rd53;
	selp.b64 	%rd215, 0, %rd53, %p33;
	sub.s64 	%rd216, %rd214, %rd215;
	ld.shared.u64 	%rd217, [%r29+8];
	and.b64  	%rd218, %rd217, %rd32;
	add.s64 	%rd219, %rd218, %rd216;
	setp.lt.u64 	%p34, %rd219, %rd53;
	selp.b64 	%rd220, 0, %rd53, %p34;
	sub.s64 	%rd221, %rd219, %rd220;
	ld.shared.u64 	%rd222, [%r29+16];
	and.b64  	%rd223, %rd222, %rd33;
	add.s64 	%rd224, %rd223, %rd221;
	setp.lt.u64 	%p35, %rd224, %rd53;
	selp.b64 	%rd225, 0, %rd53, %p35;
	sub.s64 	%rd226, %rd224, %rd225;
	ld.shared.u64 	%rd227, [%r29+24];
	and.b64  	%rd228, %rd227, %rd34;
	add.s64 	%rd229, %rd228, %rd226;
	setp.lt.u64 	%p36, %rd229, %rd53;
	selp.b64 	%rd230, 0, %rd53, %p36;
	sub.s64 	%rd231, %rd229, %rd230;
	ld.shared.u64 	%rd232, [%r29+32];
	and.b64  	%rd233, %rd232, %rd35;
	add.s64 	%rd234, %rd233, %rd231;
	setp.lt.u64 	%p37, %rd234, %rd53;
	selp.b64 	%rd235, 0, %rd53, %p37;
	sub.s64 	%rd236, %rd234, %rd235;
	ld.shared.u64 	%rd237, [%r29+40];
	and.b64  	%rd238, %rd237, %rd36;
	add.s64 	%rd239, %rd238, %rd236;
	setp.lt.u64 	%p38, %rd239, %rd53;
	selp.b64 	%rd240, 0, %rd53, %p38;
	sub.s64 	%rd241, %rd239, %rd240;
	ld.shared.u64 	%rd242, [%r29+48];
	and.b64  	%rd243, %rd242, %rd37;
	add.s64 	%rd244, %rd243, %rd241;
	setp.lt.u64 	%p39, %rd244, %rd53;
	selp.b64 	%rd245, 0, %rd53, %p39;
	sub.s64 	%rd246, %rd244, %rd245;
	ld.shared.u64 	%rd247, [%r29+56];
	and.b64  	%rd248, %rd247, %rd38;
	add.s64 	%rd249, %rd248, %rd246;
	setp.lt.u64 	%p40, %rd249, %rd53;
	selp.b64 	%rd250, 0, %rd53, %p40;
	sub.s64 	%rd251, %rd249, %rd250;
	ld.shared.u64 	%rd252, [%r29+64];
	and.b64  	%rd253, %rd252, %rd39;
	add.s64 	%rd254, %rd253, %rd251;
	setp.lt.u64 	%p41, %rd254, %rd53;
	selp.b64 	%rd255, 0, %rd53, %p41;
	sub.s64 	%rd256, %rd254, %rd255;
	ld.shared.u64 	%rd257, [%r29+72];
	and.b64  	%rd258, %rd257, %rd40;
	add.s64 	%rd259, %rd258, %rd256;
	setp.lt.u64 	%p42, %rd259, %rd53;
	selp.b64 	%rd260, 0, %rd53, %p42;
	sub.s64 	%rd261, %rd259, %rd260;
	ld.shared.u64 	%rd262, [%r29+80];
	and.b64  	%rd263, %rd262, %rd41;
	add.s64 	%rd264, %rd263, %rd261;
	setp.lt.u64 	%p43, %rd264, %rd53;
	selp.b64 	%rd265, 0, %rd53, %p43;
	sub.s64 	%rd266, %rd264, %rd265;
	ld.shared.u64 	%rd267, [%r29+88];
	and.b64  	%rd268, %rd267, %rd42;
	add.s64 	%rd269, %rd268, %rd266;
	setp.lt.u64 	%p44, %rd269, %rd53;
	selp.b64 	%rd270, 0, %rd53, %p44;
	sub.s64 	%rd271, %rd269, %rd270;
	ld.shared.u64 	%rd272, [%r29+96];
	and.b64  	%rd273, %rd272, %rd43;
	add.s64 	%rd274, %rd273, %rd271;
	setp.lt.u64 	%p45, %rd274, %rd53;
	selp.b64 	%rd275, 0, %rd53, %p45;
	sub.s64 	%rd276, %rd274, %rd275;
	ld.shared.u64 	%rd277, [%r29+104];
	and.b64  	%rd278, %rd277, %rd44;
	add.s64 	%rd279, %rd278, %rd276;
	setp.lt.u64 	%p46, %rd279, %rd53;
	selp.b64 	%rd280, 0, %rd53, %p46;
	sub.s64 	%rd281, %rd279, %rd280;
	ld.shared.u64 	%rd282, [%r29+112];
	and.b64  	%rd283, %rd282, %rd45;
	add.s64 	%rd284, %rd283, %rd281;
	setp.lt.u64 	%p47, %rd284, %rd53;
	selp.b64 	%rd285, 0, %rd53, %p47;
	sub.s64 	%rd286, %rd284, %rd285;
	ld.shared.u64 	%rd287, [%r29+120];
	and.b64  	%rd288, %rd287, %rd46;
	add.s64 	%rd289, %rd288, %rd286;
	setp.lt.u64 	%p48, %rd289, %rd53;
	selp.b64 	%rd290, 0, %rd53, %p48;
	sub.s64 	%rd291, %rd289, %rd290;
	ld.shared.u64 	%rd292, [%r29+128];
	and.b64  	%rd293, %rd292, %rd47;
	add.s64 	%rd294, %rd293, %rd291;
	setp.lt.u64 	%p49, %rd294, %rd53;
	selp.b64 	%rd295, 0, %rd53, %p49;
	sub.s64 	%rd296, %rd294, %rd295;
	bar.sync 	0;
	st.shared.u64 	[%r25], %rd296;
	bar.sync 	0;
	add.s32 	%r199, %r199, 1;
	setp.ne.s32 	%p50, %r199, %r145;
	@%p50 bra 	$L__BB15_36;
$L__BB15_37:
	ld.shared.u64 	%rd297, [%r26+-8];
	cvt.u32.u64 	%r181, %rd29;
	sub.s32 	%r182, 63, %r181;
	shr.u64 	%rd298, %rd297, %r182;
	and.b64  	%rd299, %rd298, 1;
	setp.eq.b64 	%p51, %rd299, 1;
	@%p51 bra 	$L__BB15_39;
	mov.b64 	%rd300, 0;
	st.shared.u64 	[%r25], %rd300;
$L__BB15_39:
	bar.sync 	0;
	add.s32 	%r183, %r190, %r3;
	setp.ge.s32 	%p52, %r183, %r53;
	@%p52 bra 	$L__BB15_41;
	ld.shared.u64 	%rd301, [%r29];
	ld.shared.u64 	%rd302, [%r29+8];
	setp.lt.u64 	%p53, %rd301, %rd53;
	selp.b64 	%rd303, 0, %rd53, %p53;
	sub.s64 	%rd304, %rd301, %rd303;
	add.s64 	%rd305, %rd302, %rd304;
	ld.shared.u64 	%rd306, [%r29+16];
	setp.lt.u64 	%p54, %rd305, %rd53;
	selp.b64 	%rd307, 0, %rd53, %p54;
	sub.s64 	%rd308, %rd305, %rd307;
	add.s64 	%rd309, %rd306, %rd308;
	ld.shared.u64 	%rd310, [%r29+24];
	setp.lt.u64 	%p55, %rd309, %rd53;
	selp.b64 	%rd311, 0, %rd53, %p55;
	sub.s64 	%rd312, %rd309, %rd311;
	add.s64 	%rd313, %rd310, %rd312;
	ld.shared.u64 	%rd314, [%r29+32];
	setp.lt.u64 	%p56, %rd313, %rd53;
	selp.b64 	%rd315, 0, %rd53, %p56;
	sub.s64 	%rd316, %rd313, %rd315;
	add.s64 	%rd317, %rd314, %rd316;
	ld.shared.u64 	%rd318, [%r29+40];
	setp.lt.u64 	%p57, %rd317, %rd53;
	selp.b64 	%rd319, 0, %rd53, %p57;
	sub.s64 	%rd320, %rd317, %rd319;
	add.s64 	%rd321, %rd318, %rd320;
	ld.shared.u64 	%rd322, [%r29+48];
	setp.lt.u64 	%p58, %rd321, %rd53;
	selp.b64 	%rd323, 0, %rd53, %p58;
	sub.s64 	%rd324, %rd321, %rd323;
	add.s64 	%rd325, %rd322, %rd324;
	ld.shared.u64 	%rd326, [%r29+56];
	setp.lt.u64 	%p59, %rd325, %rd53;
	selp.b64 	%rd327, 0, %rd53, %p59;
	sub.s64 	%rd328, %rd325, %rd327;
	add.s64 	%rd329, %rd326, %rd328;
	ld.shared.u64 	%rd330, [%r29+64];
	setp.lt.u64 	%p60, %rd329, %rd53;
	selp.b64 	%rd331, 0, %rd53, %p60;
	sub.s64 	%rd332, %rd329, %rd331;
	add.s64 	%rd333, %rd330, %rd332;
	ld.shared.u64 	%rd334, [%r29+72];
	setp.lt.u64 	%p61, %rd333, %rd53;
	selp.b64 	%rd335, 0, %rd53, %p61;
	sub.s64 	%rd336, %rd333, %rd335;
	add.s64 	%rd337, %rd334, %rd336;
	ld.shared.u64 	%rd338, [%r29+80];
	setp.lt.u64 	%p62, %rd337, %rd53;
	selp.b64 	%rd339, 0, %rd53, %p62;
	sub.s64 	%rd340, %rd337, %rd339;
	add.s64 	%rd341, %rd338, %rd340;
	ld.shared.u64 	%rd342, [%r29+88];
	setp.lt.u64 	%p63, %rd341, %rd53;
	selp.b64 	%rd343, 0, %rd53, %p63;
	sub.s64 	%rd344, %rd341, %rd343;
	add.s64 	%rd345, %rd342, %rd344;
	ld.shared.u64 	%rd346, [%r29+96];
	setp.lt.u64 	%p64, %rd345, %rd53;
	selp.b64 	%rd347, 0, %rd53, %p64;
	sub.s64 	%rd348, %rd345, %rd347;
	add.s64 	%rd349, %rd346, %rd348;
	ld.shared.u64 	%rd350, [%r29+104];
	setp.lt.u64 	%p65, %rd349, %rd53;
	selp.b64 	%rd351, 0, %rd53, %p65;
	sub.s64 	%rd352, %rd349, %rd351;
	add.s64 	%rd353, %rd350, %rd352;
	ld.shared.u64 	%rd354, [%r29+112];
	setp.lt.u64 	%p66, %rd353, %rd53;
	selp.b64 	%rd355, 0, %rd53, %p66;
	sub.s64 	%rd356, %rd353, %rd355;
	add.s64 	%rd357, %rd354, %rd356;
	ld.shared.u64 	%rd358, [%r29+120];
	setp.lt.u64 	%p67, %rd357, %rd53;
	selp.b64 	%rd359, 0, %rd53, %p67;
	sub.s64 	%rd360, %rd357, %rd359;
	add.s64 	%rd361, %rd358, %rd360;
	ld.shared.u64 	%rd362, [%r29+128];
	setp.lt.u64 	%p68, %rd361, %rd53;
	selp.b64 	%rd363, 0, %rd53, %p68;
	sub.s64 	%rd364, %rd361, %rd363;
	add.s64 	%rd365, %rd362, %rd364;
	setp.lt.u64 	%p69, %rd365, %rd53;
	selp.b64 	%rd366, 0, %rd53, %p69;
	sub.s64 	%rd367, %rd365, %rd366;
	add.s64 	%rd368, %rd367, %rd394;
	setp.lt.u64 	%p70, %rd368, %rd53;
	selp.b64 	%rd369, 0, %rd53, %p70;
	sub.s64 	%rd394, %rd368, %rd369;
$L__BB15_41:
	neg.s64 	%rd370, %rd388;
	and.b64  	%rd371, %rd370, %rd388;
	and.b64  	%rd372, %rd371, 4294967295;
	add.s64 	%rd373, %rd372, %rd388;
	popc.b64 	%r184, %rd373;
	mov.b64 	%rd374, 131071;
	shr.u64 	%rd375, %rd374, %r184;
	or.b64  	%rd388, %rd375, %rd373;
	bar.sync 	0;
	add.s32 	%r190, %r190, %r30;
	setp.lt.s32 	%p71, %r190, %r53;
	@%p71 bra 	$L__BB15_18;
$L__BB15_42:
	setp.ne.s32 	%p72, %r1, 0;
	@%p72 bra 	$L__BB15_44;
	ld.param.u64 	%rd379, [_Z3ha2ILi17EEviiPjPiPyy_param_4];
	cvta.to.global.u64 	%rd376, %rd379;
	mul.wide.s32 	%rd377, %r3, 8;
	add.s64 	%rd378, %rd376, %rd377;
	st.global.u64 	[%rd378], %rd394;
$L__BB15_44:
	ret;

}
	// .globl	_Z3ha2ILi18EEviiPjPiPyy
.visible .entry _Z3ha2ILi18EEviiPjPiPyy(
	.param .u32 _Z3ha2ILi18EEviiPjPiPyy_param_0,
	.param .u32 _Z3ha2ILi18EEviiPjPiPyy_param_1,
	.param .u64 .ptr .align 1 _Z3ha2ILi18EEviiPjPiPyy_param_2,
	.param .u64 .ptr .align 1 _Z3ha2ILi18EEviiPjPiPyy_param_3,
	.param .u64 .ptr .align 1 _Z3ha2ILi18EEviiPjPiPyy_param_4,
	.param .u64 _Z3ha2ILi18EEviiPjPiPyy_param_5
)
.maxntid 256
{
	.reg .pred 	%p<75>;
	.reg .b32 	%r<203>;
	.reg .b64 	%rd<407>;
	// demoted variable
	.shared .align 8 .b8 _ZZ3ha2ILi18EEviiPjPiPyyE2qc[8192];
	// demoted variable
	.shared .align 8 .b8 _ZZ3ha2ILi18EEviiPjPiPyyE2ai[512];
	ld.param.u32 	%r50, [_Z3ha2ILi18EEviiPjPiPyy_param_0];
	ld.param.u32 	%r51, [_Z3ha2ILi18EEviiPjPiPyy_param_1];
	ld.param.u64 	%rd55, [_Z3ha2ILi18EEviiPjPiPyy_param_2];
	ld.param.u64 	%rd56, [_Z3ha2ILi18EEviiPjPiPyy_param_3];
	ld.param.u64 	%rd54, [_Z3ha2ILi18EEviiPjPiPyy_param_5];
	cvta.to.global.u64 	%rd1, %rd56;
	cvta.to.global.u64 	%rd57, %rd55;
	mov.u32 	%r1, %tid.x;
	mov.u32 	%r52, %tid.y;
	mov.u32 	%r53, %ctaid.x;
	mov.u32 	%r2, %ntid.y;
	mad.lo.s32 	%r3, %r53, %r2, %r52;
	mul.lo.s32 	%r4, %r52, 18;
	mul.wide.s32 	%rd58, %r3, 4;
	add.s64 	%rd59, %rd57, %rd58;
	ld.global.u32 	%r5, [%rd59];
	add.s32 	%r6, %r4, %r1;
	setp.ge.s32 	%p1, %r6, %r50;
	@%p1 bra 	$L__BB16_16;
	mul.lo.s32 	%r7, %r2, 18;
	and.b32  	%r8, %r50, 15;
	add.s32 	%r9, %r8, -1;
	and.b32  	%r10, %r50, 7;
	add.s32 	%r11, %r10, -1;
	and.b32  	%r12, %r50, 2147483632;
	and.b32  	%r13, %r50, 3;
	mov.u32 	%r188, %r6;
$L__BB16_2:
	setp.lt.u32 	%p2, %r50, 16;
	mul.lo.s32 	%r15, %r188, %r50;
	mov.b64 	%rd398, 0;
	mov.b32 	%r191, 0;
	@%p2 bra 	$L__BB16_5;
	mov.b64 	%rd398, 0;
	mov.b32 	%r189, 0;
$L__BB16_4:
	.pragma "nounroll";
	add.s32 	%r56, %r189, %r15;
	mul.wide.s32 	%rd63, %r56, 4;
	add.s64 	%rd64, %rd1, %rd63;
	ld.global.s32 	%rd65, [%rd64];
	shl.b64 	%rd66, %rd65, %r189;
	or.b64  	%rd67, %rd66, %rd398;
	add.s32 	%r57, %r189, 1;
	ld.global.s32 	%rd68, [%rd64+4];
	shl.b64 	%rd69, %rd68, %r57;
	or.b64  	%rd70, %rd69, %rd67;
	add.s32 	%r58, %r189, 2;
	ld.global.s32 	%rd71, [%rd64+8];
	shl.b64 	%rd72, %rd71, %r58;
	or.b64  	%rd73, %rd72, %rd70;
	add.s32 	%r59, %r189, 3;
	ld.global.s32 	%rd74, [%rd64+12];
	shl.b64 	%rd75, %rd74, %r59;
	or.b64  	%rd76, %rd75, %rd73;
	add.s32 	%r60, %r189, 4;
	ld.global.s32 	%rd77, [%rd64+16];
	shl.b64 	%rd78, %rd77, %r60;
	or.b64  	%rd79, %rd78, %rd76;
	add.s32 	%r61, %r189, 5;
	ld.global.s32 	%rd80, [%rd64+20];
	shl.b64 	%rd81, %rd80, %r61;
	or.b64  	%rd82, %rd81, %rd79;
	add.s32 	%r62, %r189, 6;
	ld.global.s32 	%rd83, [%rd64+24];
	shl.b64 	%rd84, %rd83, %r62;
	or.b64  	%rd85, %rd84, %rd82;
	add.s32 	%r63, %r189, 7;
	ld.global.s32 	%rd86, [%rd64+28];
	shl.b64 	%rd87, %rd86, %r63;
	or.b64  	%rd88, %rd87, %rd85;
	add.s32 	%r64, %r189, 8;
	ld.global.s32 	%rd89, [%rd64+32];
	shl.b64 	%rd90, %rd89, %r64;
	or.b64  	%rd91, %rd90, %rd88;
	add.s32 	%r65, %r189, 9;
	ld.global.s32 	%rd92, [%rd64+36];
	shl.b64 	%rd93, %rd92, %r65;
	or.b64  	%rd94, %rd93, %rd91;
	add.s32 	%r66, %r189, 10;
	ld.global.s32 	%rd95, [%rd64+40];
	shl.b64 	%rd96, %rd95, %r66;
	or.b64  	%rd97, %rd96, %rd94;
	add.s32 	%r67, %r189, 11;
	ld.global.s32 	%rd98, [%rd64+44];
	shl.b64 	%rd99, %rd98, %r67;
	or.b64  	%rd100, %rd99, %rd97;
	add.s32 	%r68, %r189, 12;
	ld.global.s32 	%rd101, [%rd64+48];
	shl.b64 	%rd102, %rd101, %r68;
	or.b64  	%rd103, %rd102, %rd100;
	add.s32 	%r69, %r189, 13;
	ld.global.s32 	%rd104, [%rd64+52];
	shl.b64 	%rd105, %rd104, %r69;
	or.b64  	%rd106, %rd105, %rd103;
	add.s32 	%r70, %r189, 14;
	ld.global.s32 	%rd107, [%rd64+56];
	shl.b64 	%rd108, %rd107, %r70;
	or.b64  	%rd109, %rd108, %rd106;
	add.s32 	%r71, %r189, 15;
	ld.global.s32 	%rd110, [%rd64+60];
	shl.b64 	%rd111, %rd110, %r71;
	or.b64  	%rd398, %rd111, %rd109;
	add.s32 	%r189, %r189, 16;
	setp.ne.s32 	%p3, %r189, %r12;
	mov.u32 	%r191, %r12;
	@%p3 bra 	$L__BB16_4;
$L__BB16_5:
	setp.eq.s32 	%p4, %r8, 0;
	@%p4 bra 	$L__BB16_15;
	setp.lt.u32 	%p5, %r9, 7;
	@%p5 bra 	$L__BB16_8;
	add.s32 	%r72, %r191, %r15;
	mul.wide.s32 	%rd113, %r72, 4;
	add.s64 	%rd114, %rd1, %rd113;
	ld.global.s32 	%rd115, [%rd114];
	shl.b64 	%rd116, %rd115, %r191;
	add.s32 	%r73, %r191, 1;
	ld.global.s32 	%rd117, [%rd114+4];
	shl.b64 	%rd118, %rd117, %r73;
	or.b64  	%rd119, %rd116, %rd118;
	add.s32 	%r74, %r191, 2;
	ld.global.s32 	%rd120, [%rd114+8];
	shl.b64 	%rd121, %rd120, %r74;
	or.b64  	%rd122, %rd119, %rd121;
	add.s32 	%r75, %r191, 3;
	ld.global.s32 	%rd123, [%rd114+12];
	shl.b64 	%rd124, %rd123, %r75;
	or.b64  	%rd125, %rd122, %rd124;
	add.s32 	%r76, %r191, 4;
	ld.global.s32 	%rd126, [%rd114+16];
	shl.b64 	%rd127, %rd126, %r76;
	or.b64  	%rd128, %rd125, %rd127;
	add.s32 	%r77, %r191, 5;
	ld.global.s32 	%rd129, [%rd114+20];
	shl.b64 	%rd130, %rd129, %r77;
	or.b64  	%rd131, %rd128, %rd130;
	add.s32 	%r78, %r191, 6;
	ld.global.s32 	%rd132, [%rd114+24];
	shl.b64 	%rd133, %rd132, %r78;
	or.b64  	%rd134, %rd131, %rd133;
	add.s32 	%r79, %r191, 7;
	ld.global.s32 	%rd135, [%rd114+28];
	shl.b64 	%rd136, %rd135, %r79;
	or.b64  	%rd137, %rd134, %rd136;
	or.b64  	%rd398, %rd137, %rd398;
	add.s32 	%r191, %r191, 8;
$L__BB16_8:
	setp.eq.s32 	%p6, %r10, 0;
	@%p6 bra 	$L__BB16_15;
	setp.lt.u32 	%p7, %r11, 3;
	@%p7 bra 	$L__BB16_11;
	add.s32 	%r80, %r191, %r15;
	mul.wide.s32 	%rd139, %r80, 4;
	add.s64 	%rd140, %rd1, %rd139;
	ld.global.s32 	%rd141, [%rd140];
	shl.b64 	%rd142, %rd141, %r191;
	add.s32 	%r81, %r191, 1;
	ld.global.s32 	%rd143, [%rd140+4];
	shl.b64 	%rd144, %rd143, %r81;
	or.b64  	%rd145, %rd142, %rd144;
	add.s32 	%r82, %r191, 2;
	ld.global.s32 	%rd146, [%rd140+8];
	shl.b64 	%rd147, %rd146, %r82;
	or.b64  	%rd148, %rd145, %rd147;
	add.s32 	%r83, %r191, 3;
	ld.global.s32 	%rd149, [%rd140+12];
	shl.b64 	%rd150, %rd149, %r83;
	or.b64  	%rd151, %rd148, %rd150;
	or.b64  	%rd398, %rd151, %rd398;
	add.s32 	%r191, %r191, 4;
$L__BB16_11:
	setp.eq.s32 	%p8, %r13, 0;
	@%p8 bra 	$L__BB16_15;
	setp.eq.s32 	%p9, %r13, 1;
	add.s32 	%r84, %r191, %r15;
	mul.wide.s32 	%rd152, %r84, 4;
	add.s64 	%rd12, %rd1, %rd152;
	ld.global.s32 	%rd153, [%rd12];
	shl.b64 	%rd154, %rd153, %r191;
	or.b64  	%rd398, %rd154, %rd398;
	@%p9 bra 	$L__BB16_15;
	setp.eq.s32 	%p10, %r13, 2;
	add.s32 	%r85, %r191, 1;
	ld.global.s32 	%rd155, [%rd12+4];
	shl.b64 	%rd156, %rd155, %r85;
	or.b64  	%rd398, %rd156, %rd398;
	@%p10 bra 	$L__BB16_15;
	add.s32 	%r86, %r191, 2;
	ld.global.s32 	%rd157, [%rd12+8];
	shl.b64 	%rd158, %rd157, %r86;
	or.b64  	%rd398, %rd158, %rd398;
$L__BB16_15:
	shl.b32 	%r87, %r188, 3;
	mov.u32 	%r88, _ZZ3ha2ILi18EEviiPjPiPyyE2ai;
	add.s32 	%r89, %r88, %r87;
	st.shared.u64 	[%r89], %rd398;
	add.s32 	%r188, %r188, %r7;
	setp.lt.s32 	%p11, %r188, %r50;
	@%p11 bra 	$L__BB16_2;
$L__BB16_16:
	bar.sync 	0;
	setp.lt.s32 	%p12, %r51, 1;
	mov.b64 	%rd405, 0;
	@%p12 bra 	$L__BB16_42;
	add.s32 	%r24, %r50, -2;
	add.s32 	%r91, %r50, -1;
	cvt.u64.u32 	%rd17, %r91;
	shl.b32 	%r92, %r6, 3;
	mov.u32 	%r93, _ZZ3ha2ILi18EEviiPjPiPyyE2qc;
	add.s32 	%r25, %r93, %r92;
	and.b32  	%r26, %r91, 3;
	shl.b32 	%r94, %r4, 3;
	add.s32 	%r27, %r93, %r94;
	cvt.u64.u32 	%rd399, %r5;
	mov.u32 	%r95, %nctaid.x;
	mul.lo.s32 	%r28, %r2, %r95;
	mov.b32 	%r193, 0;
	mov.b64 	%rd405, 0;
$L__BB16_18:
	setp.eq.s32 	%p13, %r1, 0;
	mov.u64 	%rd404, %rd399;
	@%p13 bra 	$L__BB16_26;
	setp.lt.u32 	%p14, %r1, 4;
	mov.u64 	%rd404, %rd399;
	@%p14 bra 	$L__BB16_22;
	and.b32  	%r96, %r1, 252;
	neg.s32 	%r194, %r96;
	mov.u64 	%rd404, %rd399;
$L__BB16_21:
	add.s64 	%rd162, %rd404, -1;
	and.b64  	%rd163, %rd162, %rd404;
	add.s64 	%rd164, %rd163, -1;
	and.b64  	%rd165, %rd164, %rd163;
	add.s64 	%rd166, %rd165, -1;
	and.b64  	%rd167, %rd166, %rd165;
	add.s64 	%rd168, %rd167, -1;
	and.b64  	%rd404, %rd168, %rd167;
	add.s32 	%r194, %r194, 4;
	setp.ne.s32 	%p15, %r194, 0;
	@%p15 bra 	$L__BB16_21;
$L__BB16_22:
	and.b32  	%r33, %r1, 3;
	setp.eq.s32 	%p16, %r33, 0;
	@%p16 bra 	$L__BB16_26;
	setp.eq.s32 	%p17, %r33, 1;
	add.s64 	%rd169, %rd404, -1;
	and.b64  	%rd404, %rd169, %rd404;
	@%p17 bra 	$L__BB16_26;
	setp.eq.s32 	%p18, %r33, 2;
	add.s64 	%rd170, %rd404, -1;
	and.b64  	%rd404, %rd170, %rd404;
	@%p18 bra 	$L__BB16_26;
	add.s64 	%rd171, %rd404, -1;
	and.b64  	%rd404, %rd171, %rd404;
$L__BB16_26:
	setp.lt.s32 	%p19, %r50, 2;
	neg.s64 	%rd172, %rd404;
	and.b64  	%rd173, %rd404, %rd172;
	clz.b64 	%r98, %rd173;
	cvt.u64.u32 	%rd29, %r98;
	shl.b32 	%r99, %r98, 3;
	mov.u32 	%r100, _ZZ3ha2ILi18EEviiPjPiPyyE2ai;
	sub.s32 	%r101, %r100, %r99;
	ld.shared.u64 	%rd30, [%r101+504];
	mov.b32 	%r201, 0;
	@%p19 bra 	$L__BB16_34;
	setp.lt.u32 	%p20, %r24, 3;
	mov.b32 	%r201, 0;
	mov.u32 	%r199, %r24;
	@%p20 bra 	$L__BB16_30;
	mov.b32 	%r201, 0;
	mov.u32 	%r199, %r24;
	mov.u32 	%r197, %r201;
$L__BB16_29:
	shr.u64 	%rd174, %rd399, %r199;
	and.b64  	%rd175, %rd174, 1;
	setp.eq.b64 	%p21, %rd175, 1;
	shl.b32 	%r105, %r201, 1;
	shr.u64 	%rd176, %rd30, %r199;
	cvt.u32.u64 	%r106, %rd176;
	and.b32  	%r107, %r106, 1;
	or.b32  	%r108, %r107, %r105;
	selp.b32 	%r109, %r108, %r201, %p21;
	add.s32 	%r110, %r199, -1;
	shr.u64 	%rd177, %rd399, %r110;
	and.b64  	%rd178, %rd177, 1;
	setp.eq.b64 	%p22, %rd178, 1;
	shl.b32 	%r111, %r109, 1;
	shr.u64 	%rd179, %rd30, %r110;
	cvt.u32.u64 	%r112, %rd179;
	and.b32  	%r113, %r112, 1;
	or.b32  	%r114, %r113, %r111;
	selp.b32 	%r115, %r114, %r109, %p22;
	add.s32 	%r116, %r199, -2;
	shr.u64 	%rd180, %rd399, %r116;
	and.b64  	%rd181, %rd180, 1;
	setp.eq.b64 	%p23, %rd181, 1;
	shl.b32 	%r117, %r115, 1;
	shr.u64 	%rd182, %rd30, %r116;
	cvt.u32.u64 	%r118, %rd182;
	and.b32  	%r119, %r118, 1;
	or.b32  	%r120, %r119, %r117;
	selp.b32 	%r121, %r120, %r115, %p23;
	add.s32 	%r122, %r199, -3;
	shr.u64 	%rd183, %rd399, %r122;
	and.b64  	%rd184, %rd183, 1;
	setp.eq.b64 	%p24, %rd184, 1;
	shl.b32 	%r123, %r121, 1;
	shr.u64 	%rd185, %rd30, %r122;
	cvt.u32.u64 	%r124, %rd185;
	and.b32  	%r125, %r124, 1;
	or.b32  	%r126, %r125, %r123;
	selp.b32 	%r201, %r126, %r121, %p24;
	add.s32 	%r199, %r199, -4;
	add.s32 	%r197, %r197, 4;
	add.s32 	%r127, %r50, -1;
	and.b32  	%r128, %r127, -4;
	setp.ne.s32 	%p25, %r197, %r128;
	@%p25 bra 	$L__BB16_29;
$L__BB16_30:
	setp.eq.s32 	%p26, %r26, 0;
	@%p26 bra 	$L__BB16_34;
	setp.eq.s32 	%p27, %r26, 1;
	shr.u64 	%rd186, %rd399, %r199;
	and.b64  	%rd187, %rd186, 1;
	setp.eq.b64 	%p28, %rd187, 1;
	shl.b32 	%r129, %r201, 1;
	shr.u64 	%rd188, %rd30, %r199;
	cvt.u32.u64 	%r130, %rd188;
	and.b32  	%r131, %r130, 1;
	or.b32  	%r132, %r131, %r129;
	selp.b32 	%r201, %r132, %r201, %p28;
	@%p27 bra 	$L__BB16_34;
	setp.eq.s32 	%p29, %r26, 2;
	add.s32 	%r133, %r199, -1;
	shr.u64 	%rd189, %rd399, %r133;
	and.b64  	%rd190, %rd189, 1;
	setp.eq.b64 	%p30, %rd190, 1;
	shl.b32 	%r134, %r201, 1;
	shr.u64 	%rd191, %rd30, %r133;
	cvt.u32.u64 	%r135, %rd191;
	and.b32  	%r136, %r135, 1;
	or.b32  	%r137, %r136, %r134;
	selp.b32 	%r201, %r137, %r201, %p30;
	@%p29 bra 	$L__BB16_34;
	add.s32 	%r138, %r199, -2;
	shr.u64 	%rd192, %rd399, %r138;
	and.b64  	%rd193, %rd192, 1;
	setp.eq.b64 	%p31, %rd193, 1;
	shl.b32 	%r139, %r201, 1;
	shr.u64 	%rd194, %rd30, %r138;
	cvt.u32.u64 	%r140, %rd194;
	and.b32  	%r141, %r140, 1;
	or.b32  	%r142, %r141, %r139;
	selp.b32 	%r201, %r142, %r201, %p31;
$L__BB16_34:
	setp.lt.s32 	%p32, %r50, 3;
	cvt.u32.u64 	%r143, %rd17;
	shr.u64 	%rd195, %rd30, %r143;
	and.b64  	%rd196, %rd195, 1;
	st.shared.u64 	[%r25], %rd196;
	bar.sync 	0;
	@%p32 bra 	$L__BB16_37;
	and.b32  	%r145, %r201, 1;
	cvt.u64.u32 	%rd197, %r145;
	neg.s64 	%rd31, %rd197;
	shr.u32 	%r146, %r201, 1;
	and.b32  	%r147, %r146, 1;
	cvt.u64.u32 	%rd198, %r147;
	neg.s64 	%rd32, %rd198;
	shr.u32 	%r148, %r201, 2;
	and.b32  	%r149, %r148, 1;
	cvt.u64.u32 	%rd199, %r149;
	neg.s64 	%rd33, %rd199;
	shr.u32 	%r150, %r201, 3;
	and.b32  	%r151, %r150, 1;
	cvt.u64.u32 	%rd200, %r151;
	neg.s64 	%rd34, %rd200;
	shr.u32 	%r152, %r201, 4;
	and.b32  	%r153, %r152, 1;
	cvt.u64.u32 	%rd201, %r153;
	neg.s64 	%rd35, %rd201;
	shr.u32 	%r154, %r201, 5;
	and.b32  	%r155, %r154, 1;
	cvt.u64.u32 	%rd202, %r155;
	neg.s64 	%rd36, %rd202;
	shr.u32 	%r156, %r201, 6;
	and.b32  	%r157, %r156, 1;
	cvt.u64.u32 	%rd203, %r157;
	neg.s64 	%rd37, %rd203;
	shr.u32 	%r158, %r201, 7;
	and.b32  	%r159, %r158, 1;
	cvt.u64.u32 	%rd204, %r159;
	neg.s64 	%rd38, %rd204;
	shr.u32 	%r160, %r201, 8;
	and.b32  	%r161, %r160, 1;
	cvt.u64.u32 	%rd205, %r161;
	neg.s64 	%rd39, %rd205;
	shr.u32 	%r162, %r201, 9;
	and.b32  	%r163, %r162, 1;
	cvt.u64.u32 	%rd206, %r163;
	neg.s64 	%rd40, %rd206;
	shr.u32 	%r164, %r201, 10;
	and.b32  	%r165, %r164, 1;
	cvt.u64.u32 	%rd207, %r165;
	neg.s64 	%rd41, %rd207;
	shr.u32 	%r166, %r201, 11;
	and.b32  	%r167, %r166, 1;
	cvt.u64.u32 	%rd208, %r167;
	neg.s64 	%rd42, %rd208;
	shr.u32 	%r168, %r201, 12;
	and.b32  	%r169, %r168, 1;
	cvt.u64.u32 	%rd209, %r169;
	neg.s64 	%rd43, %rd209;
	shr.u32 	%r170, %r201, 13;
	and.b32  	%r171, %r170, 1;
	cvt.u64.u32 	%rd210, %r171;
	neg.s64 	%rd44, %rd210;
	shr.u32 	%r172, %r201, 14;
	and.b32  	%r173, %r172, 1;
	cvt.u64.u32 	%rd211, %r173;
	neg.s64 	%rd45, %rd211;
	shr.u32 	%r174, %r201, 15;
	and.b32  	%r175, %r174, 1;
	cvt.u64.u32 	%rd212, %r175;
	neg.s64 	%rd46, %rd212;
	shr.u32 	%r176, %r201, 16;
	and.b32  	%r177, %r176, 1;
	cvt.u64.u32 	%rd213, %r177;
	neg.s64 	%rd47, %rd213;
	shr.u32 	%r178, %r201, 17;
	and.b32  	%r179, %r178, 1;
	cvt.u64.u32 	%rd214, %r179;
	neg.s64 	%rd48, %rd214;
	mov.b32 	%r202, 1;
$L__BB16_36:
	ld.shared.u64 	%rd215, [%r27];
	and.b64  	%rd216, %rd215, %rd31;
	setp.lt.u64 	%p33, %rd216, %rd54;
	selp.b64 	%rd217, 0, %rd54, %p33;
	sub.s64 	%rd218, %rd216, %rd217;
	ld.shared.u64 	%rd219, [%r27+8];
	and.b64  	%rd220, %rd219, %rd32;
	add.s64 	%rd221, %rd220, %rd218;
	setp.lt.u64 	%p34, %rd221, %rd54;
	selp.b64 	%rd222, 0, %rd54, %p34;
	sub.s64 	%rd223, %rd221, %rd222;
	ld.shared.u64 	%rd224, [%r27+16];
	and.b64  	%rd225, %rd224, %rd33;
	add.s64 	%rd226, %rd225, %rd223;
	setp.lt.u64 	%p35, %rd226, %rd54;
	selp.b64 	%rd227, 0, %rd54, %p35;
	sub.s64 	%rd228, %rd226, %rd227;
	ld.shared.u64 	%rd229, [%r27+24];
	and.b64  	%rd230, %rd229, %rd34;
	add.s64 	%rd231, %rd230, %rd228;
	setp.lt.u64 	%p36, %rd231, %rd54;
	selp.b64 	%rd232, 0, %rd54, %p36;
	sub.s64 	%rd233, %rd231, %rd232;
	ld.shared.u64 	%rd234, [%r27+32];
	and.b64  	%rd235, %rd234, %rd35;
	add.s64 	%rd236, %rd235, %rd233;
	setp.lt.u64 	%p37, %rd236, %rd54;
	selp.b64 	%rd237, 0, %rd54, %p37;
	sub.s64 	%rd238, %rd236, %rd237;
	ld.shared.u64 	%rd239, [%r27+40];
	and.b64  	%rd240, %rd239, %rd36;
	add.s64 	%rd241, %rd240, %rd238;
	setp.lt.u64 	%p38, %rd241, %rd54;
	selp.b64 	%rd242, 0, %rd54, %p38;
	sub.s64 	%rd243, %rd241, %rd242;
	ld.shared.u64 	%rd244, [%r27+48];
	and.b64  	%rd245, %rd244, %rd37;
	add.s64 	%rd246, %rd245, %rd243;
	setp.lt.u64 	%p39, %rd246, %rd54;
	selp.b64 	%rd247, 0, %rd54, %p39;
	sub.s64 	%rd248, %rd246, %rd247;
	ld.shared.u64 	%rd249, [%r27+56];
	and.b64  	%rd250, %rd249, %rd38;
	add.s64 	%rd251, %rd250, %rd248;
	setp.lt.u64 	%p40, %rd251, %rd54;
	selp.b64 	%rd252, 0, %rd54, %p40;
	sub.s64 	%rd253, %rd251, %rd252;
	ld.shared.u64 	%rd254, [%r27+64];
	and.b64  	%rd255, %rd254, %rd39;
	add.s64 	%rd256, %rd255, %rd253;
	setp.lt.u64 	%p41, %rd256, %rd54;
	selp.b64 	%rd257, 0, %rd54, %p41;
	sub.s64 	%rd258, %rd256, %rd257;
	ld.shared.u64 	%rd259, [%r27+72];
	and.b64  	%rd260, %rd259, %rd40;
	add.s64 	%rd261, %rd260, %rd258;
	setp.lt.u64 	%p42, %rd261, %rd54;
	selp.b64 	%rd262, 0, %rd54, %p42;
	sub.s64 	%rd263, %rd261, %rd262;
	ld.shared.u64 	%rd264, [%r27+80];
	and.b64  	%rd265, %rd264, %rd41;
	add.s64 	%rd266, %rd265, %rd263;
	setp.lt.u64 	%p43, %rd266, %rd54;
	selp.b64 	%rd267, 0, %rd54, %p43;
	sub.s64 	%rd268, %rd266, %rd267;
	ld.shared.u64 	%rd269, [%r27+88];
	and.b64  	%rd270, %rd269, %rd42;
	add.s64 	%rd271, %rd270, %rd268;
	setp.lt.u64 	%p44, %rd271, %rd54;
	selp.b64 	%rd272, 0, %rd54, %p44;
	sub.s64 	%rd273, %rd271, %rd272;
	ld.shared.u64 	%rd274, [%r27+96];
	and.b64  	%rd275, %rd274, %rd43;
	add.s64 	%rd276, %rd275, %rd273;
	setp.lt.u64 	%p45, %rd276, %rd54;
	selp.b64 	%rd277, 0, %rd54, %p45;
	sub.s64 	%rd278, %rd276, %rd277;
	ld.shared.u64 	%rd279, [%r27+104];
	and.b64  	%rd280, %rd279, %rd44;
	add.s64 	%rd281, %rd280, %rd278;
	setp.lt.u64 	%p46, %rd281, %rd54;
	selp.b64 	%rd282, 0, %rd54, %p46;
	sub.s64 	%rd283, %rd281, %rd282;
	ld.shared.u64 	%rd284, [%r27+112];
	and.b64  	%rd285, %rd284, %rd45;
	add.s64 	%rd286, %rd285, %rd283;
	setp.lt.u64 	%p47, %rd286, %rd54;
	selp.b64 	%rd287, 0, %rd54, %p47;
	sub.s64 	%rd288, %rd286, %rd287;
	ld.shared.u64 	%rd289, [%r27+120];
	and.b64  	%rd290, %rd289, %rd46;
	add.s64 	%rd291, %rd290, %rd288;
	setp.lt.u64 	%p48, %rd291, %rd54;
	selp.b64 	%rd292, 0, %rd54, %p48;
	sub.s64 	%rd293, %rd291, %rd292;
	ld.shared.u64 	%rd294, [%r27+128];
	and.b64  	%rd295, %rd294, %rd47;
	add.s64 	%rd296, %rd295, %rd293;
	setp.lt.u64 	%p49, %rd296, %rd54;
	selp.b64 	%rd297, 0, %rd54, %p49;
	sub.s64 	%rd298, %rd296, %rd297;
	ld.shared.u64 	%rd299, [%r27+136];
	and.b64  	%rd300, %rd299, %rd48;
	add.s64 	%rd301, %rd300, %rd298;
	setp.lt.u64 	%p50, %rd301, %rd54;
	selp.b64 	%rd302, 0, %rd54, %p50;
	sub.s64 	%rd303, %rd301, %rd302;
	bar.sync 	0;
	st.shared.u64 	[%r25], %rd303;
	bar.sync 	0;
	add.s32 	%r202, %r202, 1;
	setp.ne.s32 	%p51, %r202, %r143;
	@%p51 bra 	$L__BB16_36;
$L__BB16_37:
	shl.b32 	%r181, %r50, 3;
	mov.u32 	%r182, _ZZ3ha2ILi18EEviiPjPiPyyE2ai;
	add.s32 	%r183, %r182, %r181;
	ld.shared.u64 	%rd304, [%r183+-8];
	cvt.u32.u64 	%r184, %rd29;
	sub.s32 	%r185, 63, %r184;
	shr.u64 	%rd305, %rd304, %r185;
	and.b64  	%rd306, %rd305, 1;
	setp.eq.b64 	%p52, %rd306, 1;
	@%p52 bra 	$L__BB16_39;
	mov.b64 	%rd307, 0;
	st.shared.u64 	[%r25], %rd307;
$L__BB16_39:
	bar.sync 	0;
	add.s32 	%r186, %r193, %r3;
	setp.ge.s32 	%p53, %r186, %r51;
	@%p53 bra 	$L__BB16_41;
	ld.shared.u64 	%rd308, [%r27];
	ld.shared.u64 	%rd309, [%r27+8];
	setp.lt.u64 	%p54, %rd308, %rd54;
	selp.b64 	%rd310, 0, %rd54, %p54;
	sub.s64 	%rd311, %rd308, %rd310;
	add.s64 	%rd312, %rd309, %rd311;
	ld.shared.u64 	%rd313, [%r27+16];
	setp.lt.u64 	%p55, %rd312, %rd54;
	selp.b64 	%rd314, 0, %rd54, %p55;
	sub.s64 	%rd315, %rd312, %rd314;
	add.s64 	%rd316, %rd313, %rd315;
	ld.shared.u64 	%rd317, [%r27+24];
	setp.lt.u64 	%p56, %rd316, %rd54;
	selp.b64 	%rd318, 0, %rd54, %p56;
	sub.s64 	%rd319, %rd316, %rd318;
	add.s64 	%rd320, %rd317, %rd319;
	ld.shared.u64 	%rd321, [%r27+32];
	setp.lt.u64 	%p57, %rd320, %rd54;
	selp.b64 	%rd322, 0, %rd54, %p57;
	sub.s64 	%rd323, %rd320, %rd322;
	add.s64 	%rd324, %rd321, %rd323;
	ld.shared.u64 	%rd325, [%r27+40];
	setp.lt.u64 	%p58, %rd324, %rd54;
	selp.b64 	%rd326, 0, %rd54, %p58;
	sub.s64 	%rd327, %rd324, %rd326;
	add.s64 	%rd328, %rd325, %rd327;
	ld.shared.u64 	%rd329, [%r27+48];
	setp.lt.u64 	%p59, %rd328, %rd54;
	selp.b64 	%rd330, 0, %rd54, %p59;
	sub.s64 	%rd331, %rd328, %rd330;
	add.s64 	%rd332, %rd329, %rd331;
	ld.shared.u64 	%rd333, [%r27+56];
	setp.lt.u64 	%p60, %rd332, %rd54;
	selp.b64 	%rd334, 0, %rd54, %p60;
	sub.s64 	%rd335, %rd332, %rd334;
	add.s64 	%rd336, %rd333, %rd335;
	ld.shared.u64 	%rd337, [%r27+64];
	setp.lt.u64 	%p61, %rd336, %rd54;
	selp.b64 	%rd338, 0, %rd54, %p61;
	sub.s64 	%rd339, %rd336, %rd338;
	add.s64 	%rd340, %rd337, %rd339;
	ld.shared.u64 	%rd341, [%r27+72];
	setp.lt.u64 	%p62, %rd340, %rd54;
	selp.b64 	%rd342, 0, %rd54, %p62;
	sub.s64 	%rd343, %rd340, %rd342;
	add.s64 	%rd344, %rd341, %rd343;
	ld.shared.u64 	%rd345, [%r27+80];
	setp.lt.u64 	%p63, %rd344, %rd54;
	selp.b64 	%rd346, 0, %rd54, %p63;
	sub.s64 	%rd347, %rd344, %rd346;
	add.s64 	%rd348, %rd345, %rd347;
	ld.shared.u64 	%rd349, [%r27+88];
	setp.lt.u64 	%p64, %rd348, %rd54;
	selp.b64 	%rd350, 0, %rd54, %p64;
	sub.s64 	%rd351, %rd348, %rd350;
	add.s64 	%rd352, %rd349, %rd351;
	ld.shared.u64 	%rd353, [%r27+96];
	setp.lt.u64 	%p65, %rd352, %rd54;
	selp.b64 	%rd354, 0, %rd54, %p65;
	sub.s64 	%rd355, %rd352, %rd354;
	add.s64 	%rd356, %rd353, %rd355;
	ld.shared.u64 	%rd357, [%r27+104];
	setp.lt.u64 	%p66, %rd356, %rd54;
	selp.b64 	%rd358, 0, %rd54, %p66;
	sub.s64 	%rd359, %rd356, %rd358;
	add.s64 	%rd360, %rd357, %rd359;
	ld.shared.u64 	%rd361, [%r27+112];
	setp.lt.u64 	%p67, %rd360, %rd54;
	selp.b64 	%rd362, 0, %rd54, %p67;
	sub.s64 	%rd363, %rd360, %rd362;
	add.s64 	%rd364, %rd361, %rd363;
	ld.shared.u64 	%rd365, [%r27+120];
	setp.lt.u64 	%p68, %rd364, %rd54;
	selp.b64 	%rd366, 0, %rd54, %p68;
	sub.s64 	%rd367, %rd364, %rd366;
	add.s64 	%rd368, %rd365, %rd367;
	ld.shared.u64 	%rd369, [%r27+128];
	setp.lt.u64 	%p69, %rd368, %rd54;
	selp.b64 	%rd370, 0, %rd54, %p69;
	sub.s64 	%rd371, %rd368, %rd370;
	add.s64 	%rd372, %rd369, %rd371;
	ld.shared.u64 	%rd373, [%r27+136];
	setp.lt.u64 	%p70, %rd372, %rd54;
	selp.b64 	%rd374, 0, %rd54, %p70;
	sub.s64 	%rd375, %rd372, %rd374;
	add.s64 	%rd376, %rd373, %rd375;
	setp.lt.u64 	%p71, %rd376, %rd54;
	selp.b64 	%rd377, 0, %rd54, %p71;
	sub.s64 	%rd378, %rd376, %rd377;
	add.s64 	%rd379, %rd378, %rd405;
	setp.lt.u64 	%p72, %rd379, %rd54;
	selp.b64 	%rd380, 0, %rd54, %p72;
	sub.s64 	%rd405, %rd379, %rd380;
$L__BB16_41:
	neg.s64 	%rd381, %rd399;
	and.b64  	%rd382, %rd381, %rd399;
	and.b64  	%rd383, %rd382, 4294967295;
	add.s64 	%rd384, %rd383, %rd399;
	popc.b64 	%r187, %rd384;
	mov.b64 	%rd385, 262143;
	shr.u64 	%rd386, %rd385, %r187;
	or.b64  	%rd399, %rd386, %rd384;
	bar.sync 	0;
	add.s32 	%r193, %r193, %r28;
	setp.lt.s32 	%p73, %r193, %r51;
	@%p73 bra 	$L__BB16_18;
$L__BB16_42:
	setp.ne.s32 	%p74, %r1, 0;
	@%p74 bra 	$L__BB16_44;
	ld.param.u64 	%rd390, [_Z3ha2ILi18EEviiPjPiPyy_param_4];
	cvta.to.global.u64 	%rd387, %rd390;
	mul.wide.s32 	%rd388, %r3, 8;
	add.s64 	%rd389, %rd387, %rd388;
	st.global.u64 	[%rd389], %rd405;
$L__BB16_44:
	ret;

}
	// .globl	_Z3ha2ILi19EEviiPjPiPyy
.visible .entry _Z3ha2ILi19EEviiPjPiPyy(
	.param .u32 _Z3ha2ILi19EEviiPjPiPyy_param_0,
	.param .u32 _Z3ha2ILi19EEviiPjPiPyy_param_1,
	.param .u64 .ptr .align 1 _Z3ha2ILi19EEviiPjPiPyy_param_2,
	.param .u64 .ptr .align 1 _Z3ha2ILi19EEviiPjPiPyy_param_3,
	.param .u64 .ptr .align 1 _Z3ha2ILi19EEviiPjPiPyy_param_4,
	.param .u64 _Z3ha2ILi19EEviiPjPiPyy_param_5
)
.maxntid 256
{
	.reg .pred 	%p<77>;
	.reg .b32 	%r<205>;
	.reg .b64 	%rd<418>;
	// demoted variable
	.shared .align 8 .b8 _ZZ3ha2ILi19EEviiPjPiPyyE2qc[8192];
	// demoted variable
	.shared .align 8 .b8 _ZZ3ha2ILi19EEviiPjPiPyyE2ai[512];
	ld.param.u32 	%r49, [_Z3ha2ILi19EEviiPjPiPyy_param_0];
	ld.param.u32 	%r50, [_Z3ha2ILi19EEviiPjPiPyy_param_1];
	ld.param.u64 	%rd55, [_Z3ha2ILi19EEviiPjPiPyy_param_2];
	ld.param.u64 	%rd56, [_Z3ha2ILi19EEviiPjPiPyy_param_3];
	ld.param.u64 	%rd54, [_Z3ha2ILi19EEviiPjPiPyy_param_5];
	cvta.to.global.u64 	%rd1, %rd56;
	cvta.to.global.u64 	%rd57, %rd55;
	mov.u32 	%r1, %tid.x;
	mov.u32 	%r51, %tid.y;
	mov.u32 	%r52, %ctaid.x;
	mov.u32 	%r2, %ntid.y;
	mad.lo.s32 	%r3, %r52, %r2, %r51;
	mul.lo.s32 	%r4, %r51, 19;
	mul.wide.s32 	%rd58, %r3, 4;
	add.s64 	%rd59, %rd57, %rd58;
	ld.global.u32 	%r5, [%rd59];
	add.s32 	%r6, %r4, %r1;
	setp.ge.s32 	%p1, %r6, %r49;
	@%p1 bra 	$L__BB17_16;
	mul.lo.s32 	%r7, %r2, 19;
	and.b32  	%r8, %r49, 15;
	add.s32 	%r9, %r8, -1;
	and.b32  	%r10, %r49, 7;
	add.s32 	%r11, %r10, -1;
	and.b32  	%r12, %r49, 2147483632;
	and.b32  	%r13, %r49, 3;
	mov.u32 	%r190, %r6;
$L__BB17_2:
	setp.lt.u32 	%p2, %r49, 16;
	mul.lo.s32 	%r15, %r190, %r49;
	mov.b64 	%rd409, 0;
	mov.b32 	%r193, 0;
	@%p2 bra 	$L__BB17_5;
	mov.b64 	%rd409, 0;
	mov.b32 	%r191, 0;
$L__BB17_4:
	.pragma "nounroll";
	add.s32 	%r55, %r191, %r15;
	mul.wide.s32 	%rd63, %r55, 4;
	add.s64 	%rd64, %rd1, %rd63;
	ld.global.s32 	%rd65, [%rd64];
	shl.b64 	%rd66, %rd65, %r191;
	or.b64  	%rd67, %rd66, %rd409;
	add.s32 	%r56, %r191, 1;
	ld.global.s32 	%rd68, [%rd64+4];
	shl.b64 	%rd69, %rd68, %r56;
	or.b64  	%rd70, %rd69, %rd67;
	add.s32 	%r57, %r191, 2;
	ld.global.s32 	%rd71, [%rd64+8];
	shl.b64 	%rd72, %rd71, %r57;
	or.b64  	%rd73, %rd72, %rd70;
	add.s32 	%r58, %r191, 3;
	ld.global.s32 	%rd74, [%rd64+12];
	shl.b64 	%rd75, %rd74, %r58;
	or.b64  	%rd76, %rd75, %rd73;
	add.s32 	%r59, %r191, 4;
	ld.global.s32 	%rd77, [%rd64+16];
	shl.b64 	%rd78, %rd77, %r59;
	or.b64  	%rd79, %rd78, %rd76;
	add.s32 	%r60, %r191, 5;
	ld.global.s32 	%rd80, [%rd64+20];
	shl.b64 	%rd81, %rd80, %r60;
	or.b64  	%rd82, %rd81, %rd79;
	add.s32 	%r61, %r191, 6;
	ld.global.s32 	%rd83, [%rd64+24];
	shl.b64 	%rd84, %rd83, %r61;
	or.b64  	%rd85, %rd84, %rd82;
	add.s32 	%r62, %r191, 7;
	ld.global.s32 	%rd86, [%rd64+28];
	shl.b64 	%rd87, %rd86, %r62;
	or.b64  	%rd88, %rd87, %rd85;
	add.s32 	%r63, %r191, 8;
	ld.global.s32 	%rd89, [%rd64+32];
	shl.b64 	%rd90, %rd89, %r63;
	or.b64  	%rd91, %rd90, %rd88;
	add.s32 	%r64, %r191, 9;
	ld.global.s32 	%rd92, [%rd64+36];
	shl.b64 	%rd93, %rd92, %r64;
	or.b64  	%rd94, %rd93, %rd91;
	add.s32 	%r65, %r191, 10;
	ld.global.s32 	%rd95, [%rd64+40];
	shl.b64 	%rd96, %rd95, %r65;
	or.b64  	%rd97, %rd96, %rd94;
	add.s32 	%r66, %r191, 11;
	ld.global.s32 	%rd98, [%rd64+44];
	shl.b64 	%rd99, %rd98, %r66;
	or.b64  	%rd100, %rd99, %rd97;
	add.s32 	%r67, %r191, 12;
	ld.global.s32 	%rd101, [%rd64+48];
	shl.b64 	%rd102, %rd101, %r67;
	or.b64  	%rd103, %rd102, %rd100;
	add.s32 	%r68, %r191, 13;
	ld.global.s32 	%rd104, [%rd64+52];
	shl.b64 	%rd105, %rd104, %r68;
	or.b64  	%rd106, %rd105, %rd103;
	add.s32 	%r69, %r191, 14;
	ld.global.s32 	%rd107, [%rd64+56];
	shl.b64 	%rd108, %rd107, %r69;
	or.b64  	%rd109, %rd108, %rd106;
	add.s32 	%r70, %r191, 15;
	ld.global.s32 	%rd110, [%rd64+60];
	shl.b64 	%rd111, %rd110, %r70;
	or.b64  	%rd409, %rd111, %rd109;
	add.s32 	%r191, %r191, 16;
	setp.ne.s32 	%p3, %r191, %r12;
	mov.u32 	%r193, %r12;
	@%p3 bra 	$L__BB17_4;
$L__BB17_5:
	setp.eq.s32 	%p4, %r8, 0;
	@%p4 bra 	$L__BB17_15;
	setp.lt.u32 	%p5, %r9, 7;
	@%p5 bra 	$L__BB17_8;
	add.s32 	%r71, %r193, %r15;
	mul.wide.s32 	%rd113, %r71, 4;
	add.s64 	%rd114, %rd1, %rd113;
	ld.global.s32 	%rd115, [%rd114];
	shl.b64 	%rd116, %rd115, %r193;
	add.s32 	%r72, %r193, 1;
	ld.global.s32 	%rd117, [%rd114+4];
	shl.b64 	%rd118, %rd117, %r72;
	or.b64  	%rd119, %rd116, %rd118;
	add.s32 	%r73, %r193, 2;
	ld.global.s32 	%rd120, [%rd114+8];
	shl.b64 	%rd121, %rd120, %r73;
	or.b64  	%rd122, %rd119, %rd121;
	add.s32 	%r74, %r193, 3;
	ld.global.s32 	%rd123, [%rd114+12];
	shl.b64 	%rd124, %rd123, %r74;
	or.b64  	%rd125, %rd122, %rd124;
	add.s32 	%r75, %r193, 4;
	ld.global.s32 	%rd126, [%rd114+16];
	shl.b64 	%rd127, %rd126, %r75;
	or.b64  	%rd128, %rd125, %rd127;
	add.s32 	%r76, %r193, 5;
	ld.global.s32 	%rd129, [%rd114+20];
	shl.b64 	%rd130, %rd129, %r76;
	or.b64  	%rd131, %rd128, %rd130;
	add.s32 	%r77, %r193, 6;
	ld.global.s32 	%rd132, [%rd114+24];
	shl.b64 	%rd133, %rd132, %r77;
	or.b64  	%rd134, %rd131, %rd133;
	add.s32 	%r78, %r193, 7;
	ld.global.s32 	%rd135, [%rd114+28];
	shl.b64 	%rd136, %rd135, %r78;
	or.b64  	%rd137, %rd134, %rd136;
	or.b64  	%rd409, %rd137, %rd409;
	add.s32 	%r193, %r193, 8;
$L__BB17_8:
	setp.eq.s32 	%p6, %r10, 0;
	@%p6 bra 	$L__BB17_15;
	setp.lt.u32 	%p7, %r11, 3;
	@%p7 bra 	$L__BB17_11;
	add.s32 	%r79, %r193, %r15;
	mul.wide.s32 	%rd139, %r79, 4;
	add.s64 	%rd140, %rd1, %rd139;
	ld.global.s32 	%rd141, [%rd140];
	shl.b64 	%rd142, %rd141, %r193;
	add.s32 	%r80, %r193, 1;
	ld.global.s32 	%rd143, [%rd140+4];
	shl.b64 	%rd144, %rd143, %r80;
	or.b64  	%rd145, %rd142, %rd144;
	add.s32 	%r81, %r193, 2;
	ld.global.s32 	%rd146, [%rd140+8];
	shl.b64 	%rd147, %rd146, %r81;
	or.b64  	%rd148, %rd145, %rd147;
	add.s32 	%r82, %r193, 3;
	ld.global.s32 	%rd149, [%rd140+12];
	shl.b64 	%rd150, %rd149, %r82;
	or.b64  	%rd151, %rd148, %rd150;
	or.b64  	%rd409, %rd151, %rd409;
	add.s32 	%r193, %r193, 4;
$L__BB17_11:
	setp.eq.s32 	%p8, %r13, 0;
	@%p8 bra 	$L__BB17_15;
	setp.eq.s32 	%p9, %r13, 1;
	add.s32 	%r83, %r193, %r15;
	mul.wide.s32 	%rd152, %r83, 4;
	add.s64 	%rd12, %rd1, %rd152;
	ld.global.s32 	%rd153, [%rd12];
	shl.b64 	%rd154, %rd153, %r193;
	or.b64  	%rd409, %rd154, %rd409;
	@%p9 bra 	$L__BB17_15;
	setp.eq.s32 	%p10, %r13, 2;
	add.s32 	%r84, %r193, 1;
	ld.global.s32 	%rd155, [%rd12+4];
	shl.b64 	%rd156, %rd155, %r84;
	or.b64  	%rd409, %rd156, %rd409;
	@%p10 bra 	$L__BB17_15;
	add.s32 	%r85, %r193, 2;
	ld.global.s32 	%rd157, [%rd12+8];
	shl.b64 	%rd158, %rd157, %r85;
	or.b64  	%rd409, %rd158, %rd409;
$L__BB17_15:
	shl.b32 	%r86, %r190, 3;
	mov.u32 	%r87, _ZZ3ha2ILi19EEviiPjPiPyyE2ai;
	add.s32 	%r88, %r87, %r86;
	st.shared.u64 	[%r88], %rd409;
	add.s32 	%r190, %r190, %r7;
	setp.lt.s32 	%p11, %r190, %r49;
	@%p11 bra 	$L__BB17_2;
$L__BB17_16:
	bar.sync 	0;
	setp.lt.s32 	%p12, %r50, 1;
	mov.b64 	%rd416, 0;
	@%p12 bra 	$L__BB17_42;
	add.s32 	%r24, %r49, -2;
	add.s32 	%r90, %r49, -1;
	cvt.u64.u32 	%rd17, %r90;
	shl.b32 	%r91, %r6, 3;
	mov.u32 	%r92, _ZZ3ha2ILi19EEviiPjPiPyyE2qc;
	add.s32 	%r25, %r92, %r91;
	and.b32  	%r26, %r90, 3;
	shl.b32 	%r93, %r4, 3;
	add.s32 	%r27, %r92, %r93;
	cvt.u64.u32 	%rd410, %r5;
	mov.b32 	%r195, 0;
	mov.b64 	%rd416, 0;
$L__BB17_18:
	setp.eq.s32 	%p13, %r1, 0;
	mov.u64 	%rd415, %rd410;
	@%p13 bra 	$L__BB17_26;
	setp.lt.u32 	%p14, %r1, 4;
	mov.u64 	%rd415, %rd410;
	@%p14 bra 	$L__BB17_22;
	and.b32  	%r94, %r1, 252;
	neg.s32 	%r196, %r94;
	mov.u64 	%rd415, %rd410;
$L__BB17_21:
	add.s64 	%rd162, %rd415, -1;
	and.b64  	%rd163, %rd162, %rd415;
	add.s64 	%rd164, %rd163, -1;
	and.b64  	%rd165, %rd164, %rd163;
	add.s64 	%rd166, %rd165, -1;
	and.b64  	%rd167, %rd166, %rd165;
	add.s64 	%rd168, %rd167, -1;
	and.b64  	%rd415, %rd168, %rd167;
	add.s32 	%r196, %r196, 4;
	setp.ne.s32 	%p15, %r196, 0;
	@%p15 bra 	$L__BB17_21;
$L__BB17_22:
	and.b32  	%r32, %r1, 3;
	setp.eq.s32 	%p16, %r32, 0;
	@%p16 bra 	$L__BB17_26;
	setp.eq.s32 	%p17, %r32, 1;
	add.s64 	%rd169, %rd415, -1;
	and.b64  	%rd415, %rd169, %rd415;
	@%p17 bra 	$L__BB17_26;
	setp.eq.s32 	%p18, %r32, 2;
	add.s64 	%rd170, %rd415, -1;
	and.b64  	%rd415, %rd170, %rd415;
	@%p18 bra 	$L__BB17_26;
	add.s64 	%rd171, %rd415, -1;
	and.b64  	%rd415, %rd171, %rd415;
$L__BB17_26:
	setp.lt.s32 	%p19, %r49, 2;
	neg.s64 	%rd172, %rd415;
	and.b64  	%rd173, %rd415, %rd172;
	clz.b64 	%r96, %rd173;
	cvt.u64.u32 	%rd29, %r96;
	shl.b32 	%r97, %r96, 3;
	mov.u32 	%r98, _ZZ3ha2ILi19EEviiPjPiPyyE2ai;
	sub.s32 	%r99, %r98, %r97;
	ld.shared.u64 	%rd30, [%r99+504];
	mov.b32 	%r203, 0;
	@%p19 bra 	$L__BB17_34;
	setp.lt.u32 	%p20, %r24, 3;
	mov.b32 	%r203, 0;
	mov.u32 	%r201, %r24;
	@%p20 bra 	$L__BB17_30;
	mov.b32 	%r203, 0;
	mov.u32 	%r201, %r24;
	mov.u32 	%r199, %r203;
$L__BB17_29:
	shr.u64 	%rd174, %rd410, %r201;
	and.b64  	%rd175, %rd174, 1;
	setp.eq.b64 	%p21, %rd175, 1;
	shl.b32 	%r103, %r203, 1;
	shr.u64 	%rd176, %rd30, %r201;
	cvt.u32.u64 	%r104, %rd176;
	and.b32  	%r105, %r104, 1;
	or.b32  	%r106, %r105, %r103;
	selp.b32 	%r107, %r106, %r203, %p21;
	add.s32 	%r108, %r201, -1;
	shr.u64 	%rd177, %rd410, %r108;
	and.b64  	%rd178, %rd177, 1;
	setp.eq.b64 	%p22, %rd178, 1;
	shl.b32 	%r109, %r107, 1;
	shr.u64 	%rd179, %rd30, %r108;
	cvt.u32.u64 	%r110, %rd179;
	and.b32  	%r111, %r110, 1;
	or.b32  	%r112, %r111, %r109;
	selp.b32 	%r113, %r112, %r107, %p22;
	add.s32 	%r114, %r201, -2;
	shr.u64 	%rd180, %rd410, %r114;
	and.b64  	%rd181, %rd180, 1;
	setp.eq.b64 	%p23, %rd181, 1;
	shl.b32 	%r115, %r113, 1;
	shr.u64 	%rd182, %rd30, %r114;
	cvt.u32.u64 	%r116, %rd182;
	and.b32  	%r117, %r116, 1;
	or.b32  	%r118, %r117, %r115;
	selp.b32 	%r119, %r118, %r113, %p23;
	add.s32 	%r120, %r201, -3;
	shr.u64 	%rd183, %rd410, %r120;
	and.b64  	%rd184, %rd183, 1;
	setp.eq.b64 	%p24, %rd184, 1;
	shl.b32 	%r121, %r119, 1;
	shr.u64 	%rd185, %rd30, %r120;
	cvt.u32.u64 	%r122, %rd185;
	and.b32  	%r123, %r122, 1;
	or.b32  	%r124, %r123, %r121;
	selp.b32 	%r203, %r124, %r119, %p24;
	add.s32 	%r201, %r201, -4;
	add.s32 	%r199, %r199, 4;
	add.s32 	%r125, %r49, -1;
	and.b32  	%r126, %r125, -4;
	setp.ne.s32 	%p25, %r199, %r126;
	@%p25 bra 	$L__BB17_29;
$L__BB17_30:
	setp.eq.s32 	%p26, %r26, 0;
	@%p26 bra 	$L__BB17_34;
	setp.eq.s32 	%p27, %r26, 1;
	shr.u64 	%rd186, %rd410, %r201;
	and.b64  	%rd187, %rd186, 1;
	setp.eq.b64 	%p28, %rd187, 1;
	shl.b32 	%r127, %r203, 1;
	shr.u64 	%rd188, %rd30, %r201;
	cvt.u32.u64 	%r128, %rd188;
	and.b32  	%r129, %r128, 1;
	or.b32  	%r130, %r129, %r127;
	selp.b32 	%r203, %r130, %r203, %p28;
	@%p27 bra 	$L__BB17_34;
	setp.eq.s32 	%p29, %r26, 2;
	add.s32 	%r131, %r201, -1;
	shr.u64 	%rd189, %rd410, %r131;
	and.b64  	%rd190, %rd189, 1;
	setp.eq.b64 	%p30, %rd190, 1;
	shl.b32 	%r132, %r203, 1;
	shr.u64 	%rd191, %rd30, %r131;
	cvt.u32.u64 	%r133, %rd191;
	and.b32  	%r134, %r133, 1;
	or.b32  	%r135, %r134, %r132;
	selp.b32 	%r203, %r135, %r203, %p30;
	@%p29 bra 	$L__BB17_34;
	add.s32 	%r136, %r201, -2;
	shr.u64 	%rd192, %rd410, %r136;
	and.b64  	%rd193, %rd192, 1;
	setp.eq.b64 	%p31, %rd193, 1;
	shl.b32 	%r137, %r203, 1;
	shr.u64 	%rd194, %rd30, %r136;
	cvt.u32.u64 	%r138, %rd194;
	and.b32  	%r139, %r138, 1;
	or.b32  	%r140, %r139, %r137;
	selp.b32 	%r203, %r140, %r203, %p31;
$L__BB17_34:
	setp.lt.s32 	%p32, %r49, 3;
	cvt.u32.u64 	%r141, %rd17;
	shr.u64 	%rd195, %rd30, %r141;
	and.b64  	%rd196, %rd195, 1;
	st.shared.u64 	[%r25], %rd196;
	bar.sync 	0;
	@%p32 bra 	$L__BB17_37;
	shr.u32 	%r143, %r203, 1;
	and.b32  	%r144, %r143, 1;
	cvt.u64.u32 	%rd197, %r144;
	neg.s64 	%rd31, %rd197;
	shr.u32 	%r145, %r203, 2;
	and.b32  	%r146, %r145, 1;
	cvt.u64.u32 	%rd198, %r146;
	neg.s64 	%rd32, %rd198;
	shr.u32 	%r147, %r203, 3;
	and.b32  	%r148, %r147, 1;
	cvt.u64.u32 	%rd199, %r148;
	neg.s64 	%rd33, %rd199;
	shr.u32 	%r149, %r203, 4;
	and.b32  	%r150, %r149, 1;
	cvt.u64.u32 	%rd200, %r150;
	neg.s64 	%rd34, %rd200;
	shr.u32 	%r151, %r203, 5;
	and.b32  	%r152, %r151, 1;
	cvt.u64.u32 	%rd201, %r152;
	neg.s64 	%rd35, %rd201;
	shr.u32 	%r153, %r203, 6;
	and.b32  	%r154, %r153, 1;
	cvt.u64.u32 	%rd202, %r154;
	neg.s64 	%rd36, %rd202;
	shr.u32 	%r155, %r203, 7;
	and.b32  	%r156, %r155, 1;
	cvt.u64.u32 	%rd203, %r156;
	neg.s64 	%rd37, %rd203;
	shr.u32 	%r157, %r203, 8;
	and.b32  	%r158, %r157, 1;
	cvt.u64.u32 	%rd204, %r158;
	neg.s64 	%rd38, %rd204;
	shr.u32 	%r159, %r203, 9;
	and.b32  	%r160, %r159, 1;
	cvt.u64.u32 	%rd205, %r160;
	neg.s64 	%rd39, %rd205;
	shr.u32 	%r161, %r203, 10;
	and.b32  	%r162, %r161, 1;
	cvt.u64.u32 	%rd206, %r162;
	neg.s64 	%rd40, %rd206;
	shr.u32 	%r163, %r203, 11;
	and.b32  	%r164, %r163, 1;
	cvt.u64.u32 	%rd207, %r164;
	neg.s64 	%rd41, %rd207;
	shr.u32 	%r165, %r203, 12;
	and.b32  	%r166, %r165, 1;
	cvt.u64.u32 	%rd208, %r166;
	neg.s64 	%rd42, %rd208;
	shr.u32 	%r167, %r203, 13;
	and.b32  	%r168, %r167, 1;
	cvt.u64.u32 	%rd209, %r168;
	neg.s64 	%rd43, %rd209;
	shr.u32 	%r169, %r203, 14;
	and.b32  	%r170, %r169, 1;
	cvt.u64.u32 	%rd210, %r170;
	neg.s64 	%rd44, %rd210;
	shr.u32 	%r171, %r203, 15;
	and.b32  	%r172, %r171, 1;
	cvt.u64.u32 	%rd211, %r172;
	neg.s64 	%rd45, %rd211;
	shr.u32 	%r173, %r203, 16;
	and.b32  	%r174, %r173, 1;
	cvt.u64.u32 	%rd212, %r174;
	neg.s64 	%rd46, %rd212;
	shr.u32 	%r175, %r203, 17;
	and.b32  	%r176, %r175, 1;
	cvt.u64.u32 	%rd213, %r176;
	neg.s64 	%rd47, %rd213;
	shr.u32 	%r177, %r203, 18;
	and.b32  	%r178, %r177, 1;
	cvt.u64.u32 	%rd214, %r178;
	neg.s64 	%rd48, %rd214;
	mov.b32 	%r204, 1;
$L__BB17_36:
	ld.shared.u64 	%rd215, [%r27];
	and.b32  	%r180, %r203, 1;
	cvt.u64.u32 	%rd216, %r180;
	neg.s64 	%rd217, %rd216;
	and.b64  	%rd218, %rd215, %rd217;
	setp.lt.u64 	%p33, %rd218, %rd54;
	selp.b64 	%rd219, 0, %rd54, %p33;
	sub.s64 	%rd220, %rd218, %rd219;
	ld.shared.u64 	%rd221, [%r27+8];
	and.b64  	%rd222, %rd221, %rd31;
	add.s64 	%rd223, %rd222, %rd220;
	setp.lt.u64 	%p34, %rd223, %rd54;
	selp.b64 	%rd224, 0, %rd54, %p34;
	sub.s64 	%rd225, %rd223, %rd224;
	ld.shared.u64 	%rd226, [%r27+16];
	and.b64  	%rd227, %rd226, %rd32;
	add.s64 	%rd228, %rd227, %rd225;
	setp.lt.u64 	%p35, %rd228, %rd54;
	selp.b64 	%rd229, 0, %rd54, %p35;
	sub.s64 	%rd230, %rd228, %rd229;
	ld.shared.u64 	%rd231, [%r27+24];
	and.b64  	%rd232, %rd231, %rd33;
	add.s64 	%rd233, %rd232, %rd230;
	setp.lt.u64 	%p36, %rd233, %rd54;
	selp.b64 	%rd234, 0, %rd54, %p36;
	sub.s64 	%rd235, %rd233, %rd234;
	ld.shared.u64 	%rd236, [%r27+32];
	and.b64  	%rd237, %rd236, %rd34;
	add.s64 	%rd238, %rd237, %rd235;
	setp.lt.u64 	%p37, %rd238, %rd54;
	selp.b64 	%rd239, 0, %rd54, %p37;
	sub.s64 	%rd240, %rd238, %rd239;
	ld.shared.u64 	%rd241, [%r27+40];
	and.b64  	%rd242, %rd241, %rd35;
	add.s64 	%rd243, %rd242, %rd240;
	setp.lt.u64 	%p38, %rd243, %rd54;
	selp.b64 	%rd244, 0, %rd54, %p38;
	sub.s64 	%rd245, %rd243, %rd244;
	ld.shared.u64 	%rd246, [%r27+48];
	and.b64  	%rd247, %rd246, %rd36;
	add.s64 	%rd248, %rd247, %rd245;
	setp.lt.u64 	%p39, %rd248, %rd54;
	selp.b64 	%rd249, 0, %rd54, %p39;
	sub.s64 	%rd250, %rd248, %rd249;
	ld.shared.u64 	%rd251, [%r27+56];
	and.b64  	%rd252, %rd251, %rd37;
	add.s64 	%rd253, %rd252, %rd250;
	setp.lt.u64 	%p40, %rd253, %rd54;
	selp.b64 	%rd254, 0, %rd54, %p40;
	sub.s64 	%rd255, %rd253, %rd254;
	ld.shared.u64 	%rd256, [%r27+64];
	and.b64  	%rd257, %rd256, %rd38;
	add.s64 	%rd258, %rd257, %rd255;
	setp.lt.u64 	%p41, %rd258, %rd54;
	selp.b64 	%rd259, 0, %rd54, %p41;
	sub.s64 	%rd260, %rd258, %rd259;
	ld.shared.u64 	%rd261, [%r27+72];
	and.b64  	%rd262, %rd261, %rd39;
	add.s64 	%rd263, %rd262, %rd260;
	setp.lt.u64 	%p42, %rd263, %rd54;
	selp.b64 	%rd264, 0, %rd54, %p42;
	sub.s64 	%rd265, %rd263, %rd264;
	ld.shared.u64 	%rd266, [%r27+80];
	and.b64  	%rd267, %rd266, %rd40;
	add.s64 	%rd268, %rd267, %rd265;
	setp.lt.u64 	%p43, %rd268, %rd54;
	selp.b64 	%rd269, 0, %rd54, %p43;
	sub.s64 	%rd270, %rd268, %rd269;
	ld.shared.u64 	%rd271, [%r27+88];
	and.b64  	%rd272, %rd271, %rd41;
	add.s64 	%rd273, %rd272, %rd270;
	setp.lt.u64 	%p44, %rd273, %rd54;
	selp.b64 	%rd274, 0, %rd54, %p44;
	sub.s64 	%rd275, %rd273, %rd274;
	ld.shared.u64 	%rd276, [%r27+96];
	and.b64  	%rd277, %rd276, %rd42;
	add.s64 	%rd278, %rd277, %rd275;
	setp.lt.u64 	%p45, %rd278, %rd54;
	selp.b64 	%rd279, 0, %rd54, %p45;
	sub.s64 	%rd280, %rd278, %rd279;
	ld.shared.u64 	%rd281, [%r27+104];
	and.b64  	%rd282, %rd281, %rd43;
	add.s64 	%rd283, %rd282, %rd280;
	setp.lt.u64 	%p46, %rd283, %rd54;
	selp.b64 	%rd284, 0, %rd54, %p46;
	sub.s64 	%rd285, %rd283, %rd284;
	ld.shared.u64 	%rd286, [%r27+112];
	and.b64  	%rd287, %rd286, %rd44;
	add.s64 	%rd288, %rd287, %rd285;
	setp.lt.u64 	%p47, %rd288, %rd54;
	selp.b64 	%rd289, 0, %rd54, %p47;
	sub.s64 	%rd290, %rd288, %rd289;
	ld.shared.u64 	%rd291, [%r27+120];
	and.b64  	%rd292, %rd291, %rd45;
	add.s64 	%rd293, %rd292, %rd290;
	setp.lt.u64 	%p48, %rd293, %rd54;
	selp.b64 	%rd294, 0, %rd54, %p48;
	sub.s64 	%rd295, %rd293, %rd294;
	ld.shared.u64 	%rd296, [%r27+128];
	and.b64  	%rd297, %rd296, %rd46;
	add.s64 	%rd298, %rd297, %rd295;
	setp.lt.u64 	%p49, %rd298, %rd54;
	selp.b64 	%rd299, 0, %rd54, %p49;
	sub.s64 	%rd300, %rd298, %rd299;
	ld.shared.u64 	%rd301, [%r27+136];
	and.b64  	%rd302, %rd301, %rd47;
	add.s64 	%rd303, %rd302, %rd300;
	setp.lt.u64 	%p50, %rd303, %rd54;
	selp.b64 	%rd304, 0, %rd54, %p50;
	sub.s64 	%rd305, %rd303, %rd304;
	ld.shared.u64 	%rd306, [%r27+144];
	and.b64  	%rd307, %rd306, %rd48;
	add.s64 	%rd308, %rd307, %rd305;
	setp.lt.u64 	%p51, %rd308, %rd54;
	selp.b64 	%rd309, 0, %rd54, %p51;
	sub.s64 	%rd310, %rd308, %rd309;
	bar.sync 	0;
	st.shared.u64 	[%r25], %rd310;
	bar.sync 	0;
	add.s32 	%r204, %r204, 1;
	setp.ne.s32 	%p52, %r204, %r141;
	@%p52 bra 	$L__BB17_36;
$L__BB17_37:
	shl.b32 	%r181, %r49, 3;
	mov.u32 	%r182, _ZZ3ha2ILi19EEviiPjPiPyyE2ai;
	add.s32 	%r183, %r182, %r181;
	ld.shared.u64 	%rd311, [%r183+-8];
	cvt.u32.u64 	%r184, %rd29;
	sub.s32 	%r185, 63, %r184;
	shr.u64 	%rd312, %rd311, %r185;
	and.b64  	%rd313, %rd312, 1;
	setp.eq.b64 	%p53, %rd313, 1;
	@%p53 bra 	$L__BB17_39;
	mov.b64 	%rd314, 0;
	st.shared.u64 	[%r25], %rd314;
$L__BB17_39:
	bar.sync 	0;
	add.s32 	%r186, %r195, %r3;
	setp.ge.s32 	%p54, %r186, %r50;
	@%p54 bra 	$L__BB17_41;
	ld.shared.u64 	%rd315, [%r27];
	ld.shared.u64 	%rd316, [%r27+8];
	setp.lt.u64 	%p55, %rd315, %rd54;
	selp.b64 	%rd317, 0, %rd54, %p55;
	sub.s64 	%rd318, %rd315, %rd317;
	add.s64 	%rd319, %rd316, %rd318;
	ld.shared.u64 	%rd320, [%r27+16];
	setp.lt.u64 	%p56, %rd319, %rd54;
	selp.b64 	%rd321, 0, %rd54, %p56;
	sub.s64 	%rd322, %rd319, %rd321;
	add.s64 	%rd323, %rd320, %rd322;
	ld.shared.u64 	%rd324, [%r27+24];
	setp.lt.u64 	%p57, %rd323, %rd54;
	selp.b64 	%rd325, 0, %rd54, %p57;
	sub.s64 	%rd326, %rd323, %rd325;
	add.s64 	%rd327, %rd324, %rd326;
	ld.shared.u64 	%rd328, [%r27+32];
	setp.lt.u64 	%p58, %rd327, %rd54;
	selp.b64 	%rd329, 0, %rd54, %p58;
	sub.s64 	%rd330, %rd327, %rd329;
	add.s64 	%rd331, %rd328, %rd330;
	ld.shared.u64 	%rd332, [%r27+40];
	setp.lt.u64 	%p59, %rd331, %rd54;
	selp.b64 	%rd333, 0, %rd54, %p59;
	sub.s64 	%rd334, %rd331, %rd333;
	add.s64 	%rd335, %rd332, %rd334;
	ld.shared.u64 	%rd336, [%r27+48];
	setp.lt.u64 	%p60, %rd335, %rd54;
	selp.b64 	%rd337, 0, %rd54, %p60;
	sub.s64 	%rd338, %rd335, %rd337;
	add.s64 	%rd339, %rd336, %rd338;
	ld.shared.u64 	%rd340, [%r27+56];
	setp.lt.u64 	%p61, %rd339, %rd54;
	selp.b64 	%rd341, 0, %rd54, %p61;
	sub.s64 	%rd342, %rd339, %rd341;
	add.s64 	%rd343, %rd340, %rd342;
	ld.shared.u64 	%rd344, [%r27+64];
	setp.lt.u64 	%p62, %rd343, %rd54;
	selp.b64 	%rd345, 0, %rd54, %p62;
	sub.s64 	%rd346, %rd343, %rd345;
	add.s64 	%rd347, %rd344, %rd346;
	ld.shared.u64 	%rd348, [%r27+72];
	setp.lt.u64 	%p63, %rd347, %rd54;
	selp.b64 	%rd349, 0, %rd54, %p63;
	sub.s64 	%rd350, %rd347, %rd349;
	add.s64 	%rd351, %rd348, %rd350;
	ld.shared.u64 	%rd352, [%r27+80];
	setp.lt.u64 	%p64, %rd351, %rd54;
	selp.b64 	%rd353, 0, %rd54, %p64;
	sub.s64 	%rd354, %rd351, %rd353;
	add.s64 	%rd355, %rd352, %rd354;
	ld.shared.u64 	%rd356, [%r27+88];
	setp.lt.u64 	%p65, %rd355, %rd54;
	selp.b64 	%rd357, 0, %rd54, %p65;
	sub.s64 	%rd358, %rd355, %rd357;
	add.s64 	%rd359, %rd356, %rd358;
	ld.shared.u64 	%rd360, [%r27+96];
	setp.lt.u64 	%p66, %rd359, %rd54;
	selp.b64 	%rd361, 0, %rd54, %p66;
	sub.s64 	%rd362, %rd359, %rd361;
	add.s64 	%rd363, %rd360, %rd362;
	ld.shared.u64 	%rd364, [%r27+104];
	setp.lt.u64 	%p67, %rd363, %rd54;
	selp.b64 	%rd365, 0, %rd54, %p67;
	sub.s64 	%rd366, %rd363, %rd365;
	add.s64 	%rd367, %rd364, %rd366;
	ld.shared.u64 	%rd368, [%r27+112];
	setp.lt.u64 	%p68, %rd367, %rd54;
	selp.b64 	%rd369, 0, %rd54, %p68;
	sub.s64 	%rd370, %rd367, %rd369;
	add.s64 	%rd371, %rd368, %rd370;
	ld.shared.u64 	%rd372, [%r27+120];
	setp.lt.u64 	%p69, %rd371, %rd54;
	selp.b64 	%rd373, 0, %rd54, %p69;
	sub.s64 	%rd374, %rd371, %rd373;
	add.s64 	%rd375, %rd372, %rd374;
	ld.shared.u64 	%rd376, [%r27+128];
	setp.lt.u64 	%p70, %rd375, %rd54;
	selp.b64 	%rd377, 0, %rd54, %p70;
	sub.s64 	%rd378, %rd375, %rd377;
	add.s64 	%rd379, %rd376, %rd378;
	ld.shared.u64 	%rd380, [%r27+136];
	setp.lt.u64 	%p71, %rd379, %rd54;
	selp.b64 	%rd381, 0, %rd54, %p71;
	sub.s64 	%rd382, %rd379, %rd381;
	add.s64 	%rd383, %rd380, %rd382;
	ld.shared.u64 	%rd384, [%r27+144];
	setp.lt.u64 	%p72, %rd383, %rd54;
	selp.b64 	%rd385, 0, %rd54, %p72;
	sub.s64 	%rd386, %rd383, %rd385;
	add.s64 	%rd387, %rd384, %rd386;
	setp.lt.u64 	%p73, %rd387, %rd54;
	selp.b64 	%rd388, 0, %rd54, %p73;
	sub.s64 	%rd389, %rd387, %rd388;
	add.s64 	%rd390, %rd389, %rd416;
	setp.lt.u64 	%p74, %rd390, %rd54;
	selp.b64 	%rd391, 0, %rd54, %p74;
	sub.s64 	%rd416, %rd390, %rd391;
$L__BB17_41:
	neg.s64 	%rd392, %rd410;
	and.b64  	%rd393, %rd392, %rd410;
	and.b64  	%rd394, %rd393, 4294967295;
	add.s64 	%rd395, %rd394, %rd410;
	popc.b64 	%r187, %rd395;
	mov.b64 	%rd396, 524287;
	shr.u64 	%rd397, %rd396, %r187;
	or.b64  	%rd410, %rd397, %rd395;
	bar.sync 	0;
	mov.u32 	%r188, %ntid.y;
	mov.u32 	%r189, %nctaid.x;
	mad.lo.s32 	%r195, %r188, %r189, %r195;
	setp.lt.s32 	%p75, %r195, %r50;
	@%p75 bra 	$L__BB17_18;
$L__BB17_42:
	setp.ne.s32 	%p76, %r1, 0;
	@%p76 bra 	$L__BB17_44;
	ld.param.u64 	%rd401, [_Z3ha2ILi19EEviiPjPiPyy_param_4];
	cvta.to.global.u64 	%rd398, %rd401;
	mul.wide.s32 	%rd399, %r3, 8;
	add.s64 	%rd400, %rd398, %rd399;
	st.global.u64 	[%rd400], %rd416;
$L__BB17_44:
	ret;

}
	// .globl	_Z3ha2ILi20EEviiPjPiPyy
.visible .entry _Z3ha2ILi20EEviiPjPiPyy(
	.param .u32 _Z3ha2ILi20EEviiPjPiPyy_param_0,
	.param .u32 _Z3ha2ILi20EEviiPjPiPyy_param_1,
	.param .u64 .ptr .align 1 _Z3ha2ILi20EEviiPjPiPyy_param_2,
	.param .u64 .ptr .align 1 _Z3ha2ILi20EEviiPjPiPyy_param_3,
	.param .u64 .ptr .align 1 _Z3ha2ILi20EEviiPjPiPyy_param_4,
	.param .u64 _Z3ha2ILi20EEviiPjPiPyy_param_5
)
.maxntid 256
{
	.reg .pred 	%p<79>;
	.reg .b32 	%r<207>;
	.reg .b64 	%rd<429>;
	// demoted variable
	.shared .align 8 .b8 _ZZ3ha2ILi20EEviiPjPiPyyE2qc[8192];
	// demoted variable
	.shared .align 8 .b8 _ZZ3ha2ILi20EEviiPjPiPyyE2ai[512];
	ld.param.u32 	%r49, [_Z3ha2ILi20EEviiPjPiPyy_param_0];
	ld.param.u32 	%r50, [_Z3ha2ILi20EEviiPjPiPyy_param_1];
	ld.param.u64 	%rd55, [_Z3ha2ILi20EEviiPjPiPyy_param_2];
	ld.param.u64 	%rd56, [_Z3ha2ILi20EEviiPjPiPyy_param_3];
	ld.param.u64 	%rd54, [_Z3ha2ILi20EEviiPjPiPyy_param_5];
	cvta.to.global.u64 	%rd1, %rd56;
	cvta.to.global.u64 	%rd57, %rd55;
	mov.u32 	%r1, %tid.x;
	mov.u32 	%r51, %tid.y;
	mov.u32 	%r52, %ctaid.x;
	mov.u32 	%r2, %ntid.y;
	mad.lo.s32 	%r3, %r52, %r2, %r51;
	mul.lo.s32 	%r4, %r51, 20;
	mul.wide.s32 	%rd58, %r3, 4;
	add.s64 	%rd59, %rd57, %rd58;
	ld.global.u32 	%r5, [%rd59];
	add.s32 	%r6, %r4, %r1;
	setp.ge.s32 	%p1, %r6, %r49;
	@%p1 bra 	$L__BB18_16;
	mul.lo.s32 	%r7, %r2, 20;
	and.b32  	%r8, %r49, 15;
	add.s32 	%r9, %r8, -1;
	and.b32  	%r10, %r49, 7;
	add.s32 	%r11, %r10, -1;
	and.b32  	%r12, %r49, 2147483632;
	and.b32  	%r13, %r49, 3;
	mov.u32 	%r192, %r6;
$L__BB18_2:
	setp.lt.u32 	%p2, %r49, 16;
	mul.lo.s32 	%r15, %r192, %r49;
	mov.b64 	%rd420, 0;
	mov.b32 	%r195, 0;
	@%p2 bra 	$L__BB18_5;
	mov.b64 	%rd420, 0;
	mov.b32 	%r193, 0;
$L__BB18_4:
	.pragma "nounroll";
	add.s32 	%r55, %r193, %r15;
	mul.wide.s32 	%rd63, %r55, 4;
	add.s64 	%rd64, %rd1, %rd63;
	ld.global.s32 	%rd65, [%rd64];
	shl.b64 	%rd66, %rd65, %r193;
	or.b64  	%rd67, %rd66, %rd420;
	add.s32 	%r56, %r193, 1;
	ld.global.s32 	%rd68, [%rd64+4];
	shl.b64 	%rd69, %rd68, %r56;
	or.b64  	%rd70, %rd69, %rd67;
	add.s32 	%r57, %r193, 2;
	ld.global.s32 	%rd71, [%rd64+8];
	shl.b64 	%rd72, %rd71, %r57;
	or.b64  	%rd73, %rd72, %rd70;
	add.s32 	%r58, %r193, 3;
	ld.global.s32 	%rd74, [%rd64+12];
	shl.b64 	%rd75, %rd74, %r58;
	or.b64  	%rd76, %rd75, %rd73;
	add.s32 	%r59, %r193, 4;
	ld.global.s32 	%rd77, [%rd64+16];
	shl.b64 	%rd78, %rd77, %r59;
	or.b64  	%rd79, %rd78, %rd76;
	add.s32 	%r60, %r193, 5;
	ld.global.s32 	%rd80, [%rd64+20];
	shl.b64 	%rd81, %rd80, %r60;
	or.b64  	%rd82, %rd81, %rd79;
	add.s32 	%r61, %r193, 6;
	ld.global.s32 	%rd83, [%rd64+24];
	shl.b64 	%rd84, %rd83, %r61;
	or.b64  	%rd85, %rd84, %rd82;
	add.s32 	%r62, %r193, 7;
	ld.global.s32 	%rd86, [%rd64+28];
	shl.b64 	%rd87, %rd86, %r62;
	or.b64  	%rd88, %rd87, %rd85;
	add.s32 	%r63, %r193, 8;
	ld.global.s32 	%rd89, [%rd64+32];
	shl.b64 	%rd90, %rd89, %r63;
	or.b64  	%rd91, %rd90, %rd88;
	add.s32 	%r64, %r193, 9;
	ld.global.s32 	%rd92, [%rd64+36];
	shl.b64 	%rd93, %rd92, %r64;
	or.b64  	%rd94, %rd93, %rd91;
	add.s32 	%r65, %r193, 10;
	ld.global.s32 	%rd95, [%rd64+40];
	shl.b64 	%rd96, %rd95, %r65;
	or.b64  	%rd97, %rd96, %rd94;
	add.s32 	%r66, %r193, 11;
	ld.global.s32 	%rd98, [%rd64+44];
	shl.b64 	%rd99, %rd98, %r66;
	or.b64  	%rd100, %rd99, %rd97;
	add.s32 	%r67, %r193, 12;
	ld.global.s32 	%rd101, [%rd64+48];
	shl.b64 	%rd102, %rd101, %r67;
	or.b64  	%rd103, %rd102, %rd100;
	add.s32 	%r68, %r193, 13;
	ld.global.s32 	%rd104, [%rd64+52];
	shl.b64 	%rd105, %rd104, %r68;
	or.b64  	%rd106, %rd105, %rd103;
	add.s32 	%r69, %r193, 14;
	ld.global.s32 	%rd107, [%rd64+56];
	shl.b64 	%rd108, %rd107, %r69;
	or.b64  	%rd109, %rd108, %rd106;
	add.s32 	%r70, %r193, 15;
	ld.global.s32 	%rd110, [%rd64+60];
	shl.b64 	%rd111, %rd110, %r70;
	or.b64  	%rd420, %rd111, %rd109;
	add.s32 	%r193, %r193, 16;
	setp.ne.s32 	%p3, %r193, %r12;
	mov.u32 	%r195, %r12;
	@%p3 bra 	$L__BB18_4;
$L__BB18_5:
	setp.eq.s32 	%p4, %r8, 0;
	@%p4 bra 	$L__BB18_15;
	setp.lt.u32 	%p5, %r9, 7;
	@%p5 bra 	$L__BB18_8;
	add.s32 	%r71, %r195, %r15;
	mul.wide.s32 	%rd113, %r71, 4;
	add.s64 	%rd114, %rd1, %rd113;
	ld.global.s32 	%rd115, [%rd114];
	shl.b64 	%rd116, %rd115, %r195;
	add.s32 	%r72, %r195, 1;
	ld.global.s32 	%rd117, [%rd114+4];
	shl.b64 	%rd118, %rd117, %r72;
	or.b64  	%rd119, %rd116, %rd118;
	add.s32 	%r73, %r195, 2;
	ld.global.s32 	%rd120, [%rd114+8];
	shl.b64 	%rd121, %rd120, %r73;
	or.b64  	%rd122, %rd119, %rd121;
	add.s32 	%r74, %r195, 3;
	ld.global.s32 	%rd123, [%rd114+12];
	shl.b64 	%rd124, %rd123, %r74;
	or.b64  	%rd125, %rd122, %rd124;
	add.s32 	%r75, %r195, 4;
	ld.global.s32 	%rd126, [%rd114+16];
	shl.b64 	%rd127, %rd126, %r75;
	or.b64  	%rd128, %rd125, %rd127;
	add.s32 	%r76, %r195, 5;
	ld.global.s32 	%rd129, [%rd114+20];
	shl.b64 	%rd130, %rd129, %r76;
	or.b64  	%rd131, %rd128, %rd130;
	add.s32 	%r77, %r195, 6;
	ld.global.s32 	%rd132, [%rd114+24];
	shl.b64 	%rd133, %rd132, %r77;
	or.b64  	%rd134, %rd131, %rd133;
	add.s32 	%r78, %r195, 7;
	ld.global.s32 	%rd135, [%rd114+28];
	shl.b64 	%rd136, %rd135, %r78;
	or.b64  	%rd137, %rd134, %rd136;
	or.b64  	%rd420, %rd137, %rd420;
	add.s32 	%r195, %r195, 8;
$L__BB18_8:
	setp.eq.s32 	%p6, %r10, 0;
	@%p6 bra 	$L__BB18_15;
	setp.lt.u32 	%p7, %r11, 3;
	@%p7 bra 	$L__BB18_11;
	add.s32 	%r79, %r195, %r15;
	mul.wide.s32 	%rd139, %r79, 4;
	add.s64 	%rd140, %rd1, %rd139;
	ld.global.s32 	%rd141, [%rd140];
	shl.b64 	%rd142, %rd141, %r195;
	add.s32 	%r80, %r195, 1;
	ld.global.s32 	%rd143, [%rd140+4];
	shl.b64 	%rd144, %rd143, %r80;
	or.b64  	%rd145, %rd142, %rd144;
	add.s32 	%r81, %r195, 2;
	ld.global.s32 	%rd146, [%rd140+8];
	shl.b64 	%rd147, %rd146, %r81;
	or.b64  	%rd148, %rd145, %rd147;
	add.s32 	%r82, %r195, 3;
	ld.global.s32 	%rd149, [%rd140+12];
	shl.b64 	%rd150, %rd149, %r82;
	or.b64  	%rd151, %rd148, %rd150;
	or.b64  	%rd420, %rd151, %rd420;
	add.s32 	%r195, %r195, 4;
$L__BB18_11:
	setp.eq.s32 	%p8, %r13, 0;
	@%p8 bra 	$L__BB18_15;
	setp.eq.s32 	%p9, %r13, 1;
	add.s32 	%r83, %r195, %r15;
	mul.wide.s32 	%rd152, %r83, 4;
	add.s64 	%rd12, %rd1, %rd152;
	ld.global.s32 	%rd153, [%rd12];
	shl.b64 	%rd154, %rd153, %r195;
	or.b64  	%rd420, %rd154, %rd420;
	@%p9 bra 	$L__BB18_15;
	setp.eq.s32 	%p10, %r13, 2;
	add.s32 	%r84, %r195, 1;
	ld.global.s32 	%rd155, [%rd12+4];
	shl.b64 	%rd156, %rd155, %r84;
	or.b64  	%rd420, %rd156, %rd420;
	@%p10 bra 	$L__BB18_15;
	add.s32 	%r85, %r195, 2;
	ld.global.s32 	%rd157, [%rd12+8];
	shl.b64 	%rd158, %rd157, %r85;
	or.b64  	%rd420, %rd158, %rd420;
$L__BB18_15:
	shl.b32 	%r86, %r192, 3;
	mov.u32 	%r87, _ZZ3ha2ILi20EEviiPjPiPyyE2ai;
	add.s32 	%r88, %r87, %r86;
	st.shared.u64 	[%r88], %rd420;
	add.s32 	%r192, %r192, %r7;
	setp.lt.s32 	%p11, %r192, %r49;
	@%p11 bra 	$L__BB18_2;
$L__BB18_16:
	bar.sync 	0;
	setp.lt.s32 	%p12, %r50, 1;
	mov.b64 	%rd427, 0;
	@%p12 bra 	$L__BB18_42;
	add.s32 	%r24, %r49, -2;
	add.s32 	%r90, %r49, -1;
	cvt.u64.u32 	%rd17, %r90;
	shl.b32 	%r91, %r6, 3;
	mov.u32 	%r92, _ZZ3ha2ILi20EEviiPjPiPyyE2qc;
	add.s32 	%r25, %r92, %r91;
	and.b32  	%r26, %r90, 3;
	shl.b32 	%r93, %r4, 3;
	add.s32 	%r27, %r92, %r93;
	cvt.u64.u32 	%rd421, %r5;
	mov.b32 	%r197, 0;
	mov.b64 	%rd427, 0;
$L__BB18_18:
	setp.eq.s32 	%p13, %r1, 0;
	mov.u64 	%rd426, %rd421;
	@%p13 bra 	$L__BB18_26;
	setp.lt.u32 	%p14, %r1, 4;
	mov.u64 	%rd426, %rd421;
	@%p14 bra 	$L__BB18_22;
	and.b32  	%r94, %r1, 252;
	neg.s32 	%r198, %r94;
	mov.u64 	%rd426, %rd421;
$L__BB18_21:
	add.s64 	%rd162, %rd426, -1;
	and.b64  	%rd163, %rd162, %rd426;
	add.s64 	%rd164, %rd163, -1;
	and.b64  	%rd165, %rd164, %rd163;
	add.s64 	%rd166, %rd165, -1;
	and.b64  	%rd167, %rd166, %rd165;
	add.s64 	%rd168, %rd167, -1;
	and.b64  	%rd426, %rd168, %rd167;
	add.s32 	%r198, %r198, 4;
	setp.ne.s32 	%p15, %r198, 0;
	@%p15 bra 	$L__BB18_21;
$L__BB18_22:
	and.b32  	%r32, %r1, 3;
	setp.eq.s32 	%p16, %r32, 0;
	@%p16 bra 	$L__BB18_26;
	setp.eq.s32 	%p17, %r32, 1;
	add.s64 	%rd169, %rd426, -1;
	and.b64  	%rd426, %rd169, %rd426;
	@%p17 bra 	$L__BB18_26;
	setp.eq.s32 	%p18, %r32, 2;
	add.s64 	%rd170, %rd426, -1;
	and.b64  	%rd426, %rd170, %rd426;
	@%p18 bra 	$L__BB18_26;
	add.s64 	%rd171, %rd426, -1;
	and.b64  	%rd426, %rd171, %rd426;
$L__BB18_26:
	setp.lt.s32 	%p19, %r49, 2;
	neg.s64 	%rd172, %rd426;
	and.b64  	%rd173, %rd426, %rd172;
	clz.b64 	%r96, %rd173;
	cvt.u64.u32 	%rd29, %r96;
	shl.b32 	%r97, %r96, 3;
	mov.u32 	%r98, _ZZ3ha2ILi20EEviiPjPiPyyE2ai;
	sub.s32 	%r99, %r98, %r97;
	ld.shared.u64 	%rd30, [%r99+504];
	mov.b32 	%r205, 0;
	@%p19 bra 	$L__BB18_34;
	setp.lt.u32 	%p20, %r24, 3;
	mov.b32 	%r205, 0;
	mov.u32 	%r203, %r24;
	@%p20 bra 	$L__BB18_30;
	mov.b32 	%r205, 0;
	mov.u32 	%r203, %r24;
	mov.u32 	%r201, %r205;
$L__BB18_29:
	shr.u64 	%rd174, %rd421, %r203;
	and.b64  	%rd175, %rd174, 1;
	setp.eq.b64 	%p21, %rd175, 1;
	shl.b32 	%r103, %r205, 1;
	shr.u64 	%rd176, %rd30, %r203;
	cvt.u32.u64 	%r104, %rd176;
	and.b32  	%r105, %r104, 1;
	or.b32  	%r106, %r105, %r103;
	selp.b32 	%r107, %r106, %r205, %p21;
	add.s32 	%r108, %r203, -1;
	shr.u64 	%rd177, %rd421, %r108;
	and.b64  	%rd178, %rd177, 1;
	setp.eq.b64 	%p22, %rd178, 1;
	shl.b32 	%r109, %r107, 1;
	shr.u64 	%rd179, %rd30, %r108;
	cvt.u32.u64 	%r110, %rd179;
	and.b32  	%r111, %r110, 1;
	or.b32  	%r112, %r111, %r109;
	selp.b32 	%r113, %r112, %r107, %p22;
	add.s32 	%r114, %r203, -2;
	shr.u64 	%rd180, %rd421, %r114;
	and.b64  	%rd181, %rd180, 1;
	setp.eq.b64 	%p23, %rd181, 1;
	shl.b32 	%r115, %r113, 1;
	shr.u64 	%rd182, %rd30, %r114;
	cvt.u32.u64 	%r116, %rd182;
	and.b32  	%r117, %r116, 1;
	or.b32  	%r118, %r117, %r115;
	selp.b32 	%r119, %r118, %r113, %p23;
	add.s32 	%r120, %r203, -3;
	shr.u64 	%rd183, %rd421, %r120;
	and.b64  	%rd184, %rd183, 1;
	setp.eq.b64 	%p24, %rd184, 1;
	shl.b32 	%r121, %r119, 1;
	shr.u64 	%rd185, %rd30, %r120;
	cvt.u32.u64 	%r122, %rd185;
	and.b32  	%r123, %r122, 1;
	or.b32  	%r124, %r123, %r121;
	selp.b32 	%r205, %r124, %r119, %p24;
	add.s32 	%r203, %r203, -4;
	add.s32 	%r201, %r201, 4;
	add.s32 	%r125, %r49, -1;
	and.b32  	%r126, %r125, -4;
	setp.ne.s32 	%p25, %r201, %r126;
	@%p25 bra 	$L__BB18_29;
$L__BB18_30:
	setp.eq.s32 	%p26, %r26, 0;
	@%p26 bra 	$L__BB18_34;
	setp.eq.s32 	%p27, %r26, 1;
	shr.u64 	%rd186, %rd421, %r203;
	and.b64  	%rd187, %rd186, 1;
	setp.eq.b64 	%p28, %rd187, 1;
	shl.b32 	%r127, %r205, 1;
	shr.u64 	%rd188, %rd30, %r203;
	cvt.u32.u64 	%r128, %rd188;
	and.b32  	%r129, %r128, 1;
	or.b32  	%r130, %r129, %r127;
	selp.b32 	%r205, %r130, %r205, %p28;
	@%p27 bra 	$L__BB18_34;
	setp.eq.s32 	%p29, %r26, 2;
	add.s32 	%r131, %r203, -1;
	shr.u64 	%rd189, %rd421, %r131;
	and.b64  	%rd190, %rd189, 1;
	setp.eq.b64 	%p30, %rd190, 1;
	shl.b32 	%r132, %r205, 1;
	shr.u64 	%rd191, %rd30, %r131;
	cvt.u32.u64 	%r133, %rd191;
	and.b32  	%r134, %r133, 1;
	or.b32  	%r135, %r134, %r132;
	selp.b32 	%r205, %r135, %r205, %p30;
	@%p29 bra 	$L__BB18_34;
	add.s32 	%r136, %r203, -2;
	shr.u64 	%rd192, %rd421, %r136;
	and.b64  	%rd193, %rd192, 1;
	setp.eq.b64 	%p31, %rd193, 1;
	shl.b32 	%r137, %r205, 1;
	shr.u64 	%rd194, %rd30, %r136;
	cvt.u32.u64 	%r138, %rd194;
	and.b32  	%r139, %r138, 1;
	or.b32  	%r140, %r139, %r137;
	selp.b32 	%r205, %r140, %r205, %p31;
$L__BB18_34:
	setp.lt.s32 	%p32, %r49, 3;
	cvt.u32.u64 	%r141, %rd17;
	shr.u64 	%rd195, %rd30, %r141;
	and.b64  	%rd196, %rd195, 1;
	st.shared.u64 	[%r25], %rd196;
	bar.sync 	0;
	@%p32 bra 	$L__BB18_37;
	shr.u32 	%r143, %r205, 1;
	and.b32  	%r144, %r143, 1;
	cvt.u64.u32 	%rd197, %r144;
	neg.s64 	%rd31, %rd197;
	shr.u32 	%r145, %r205, 2;
	and.b32  	%r146, %r145, 1;
	cvt.u64.u32 	%rd198, %r146;
	neg.s64 	%rd32, %rd198;
	shr.u32 	%r147, %r205, 3;
	and.b32  	%r148, %r147, 1;
	cvt.u64.u32 	%rd199, %r148;
	neg.s64 	%rd33, %rd199;
	shr.u32 	%r149, %r205, 4;
	and.b32  	%r150, %r149, 1;
	cvt.u64.u32 	%rd200, %r150;
	neg.s64 	%rd34, %rd200;
	shr.u32 	%r151, %r205, 5;
	and.b32  	%r152, %r151, 1;
	cvt.u64.u32 	%rd201, %r152;
	neg.s64 	%rd35, %rd201;
	shr.u32 	%r153, %r205, 6;
	and.b32  	%r154, %r153, 1;
	cvt.u64.u32 	%rd202, %r154;
	neg.s64 	%rd36, %rd202;
	shr.u32 	%r155, %r205, 7;
	and.b32  	%r156, %r155, 1;
	cvt.u64.u32 	%rd203, %r156;
	neg.s64 	%rd37, %rd203;
	shr.u32 	%r157, %r205, 8;
	and.b32  	%r158, %r157, 1;
	cvt.u64.u32 	%rd204, %r158;
	neg.s64 	%rd38, %rd204;
	shr.u32 	%r159, %r205, 9;
	and.b32  	%r160, %r159, 1;
	cvt.u64.u32 	%rd205, %r160;
	neg.s64 	%rd39, %rd205;
	shr.u32 	%r161, %r205, 10;
	and.b32  	%r162, %r161, 1;
	cvt.u64.u32 	%rd206, %r162;
	neg.s64 	%rd40, %rd206;
	shr.u32 	%r163, %r205, 11;
	and.b32  	%r164, %r163, 1;
	cvt.u64.u32 	%rd207, %r164;
	neg.s64 	%rd41, %rd207;
	shr.u32 	%r165, %r205, 12;
	and.b32  	%r166, %r165, 1;
	cvt.u64.u32 	%rd208, %r166;
	neg.s64 	%rd42, %rd208;
	shr.u32 	%r167, %r205, 14;
	and.b32  	%r168, %r167, 1;
	cvt.u64.u32 	%rd209, %r168;
	neg.s64 	%rd43, %rd209;
	shr.u32 	%r169, %r205, 15;
	and.b32  	%r170, %r169, 1;
	cvt.u64.u32 	%rd210, %r170;
	neg.s64 	%rd44, %rd210;
	shr.u32 	%r171, %r205, 16;
	and.b32  	%r172, %r171, 1;
	cvt.u64.u32 	%rd211, %r172;
	neg.s64 	%rd45, %rd211;
	shr.u32 	%r173, %r205, 17;
	and.b32  	%r174, %r173, 1;
	cvt.u64.u32 	%rd212, %r174;
	neg.s64 	%rd46, %rd212;
	shr.u32 	%r175, %r205, 18;
	and.b32  	%r176, %r175, 1;
	cvt.u64.u32 	%rd213, %r176;
	neg.s64 	%rd47, %rd213;
	shr.u32 	%r177, %r205, 19;
	and.b32  	%r178, %r177, 1;
	cvt.u64.u32 	%rd214, %r178;
	neg.s64 	%rd48, %rd214;
	mov.b32 	%r206, 1;
$L__BB18_36:
	ld.shared.u64 	%rd215, [%r27];
	and.b32  	%r180, %r205, 1;
	cvt.u64.u32 	%rd216, %r180;
	neg.s64 	%rd217, %rd216;
	and.b64  	%rd218, %rd215, %rd217;
	setp.lt.u64 	%p33, %rd218, %rd54;
	selp.b64 	%rd219, 0, %rd54, %p33;
	sub.s64 	%rd220, %rd218, %rd219;
	ld.shared.u64 	%rd221, [%r27+8];
	and.b64  	%rd222, %rd221, %rd31;
	add.s64 	%rd223, %rd222, %rd220;
	setp.lt.u64 	%p34, %rd223, %rd54;
	selp.b64 	%rd224, 0, %rd54, %p34;
	sub.s64 	%rd225, %rd223, %rd224;
	ld.shared.u64 	%rd226, [%r27+16];
	and.b64  	%rd227, %rd226, %rd32;
	add.s64 	%rd228, %rd227, %rd225;
	setp.lt.u64 	%p35, %rd228, %rd54;
	selp.b64 	%rd229, 0, %rd54, %p35;
	sub.s64 	%rd230, %rd228, %rd229;
	ld.shared.u64 	%rd231, [%r27+24];
	and.b64  	%rd232, %rd231, %rd33;
	add.s64 	%rd233, %rd232, %rd230;
	setp.lt.u64 	%p36, %rd233, %rd54;
	selp.b64 	%rd234, 0, %rd54, %p36;
	sub.s64 	%rd235, %rd233, %rd234;
	ld.shared.u64 	%rd236, [%r27+32];
	and.b64  	%rd237, %rd236, %rd34;
	add.s64 	%rd238, %rd237, %rd235;
	setp.lt.u64 	%p37, %rd238, %rd54;
	selp.b64 	%rd239, 0, %rd54, %p37;
	sub.s64 	%rd240, %rd238, %rd239;
	ld.shared.u64 	%rd241, [%r27+40];
	and.b64  	%rd242, %rd241, %rd35;
	add.s64 	%rd243, %rd242, %rd240;
	setp.lt.u64 	%p38, %rd243, %rd54;
	selp.b64 	%rd244, 0, %rd54, %p38;
	sub.s64 	%rd245, %rd243, %rd244;
	ld.shared.u64 	%rd246, [%r27+48];
	and.b64  	%rd247, %rd246, %rd36;
	add.s64 	%rd248, %rd247, %rd245;
	setp.lt.u64 	%p39, %rd248, %rd54;
	selp.b64 	%rd249, 0, %rd54, %p39;
	sub.s64 	%rd250, %rd248, %rd249;
	ld.shared.u64 	%rd251, [%r27+56];
	and.b64  	%rd252, %rd251, %rd37;
	add.s64 	%rd253, %rd252, %rd250;
	setp.lt.u64 	%p40, %rd253, %rd54;
	selp.b64 	%rd254, 0, %rd54, %p40;
	sub.s64 	%rd255, %rd253, %rd254;
	ld.shared.u64 	%rd256, [%r27+64];
	and.b64  	%rd257, %rd256, %rd38;
	add.s64 	%rd258, %rd257, %rd255;
	setp.lt.u64 	%p41, %rd258, %rd54;
	selp.b64 	%rd259, 0, %rd54, %p41;
	sub.s64 	%rd260, %rd258, %rd259;
	ld.shared.u64 	%rd261, [%r27+72];
	and.b64  	%rd262, %rd261, %rd39;
	add.s64 	%rd263, %rd262, %rd260;
	setp.lt.u64 	%p42, %rd263, %rd54;
	selp.b64 	%rd264, 0, %rd54, %p42;
	sub.s64 	%rd265, %rd263, %rd264;
	ld.shared.u64 	%rd266, [%r27+80];
	and.b64  	%rd267, %rd266, %rd40;
	add.s64 	%rd268, %rd267, %rd265;
	setp.lt.u64 	%p43, %rd268, %rd54;
	selp.b64 	%rd269, 0, %rd54, %p43;
	sub.s64 	%rd270, %rd268, %rd269;
	ld.shared.u64 	%rd271, [%r27+88];
	and.b64  	%rd272, %rd271, %rd41;
	add.s64 	%rd273, %rd272, %rd270;
	setp.lt.u64 	%p44, %rd273, %rd54;
	selp.b64 	%rd274, 0, %rd54, %p44;
	sub.s64 	%rd275, %rd273, %rd274;
	ld.shared.u64 	%rd276, [%r27+96];
	and.b64  	%rd277, %rd276, %rd42;
	add.s64 	%rd278, %rd277, %rd275;
	setp.lt.u64 	%p45, %rd278, %rd54;
	selp.b64 	%rd279, 0, %rd54, %p45;
	sub.s64 	%rd280, %rd278, %rd279;
	ld.shared.u64 	%rd281, [%r27+104];
	shr.u32 	%r181, %r205, 13;
	and.b32  	%r182, %r181, 1;
	cvt.u64.u32 	%rd282, %r182;
	neg.s64 	%rd283, %rd282;
	and.b64  	%rd284, %rd281, %rd283;
	add.s64 	%rd285, %rd284, %rd280;
	setp.lt.u64 	%p46, %rd285, %rd54;
	selp.b64 	%rd286, 0, %rd54, %p46;
	sub.s64 	%rd287, %rd285, %rd286;
	ld.shared.u64 	%rd288, [%r27+112];
	and.b64  	%rd289, %rd288, %rd43;
	add.s64 	%rd290, %rd289, %rd287;
	setp.lt.u64 	%p47, %rd290, %rd54;
	selp.b64 	%rd291, 0, %rd54, %p47;
	sub.s64 	%rd292, %rd290, %rd291;
	ld.shared.u64 	%rd293, [%r27+120];
	and.b64  	%rd294, %rd293, %rd44;
	add.s64 	%rd295, %rd294, %rd292;
	setp.lt.u64 	%p48, %rd295, %rd54;
	selp.b64 	%rd296, 0, %rd54, %p48;
	sub.s64 	%rd297, %rd295, %rd296;
	ld.shared.u64 	%rd298, [%r27+128];
	and.b64  	%rd299, %rd298, %rd45;
	add.s64 	%rd300, %rd299, %rd297;
	setp.lt.u64 	%p49, %rd300, %rd54;
	selp.b64 	%rd301, 0, %rd54, %p49;
	sub.s64 	%rd302, %rd300, %rd301;
	ld.shared.u64 	%rd303, [%r27+136];
	and.b64  	%rd304, %rd303, %rd46;
	add.s64 	%rd305, %rd304, %rd302;
	setp.lt.u64 	%p50, %rd305, %rd54;
	selp.b64 	%rd306, 0, %rd54, %p50;
	sub.s64 	%rd307, %rd305, %rd306;
	ld.shared.u64 	%rd308, [%r27+144];
	and.b64  	%rd309, %rd308, %rd47;
	add.s64 	%rd310, %rd309, %rd307;
	setp.lt.u64 	%p51, %rd310, %rd54;
	selp.b64 	%rd311, 0, %rd54, %p51;
	sub.s64 	%rd312, %rd310, %rd311;
	ld.shared.u64 	%rd313, [%r27+152];
	and.b64  	%rd314, %rd313, %rd48;
	add.s64 	%rd315, %rd314, %rd312;
	setp.lt.u64 	%p52, %rd315, %rd54;
	selp.b64 	%rd316, 0, %rd54, %p52;
	sub.s64 	%rd317, %rd315, %rd316;
	bar.sync 	0;
	st.shared.u64 	[%r25], %rd317;
	bar.sync 	0;
	add.s32 	%r206, %r206, 1;
	setp.ne.s32 	%p53, %r206, %r141;
	@%p53 bra 	$L__BB18_36;
$L__BB18_37:
	shl.b32 	%r183, %r49, 3;
	mov.u32 	%r184, _ZZ3ha2ILi20EEviiPjPiPyyE2ai;
	add.s32 	%r185, %r184, %r183;
	ld.shared.u64 	%rd318, [%r185+-8];
	cvt.u32.u64 	%r186, %rd29;
	sub.s32 	%r187, 63, %r186;
	shr.u64 	%rd319, %rd318, %r187;
	and.b64  	%rd320, %rd319, 1;
	setp.eq.b64 	%p54, %rd320, 1;
	@%p54 bra 	$L__BB18_39;
	mov.b64 	%rd321, 0;
	st.shared.u64 	[%r25], %rd321;
$L__BB18_39:
	bar.sync 	0;
	add.s32 	%r188, %r197, %r3;
	setp.ge.s32 	%p55, %r188, %r50;
	@%p55 bra 	$L__BB18_41;
	ld.shared.u64 	%rd322, [%r27];
	ld.shared.u64 	%rd323, [%r27+8];
	setp.lt.u64 	%p56, %rd322, %rd54;
	selp.b64 	%rd324, 0, %rd54, %p56;
	sub.s64 	%rd325, %rd322, %rd324;
	add.s64 	%rd326, %rd323, %rd325;
	ld.shared.u64 	%rd327, [%r27+16];
	setp.lt.u64 	%p57, %rd326, %rd54;
	selp.b64 	%rd328, 0, %rd54, %p57;
	sub.s64 	%rd329, %rd326, %rd328;
	add.s64 	%rd330, %rd327, %rd329;
	ld.shared.u64 	%rd331, [%r27+24];
	setp.lt.u64 	%p58, %rd330, %rd54;
	selp.b64 	%rd332, 0, %rd54, %p58;
	sub.s64 	%rd333, %rd330, %rd332;
	add.s64 	%rd334, %rd331, %rd333;
	ld.shared.u64 	%rd335, [%r27+32];
	setp.lt.u64 	%p59, %rd334, %rd54;
	selp.b64 	%rd336, 0, %rd54, %p59;
	sub.s64 	%rd337, %rd334, %rd336;
	add.s64 	%rd338, %rd335, %rd337;
	ld.shared.u64 	%rd339, [%r27+40];
	setp.lt.u64 	%p60, %rd338, %rd54;
	selp.b64 	%rd340, 0, %rd54, %p60;
	sub.s64 	%rd341, %rd338, %rd340;
	add.s64 	%rd342, %rd339, %rd341;
	ld.shared.u64 	%rd343, [%r27+48];
	setp.lt.u64 	%p61, %rd342, %rd54;
	selp.b64 	%rd344, 0, %rd54, %p61;
	sub.s64 	%rd345, %rd342, %rd344;
	add.s64 	%rd346, %rd343, %rd345;
	ld.shared.u64 	%rd347, [%r27+56];
	setp.lt.u64 	%p62, %rd346, %rd54;
	selp.b64 	%rd348, 0, %rd54, %p62;
	sub.s64 	%rd349, %rd346, %rd348;
	add.s64 	%rd350, %rd347, %rd349;
	ld.shared.u64 	%rd351, [%r27+64];
	setp.lt.u64 	%p63, %rd350, %rd54;
	selp.b64 	%rd352, 0, %rd54, %p63;
	sub.s64 	%rd353, %rd350, %rd352;
	add.s64 	%rd354, %rd351, %rd353;
	ld.shared.u64 	%rd355, [%r27+72];
	setp.lt.u64 	%p64, %rd354, %rd54;
	selp.b64 	%rd356, 0, %rd54, %p64;
	sub.s64 	%rd357, %rd354, %rd356;
	add.s64 	%rd358, %rd355, %rd357;
	ld.shared.u64 	%rd359, [%r27+80];
	setp.lt.u64 	%p65, %rd358, %rd54;
	selp.b64 	%rd360, 0, %rd54, %p65;
	sub.s64 	%rd361, %rd358, %rd360;
	add.s64 	%rd362, %rd359, %rd361;
	ld.shared.u64 	%rd363, [%r27+88];
	setp.lt.u64 	%p66, %rd362, %rd54;
	selp.b64 	%rd364, 0, %rd54, %p66;
	sub.s64 	%rd365, %rd362, %rd364;
	add.s64 	%rd366, %rd363, %rd365;
	ld.shared.u64 	%rd367, [%r27+96];
	setp.lt.u64 	%p67, %rd366, %rd54;
	selp.b64 	%rd368, 0, %rd54, %p67;
	sub.s64 	%rd369, %rd366, %rd368;
	add.s64 	%rd370, %rd367, %rd369;
	ld.shared.u64 	%rd371, [%r27+104];
	setp.lt.u64 	%p68, %rd370, %rd54;
	selp.b64 	%rd372, 0, %rd54, %p68;
	sub.s64 	%rd373, %rd370, %rd372;
	add.s64 	%rd374, %rd371, %rd373;
	ld.shared.u64 	%rd375, [%r27+112];
	setp.lt.u64 	%p69, %rd374, %rd54;
	selp.b64 	%rd376, 0, %rd54, %p69;
	sub.s64 	%rd377, %rd374, %rd376;
	add.s64 	%rd378, %rd375, %rd377;
	ld.shared.u64 	%rd379, [%r27+120];
	setp.lt.u64 	%p70, %rd378, %rd54;
	selp.b64 	%rd380, 0, %rd54, %p70;
	sub.s64 	%rd381, %rd378, %rd380;
	add.s64 	%rd382, %rd379, %rd381;
	ld.shared.u64 	%rd383, [%r27+128];
	setp.lt.u64 	%p71, %rd382, %rd54;
	selp.b64 	%rd384, 0, %rd54, %p71;
	sub.s64 	%rd385, %rd382, %rd384;
	add.s64 	%rd386, %rd383, %rd385;
	ld.shared.u64 	%rd387, [%r27+136];
	setp.lt.u64 	%p72, %rd386, %rd54;
	selp.b64 	%rd388, 0, %rd54, %p72;
	sub.s64 	%rd389, %rd386, %rd388;
	add.s64 	%rd390, %rd387, %rd389;
	ld.shared.u64 	%rd391, [%r27+144];
	setp.lt.u64 	%p73, %rd390, %rd54;
	selp.b64 	%rd392, 0, %rd54, %p73;
	sub.s64 	%rd393, %rd390, %rd392;
	add.s64 	%rd394, %rd391, %rd393;
	ld.shared.u64 	%rd395, [%r27+152];
	setp.lt.u64 	%p74, %rd394, %rd54;
	selp.b64 	%rd396, 0, %rd54, %p74;
	sub.s64 	%rd397, %rd394, %rd396;
	add.s64 	%rd398, %rd395, %rd397;
	setp.lt.u64 	%p75, %rd398, %rd54;
	selp.b64 	%rd399, 0, %rd54, %p75;
	sub.s64 	%rd400, %rd398, %rd399;
	add.s64 	%rd401, %rd400, %rd427;
	setp.lt.u64 	%p76, %rd401, %rd54;
	selp.b64 	%rd402, 0, %rd54, %p76;
	sub.s64 	%rd427, %rd401, %rd402;
$L__BB18_41:
	neg.s64 	%rd403, %rd421;
	and.b64  	%rd404, %rd403, %rd421;
	and.b64  	%rd405, %rd404, 4294967295;
	add.s64 	%rd406, %rd405, %rd421;
	popc.b64 	%r189, %rd406;
	mov.b64 	%rd407, 1048575;
	shr.u64 	%rd408, %rd407, %r189;
	or.b64  	%rd421, %rd408, %rd406;
	bar.sync 	0;
	mov.u32 	%r190, %ntid.y;
	mov.u32 	%r191, %nctaid.x;
	mad.lo.s32 	%r197, %r190, %r191, %r197;
	setp.lt.s32 	%p77, %r197, %r50;
	@%p77 bra 	$L__BB18_18;
$L__BB18_42:
	setp.ne.s32 	%p78, %r1, 0;
	@%p78 bra 	$L__BB18_44;
	ld.param.u64 	%rd412, [_Z3ha2ILi20EEviiPjPiPyy_param_4];
	cvta.to.global.u64 	%rd409, %rd412;
	mul.wide.s32 	%rd410, %r3, 8;
	add.s64 	%rd411, %rd409, %rd410;
	st.global.u64 	[%rd411], %rd427;
$L__BB18_44:
	ret;

}
	// .globl	_Z3ha2ILi21EEviiPjPiPyy
.visible .entry _Z3ha2ILi21EEviiPjPiPyy(
	.param .u32 _Z3ha2ILi21EEviiPjPiPyy_param_0,
	.param .u32 _Z3ha2ILi21EEviiPjPiPyy_param_1,
	.param .u64 .ptr .align 1 _Z3ha2ILi21EEviiPjPiPyy_param_2,
	.param .u64 .ptr .align 1 _Z3ha2ILi21EEviiPjPiPyy_param_3,
	.param .u64 .ptr .align 1 _Z3ha2ILi21EEviiPjPiPyy_param_4,
	.param .u64 _Z3ha2ILi21EEviiPjPiPyy_param_5
)
.maxntid 256
{
	.reg .pred 	%p<81>;
	.reg .b32 	%r<209>;
	.reg .b64 	%rd<440>;
	// demoted variable
	.shared .align 8 .b8 _ZZ3ha2ILi21EEviiPjPiPyyE2qc[8192];
	// demoted variable
	.shared .align 8 .b8 _ZZ3ha2ILi21EEviiPjPiPyyE2ai[512];
	ld.param.u32 	%r49, [_Z3ha2ILi21EEviiPjPiPyy_param_0];
	ld.param.u32 	%r50, [_Z3ha2ILi21EEviiPjPiPyy_param_1];
	ld.param.u64 	%rd55, [_Z3ha2ILi21EEviiPjPiPyy_param_2];
	ld.param.u64 	%rd56, [_Z3ha2ILi21EEviiPjPiPyy_param_3];
	ld.param.u64 	%rd54, [_Z3ha2ILi21EEviiPjPiPyy_param_5];
	cvta.to.global.u64 	%rd1, %rd56;
	cvta.to.global.u64 	%rd57, %rd55;
	mov.u32 	%r1, %tid.x;
	mov.u32 	%r51, %tid.y;
	mov.u32 	%r52, %ctaid.x;
	mov.u32 	%r2, %ntid.y;
	mad.lo.s32 	%r3, %r52, %r2, %r51;
	mul.lo.s32 	%r4, %r51, 21;
	mul.wide.s32 	%rd58, %r3, 4;
	add.s64 	%rd59, %rd57, %rd58;
	ld.global.u32 	%r5, [%rd59];
	add.s32 	%r6, %r4, %r1;
	setp.ge.s32 	%p1, %r6, %r49;
	@%p1 bra 	$L__BB19_16;
	mul.lo.s32 	%r7, %r2, 21;
	and.b32  	%r8, %r49, 15;
	add.s32 	%r9, %r8, -1;
	and.b32  	%r10, %r49, 7;
	add.s32 	%r11, %r10, -1;
	and.b32  	%r12, %r49, 2147483632;
	and.b32  	%r13, %r49, 3;
	mov.u32 	%r194, %r6;
$L__BB19_2:
	setp.lt.u32 	%p2, %r49, 16;
	mul.lo.s32 	%r15, %r194, %r49;
	mov.b64 	%rd431, 0;
	mov.b32 	%r197, 0;
	@%p2 bra 	$L__BB19_5;
	mov.b64 	%rd431, 0;
	mov.b32 	%r195, 0;
$L__BB19_4:
	.pragma "nounroll";
	add.s32 	%r55, %r195, %r15;
	mul.wide.s32 	%rd63, %r55, 4;
	add.s64 	%rd64, %rd1, %rd63;
	ld.global.s32 	%rd65, [%rd64];
	shl.b64 	%rd66, %rd65, %r195;
	or.b64  	%rd67, %rd66, %rd431;
	add.s32 	%r56, %r195, 1;
	ld.global.s32 	%rd68, [%rd64+4];
	shl.b64 	%rd69, %rd68, %r56;
	or.b64  	%rd70, %rd69, %rd67;
	add.s32 	%r57, %r195, 2;
	ld.global.s32 	%rd71, [%rd64+8];
	shl.b64 	%rd72, %rd71, %r57;
	or.b64  	%rd73, %rd72, %rd70;
	add.s32 	%r58, %r195, 3;
	ld.global.s32 	%rd74, [%rd64+12];
	shl.b64 	%rd75, %rd74, %r58;
	or.b64  	%rd76, %rd75, %rd73;
	add.s32 	%r59, %r195, 4;
	ld.global.s32 	%rd77, [%rd64+16];
	shl.b64 	%rd78, %rd77, %r59;
	or.b64  	%rd79, %rd78, %rd76;
	add.s32 	%r60, %r195, 5;
	ld.global.s32 	%rd80, [%rd64+20];
	shl.b64 	%rd81, %rd80, %r60;
	or.b64  	%rd82, %rd81, %rd79;
	add.s32 	%r61, %r195, 6;
	ld.global.s32 	%rd83, [%rd64+24];
	shl.b64 	%rd84, %rd83, %r61;
	or.b64  	%rd85, %rd84, %rd82;
	add.s32 	%r62, %r195, 7;
	ld.global.s32 	%rd86, [%rd64+28];
	shl.b64 	%rd87, %rd86, %r62;
	or.b64  	%rd88, %rd87, %rd85;
	add.s32 	%r63, %r195, 8;
	ld.global.s32 	%rd89, [%rd64+32];
	shl.b64 	%rd90, %rd89, %r63;
	or.b64  	%rd91, %rd90, %rd88;
	add.s32 	%r64, %r195, 9;
	ld.global.s32 	%rd92, [%rd64+36];
	shl.b64 	%rd93, %rd92, %r64;
	or.b64  	%rd94, %rd93, %rd91;
	add.s32 	%r65, %r195, 10;
	ld.global.s32 	%rd95, [%rd64+40];
	shl.b64 	%rd96, %rd95, %r65;
	or.b64  	%rd97, %rd96, %rd94;
	add.s32 	%r66, %r195, 11;
	ld.global.s32 	%rd98, [%rd64+44];
	shl.b64 	%rd99, %rd98, %r66;
	or.b64  	%rd100, %rd99, %rd97;
	add.s32 	%r67, %r195, 12;
	ld.global.s32 	%rd101, [%rd64+48];
	shl.b64 	%rd102, %rd101, %r67;
	or.b64  	%rd103, %rd102, %rd100;
	add.s32 	%r68, %r195, 13;
	ld.global.s32 	%rd104, [%rd64+52];
	shl.b64 	%rd105, %rd104, %r68;
	or.b64  	%rd106, %rd105, %rd103;
	add.s32 	%r69, %r195, 14;
	ld.global.s32 	%rd107, [%rd64+56];
	shl.b64 	%rd108, %rd107, %r69;
	or.b64  	%rd109, %rd108, %rd106;
	add.s32 	%r70, %r195, 15;
	ld.global.s32 	%rd110, [%rd64+60];
	shl.b64 	%rd111, %rd110, %r70;
	or.b64  	%rd431, %rd111, %rd109;
	add.s32 	%r195, %r195, 16;
	setp.ne.s32 	%p3, %r195, %r12;
	mov.u32 	%r197, %r12;
	@%p3 bra 	$L__BB19_4;
$L__BB19_5:
	setp.eq.s32 	%p4, %r8, 0;
	@%p4 bra 	$L__BB19_15;
	setp.lt.u32 	%p5, %r9, 7;
	@%p5 bra 	$L__BB19_8;
	add.s32 	%r71, %r197, %r15;
	mul.wide.s32 	%rd113, %r71, 4;
	add.s64 	%rd114, %rd1, %rd113;
	ld.global.s32 	%rd115, [%rd114];
	shl.b64 	%rd116, %rd115, %r197;
	add.s32 	%r72, %r197, 1;
	ld.global.s32 	%rd117, [%rd114+4];
	shl.b64 	%rd118, %rd117, %r72;
	or.b64  	%rd119, %rd116, %rd118;
	add.s32 	%r73, %r197, 2;
	ld.global.s32 	%rd120, [%rd114+8];
	shl.b64 	%rd121, %rd120, %r73;
	or.b64  	%rd122, %rd119, %rd121;
	add.s32 	%r74, %r197, 3;
	ld.global.s32 	%rd123, [%rd114+12];
	shl.b64 	%rd124, %rd123, %r74;
	or.b64  	%rd125, %rd122, %rd124;
	add.s32 	%r75, %r197, 4;
	ld.global.s32 	%rd126, [%rd114+16];
	shl.b64 	%rd127, %rd126, %r75;
	or.b64  	%rd128, %rd125, %rd127;
	add.s32 	%r76, %r197, 5;
	ld.global.s32 	%rd129, [%rd114+20];
	shl.b64 	%rd130, %rd129, %r76;
	or.b64  	%rd131, %rd128, %rd130;
	add.s32 	%r77, %r197, 6;
	ld.global.s32 	%rd132, [%rd114+24];
	shl.b64 	%rd133, %rd132, %r77;
	or.b64  	%rd134, %rd131, %rd133;
	add.s32 	%r78, %r197, 7;
	ld.global.s32 	%rd135, [%rd114+28];
	shl.b64 	%rd136, %rd135, %r78;
	or.b64  	%rd137, %rd134, %rd136;
	or.b64  	%rd431, %rd137, %rd431;
	add.s32 	%r197, %r197, 8;
$L__BB19_8:
	setp.eq.s32 	%p6, %r10, 0;
	@%p6 bra 	$L__BB19_15;
	setp.lt.u32 	%p7, %r11, 3;
	@%p7 bra 	$L__BB19_11;
	add.s32 	%r79, %r197, %r15;
	mul.wide.s32 	%rd139, %r79, 4;
	add.s64 	%rd140, %rd1, %rd139;
	ld.global.s32 	%rd141, [%rd140];
	shl.b64 	%rd142, %rd141, %r197;
	add.s32 	%r80, %r197, 1;
	ld.global.s32 	%rd143, [%rd140+4];
	shl.b64 	%rd144, %rd143, %r80;
	or.b64  	%rd145, %rd142, %rd144;
	add.s32 	%r81, %r197, 2;
	ld.global.s32 	%rd146, [%rd140+8];
	shl.b64 	%rd147, %rd146, %r81;
	or.b64  	%rd148, %rd145, %rd147;
	add.s32 	%r82, %r197, 3;
	ld.global.s32 	%rd149, [%rd140+12];
	shl.b64 	%rd150, %rd149, %r82;
	or.b64  	%rd151, %rd148, %rd150;
	or.b64  	%rd431, %rd151, %rd431;
	add.s32 	%r197, %r197, 4;
$L__BB19_11:
	setp.eq.s32 	%p8, %r13, 0;
	@%p8 bra 	$L__BB19_15;
	setp.eq.s32 	%p9, %r13, 1;
	add.s32 	%r83, %r197, %r15;
	mul.wide.s32 	%rd152, %r83, 4;
	add.s64 	%rd12, %rd1, %rd152;
	ld.global.s32 	%rd153, [%rd12];
	shl.b64 	%rd154, %rd153, %r197;
	or.b64  	%rd431, %rd154, %rd431;
	@%p9 bra 	$L__BB19_15;
	setp.eq.s32 	%p10, %r13, 2;
	add.s32 	%r84, %r197, 1;
	ld.global.s32 	%rd155, [%rd12+4];
	shl.b64 	%rd156, %rd155, %r84;
	or.b64  	%rd431, %rd156, %rd431;
	@%p10 bra 	$L__BB19_15;
	add.s32 	%r85, %r197, 2;
	ld.global.s32 	%rd157, [%rd12+8];
	shl.b64 	%rd158, %rd157, %r85;
	or.b64  	%rd431, %rd158, %rd431;
$L__BB19_15:
	shl.b32 	%r86, %r194, 3;
	mov.u32 	%r87, _ZZ3ha2ILi21EEviiPjPiPyyE2ai;
	add.s32 	%r88, %r87, %r86;
	st.shared.u64 	[%r88], %rd431;
	add.s32 	%r194, %r194, %r7;
	setp.lt.s32 	%p11, %r194, %r49;
	@%p11 bra 	$L__BB19_2;
$L__BB19_16:
	bar.sync 	0;
	setp.lt.s32 	%p12, %r50, 1;
	mov.b64 	%rd438, 0;
	@%p12 bra 	$L__BB19_42;
	add.s32 	%r24, %r49, -2;
	add.s32 	%r90, %r49, -1;
	cvt.u64.u32 	%rd17, %r90;
	shl.b32 	%r91, %r6, 3;
	mov.u32 	%r92, _ZZ3ha2ILi21EEviiPjPiPyyE2qc;
	add.s32 	%r25, %r92, %r91;
	and.b32  	%r26, %r90, 3;
	shl.b32 	%r93, %r4, 3;
	add.s32 	%r27, %r92, %r93;
	cvt.u64.u32 	%rd432, %r5;
	mov.b32 	%r199, 0;
	mov.b64 	%rd438, 0;
$L__BB19_18:
	setp.eq.s32 	%p13, %r1, 0;
	mov.u64 	%rd437, %rd432;
	@%p13 bra 	$L__BB19_26;
	setp.lt.u32 	%p14, %r1, 4;
	mov.u64 	%rd437, %rd432;
	@%p14 bra 	$L__BB19_22;
	and.b32  	%r94, %r1, 252;
	neg.s32 	%r200, %r94;
	mov.u64 	%rd437, %rd432;
$L__BB19_21:
	add.s64 	%rd162, %rd437, -1;
	and.b64  	%rd163, %rd162, %rd437;
	add.s64 	%rd164, %rd163, -1;
	and.b64  	%rd165, %rd164, %rd163;
	add.s64 	%rd166, %rd165, -1;
	and.b64  	%rd167, %rd166, %rd165;
	add.s64 	%rd168, %rd167, -1;
	and.b64  	%rd437, %rd168, %rd167;
	add.s32 	%r200, %r200, 4;
	setp.ne.s32 	%p15, %r200, 0;
	@%p15 bra 	$L__BB19_21;
$L__BB19_22:
	and.b32  	%r32, %r1, 3;
	setp.eq.s32 	%p16, %r32, 0;
	@%p16 bra 	$L__BB19_26;
	setp.eq.s32 	%p17, %r32, 1;
	add.s64 	%rd169, %rd437, -1;
	and.b64  	%rd437, %rd169, %rd437;
	@%p17 bra 	$L__BB19_26;
	setp.eq.s32 	%p18, %r32, 2;
	add.s64 	%rd170, %rd437, -1;
	and.b64  	%rd437, %rd170, %rd437;
	@%p18 bra 	$L__BB19_26;
	add.s64 	%rd171, %rd437, -1;
	and.b64  	%rd437, %rd171, %rd437;
$L__BB19_26:
	setp.lt.s32 	%p19, %r49, 2;
	neg.s64 	%rd172, %rd437;
	and.b64  	%rd173, %rd437, %rd172;
	clz.b64 	%r96, %rd173;
	cvt.u64.u32 	%rd29, %r96;
	shl.b32 	%r97, %r96, 3;
	mov.u32 	%r98, _ZZ3ha2ILi21EEviiPjPiPyyE2ai;
	sub.s32 	%r99, %r98, %r97;
	ld.shared.u64 	%rd30, [%r99+504];
	mov.b32 	%r207, 0;
	@%p19 bra 	$L__BB19_34;
	setp.lt.u32 	%p20, %r24, 3;
	mov.b32 	%r207, 0;
	mov.u32 	%r205, %r24;
	@%p20 bra 	$L__BB19_30;
	mov.b32 	%r207, 0;
	mov.u32 	%r205, %r24;
	mov.u32 	%r203, %r207;
$L__BB19_29:
	shr.u64 	%rd174, %rd432, %r205;
	and.b64  	%rd175, %rd174, 1;
	setp.eq.b64 	%p21, %rd175, 1;
	shl.b32 	%r103, %r207, 1;
	shr.u64 	%rd176, %rd30, %r205;
	cvt.u32.u64 	%r104, %rd176;
	and.b32  	%r105, %r104, 1;
	or.b32  	%r106, %r105, %r103;
	selp.b32 	%r107, %r106, %r207, %p21;
	add.s32 	%r108, %r205, -1;
	shr.u64 	%rd177, %rd432, %r108;
	and.b64  	%rd178, %rd177, 1;
	setp.eq.b64 	%p22, %rd178, 1;
	shl.b32 	%r109, %r107, 1;
	shr.u64 	%rd179, %rd30, %r108;
	cvt.u32.u64 	%r110, %rd179;
	and.b32  	%r111, %r110, 1;
	or.b32  	%r112, %r111, %r109;
	selp.b32 	%r113, %r112, %r107, %p22;
	add.s32 	%r114, %r205, -2;
	shr.u64 	%rd180, %rd432, %r114;
	and.b64  	%rd181, %rd180, 1;
	setp.eq.b64 	%p23, %rd181, 1;
	shl.b32 	%r115, %r113, 1;
	shr.u64 	%rd182, %rd30, %r114;
	cvt.u32.u64 	%r116, %rd182;
	and.b32  	%r117, %r116, 1;
	or.b32  	%r118, %r117, %r115;
	selp.b32 	%r119, %r118, %r113, %p23;
	add.s32 	%r120, %r205, -3;
	shr.u64 	%rd183, %rd432, %r120;
	and.b64  	%rd184, %rd183, 1;
	setp.eq.b64 	%p24, %rd184, 1;
	shl.b32 	%r121, %r119, 1;
	shr.u64 	%rd185, %rd30, %r120;
	cvt.u32.u64 	%r122, %rd185;
	and.b32  	%r123, %r122, 1;
	or.b32  	%r124, %r123, %r121;
	selp.b32 	%r207, %r124, %r119, %p24;
	add.s32 	%r205, %r205, -4;
	add.s32 	%r203, %r203, 4;
	add.s32 	%r125, %r49, -1;
	and.b32  	%r126, %r125, -4;
	setp.ne.s32 	%p25, %r203, %r126;
	@%p25 bra 	$L__BB19_29;
$L__BB19_30:
	setp.eq.s32 	%p26, %r26, 0;
	@%p26 bra 	$L__BB19_34;
	setp.eq.s32 	%p27, %r26, 1;
	shr.u64 	%rd186, %rd432, %r205;
	and.b64  	%rd187, %rd186, 1;
	setp.eq.b64 	%p28, %rd187, 1;
	shl.b32 	%r127, %r207, 1;
	shr.u64 	%rd188, %rd30, %r205;
	cvt.u32.u64 	%r128, %rd188;
	and.b32  	%r129, %r128, 1;
	or.b32  	%r130, %r129, %r127;
	selp.b32 	%r207, %r130, %r207, %p28;
	@%p27 bra 	$L__BB19_34;
	setp.eq.s32 	%p29, %r26, 2;
	add.s32 	%r131, %r205, -1;
	shr.u64 	%rd189, %rd432, %r131;
	and.b64  	%rd190, %rd189, 1;
	setp.eq.b64 	%p30, %rd190, 1;
	shl.b32 	%r132, %r207, 1;
	shr.u64 	%rd191, %rd30, %r131;
	cvt.u32.u64 	%r133, %rd191;
	and.b32  	%r134, %r133, 1;
	or.b32  	%r135, %r134, %r132;
	selp.b32 	%r207, %r135, %r207, %p30;
	@%p29 bra 	$L__BB19_34;
	add.s32 	%r136, %r205, -2;
	shr.u64 	%rd192, %rd432, %r136;
	and.b64  	%rd193, %rd192, 1;
	setp.eq.b64 	%p31, %rd193, 1;
	shl.b32 	%r137, %r207, 1;
	shr.u64 	%rd194, %rd30, %r136;
	cvt.u32.u64 	%r138, %rd194;
	and.b32  	%r139, %r138, 1;
	or.b32  	%r140, %r139, %r137;
	selp.b32 	%r207, %r140, %r207, %p31;
$L__BB19_34:
	setp.lt.s32 	%p32, %r49, 3;
	cvt.u32.u64 	%r141, %rd17;
	shr.u64 	%rd195, %rd30, %r141;
	and.b64  	%rd196, %rd195, 1;
	st.shared.u64 	[%r25], %rd196;
	bar.sync 	0;
	@%p32 bra 	$L__BB19_37;
	shr.u32 	%r143, %r207, 1;
	and.b32  	%r144, %r143, 1;
	cvt.u64.u32 	%rd197, %r144;
	neg.s64 	%rd31, %rd197;
	shr.u32 	%r145, %r207, 2;
	and.b32  	%r146, %r145, 1;
	cvt.u64.u32 	%rd198, %r146;
	neg.s64 	%rd32, %rd198;
	shr.u32 	%r147, %r207, 3;
	and.b32  	%r148, %r147, 1;
	cvt.u64.u32 	%rd199, %r148;
	neg.s64 	%rd33, %rd199;
	shr.u32 	%r149, %r207, 4;
	and.b32  	%r150, %r149, 1;
	cvt.u64.u32 	%rd200, %r150;
	neg.s64 	%rd34, %rd200;
	shr.u32 	%r151, %r207, 5;
	and.b32  	%r152, %r151, 1;
	cvt.u64.u32 	%rd201, %r152;
	neg.s64 	%rd35, %rd201;
	shr.u32 	%r153, %r207, 6;
	and.b32  	%r154, %r153, 1;
	cvt.u64.u32 	%rd202, %r154;
	neg.s64 	%rd36, %rd202;
	shr.u32 	%r155, %r207, 7;
	and.b32  	%r156, %r155, 1;
	cvt.u64.u32 	%rd203, %r156;
	neg.s64 	%rd37, %rd203;
	shr.u32 	%r157, %r207, 8;
	and.b32  	%r158, %r157, 1;
	cvt.u64.u32 	%rd204, %r158;
	neg.s64 	%rd38, %rd204;
	shr.u32 	%r159, %r207, 9;
	and.b32  	%r160, %r159, 1;
	cvt.u64.u32 	%rd205, %r160;
	neg.s64 	%rd39, %rd205;
	shr.u32 	%r161, %r207, 10;
	and.b32  	%r162, %r161, 1;
	cvt.u64.u32 	%rd206, %r162;
	neg.s64 	%rd40, %rd206;
	shr.u32 	%r163, %r207, 11;
	and.b32  	%r164, %r163, 1;
	cvt.u64.u32 	%rd207, %r164;
	neg.s64 	%rd41, %rd207;
	shr.u32 	%r165, %r207, 12;
	and.b32  	%r166, %r165, 1;
	cvt.u64.u32 	%rd208, %r166;
	neg.s64 	%rd42, %rd208;
	shr.u32 	%r167, %r207, 15;
	and.b32  	%r168, %r167, 1;
	cvt.u64.u32 	%rd209, %r168;
	neg.s64 	%rd43, %rd209;
	shr.u32 	%r169, %r207, 16;
	and.b32  	%r170, %r169, 1;
	cvt.u64.u32 	%rd210, %r170;
	neg.s64 	%rd44, %rd210;
	shr.u32 	%r171, %r207, 17;
	and.b32  	%r172, %r171, 1;
	cvt.u64.u32 	%rd211, %r172;
	neg.s64 	%rd45, %rd211;
	shr.u32 	%r173, %r207, 18;
	and.b32  	%r174, %r173, 1;
	cvt.u64.u32 	%rd212, %r174;
	neg.s64 	%rd46, %rd212;
	shr.u32 	%r175, %r207, 19;
	and.b32  	%r176, %r175, 1;
	cvt.u64.u32 	%rd213, %r176;
	neg.s64 	%rd47, %rd213;
	shr.u32 	%r177, %r207, 20;
	and.b32  	%r178, %r177, 1;
	cvt.u64.u32 	%rd214, %r178;
	neg.s64 	%rd48, %rd214;
	mov.b32 	%r208, 1;
$L__BB19_36:
	ld.shared.u64 	%rd215, [%r27];
	and.b32  	%r180, %r207, 1;
	cvt.u64.u32 	%rd216, %r180;
	neg.s64 	%rd217, %rd216;
	and.b64  	%rd218, %rd215, %rd217;
	setp.lt.u64 	%p33, %rd218, %rd54;
	selp.b64 	%rd219, 0, %rd54, %p33;
	sub.s64 	%rd220, %rd218, %rd219;
	ld.shared.u64 	%rd221, [%r27+8];
	and.b64  	%rd222, %rd221, %rd31;
	add.s64 	%rd223, %rd222, %rd220;
	setp.lt.u64 	%p34, %rd223, %rd54;
	selp.b64 	%rd224, 0, %rd54, %p34;
	sub.s64 	%rd225, %rd223, %rd224;
	ld.shared.u64 	%rd226, [%r27+16];
	and.b64  	%rd227, %rd226, %rd32;
	add.s64 	%rd228, %rd227, %rd225;
	setp.lt.u64 	%p35, %rd228, %rd54;
	selp.b64 	%rd229, 0, %rd54, %p35;
	sub.s64 	%rd230, %rd228, %rd229;
	ld.shared.u64 	%rd231, [%r27+24];
	and.b64  	%rd232, %rd231, %rd33;
	add.s64 	%rd233, %rd232, %rd230;
	setp.lt.u64 	%p36, %rd233, %rd54;
	selp.b64 	%rd234, 0, %rd54, %p36;
	sub.s64 	%rd235, %rd233, %rd234;
	ld.shared.u64 	%rd236, [%r27+32];
	and.b64  	%rd237, %rd236, %rd34;
	add.s64 	%rd238, %rd237, %rd235;
	setp.lt.u64 	%p37, %rd238, %rd54;
	selp.b64 	%rd239, 0, %rd54, %p37;
	sub.s64 	%rd240, %rd238, %rd239;
	ld.shared.u64 	%rd241, [%r27+40];
	and.b64  	%rd242, %rd241, %rd35;
	add.s64 	%rd243, %rd242, %rd240;
	setp.lt.u64 	%p38, %rd243, %rd54;
	selp.b64 	%rd244, 0, %rd54, %p38;
	sub.s64 	%rd245, %rd243, %rd244;
	ld.shared.u64 	%rd246, [%r27+48];
	and.b64  	%rd247, %rd246, %rd36;
	add.s64 	%rd248, %rd247, %rd245;
	setp.lt.u64 	%p39, %rd248, %rd54;
	selp.b64 	%rd249, 0, %rd54, %p39;
	sub.s64 	%rd250, %rd248, %rd249;
	ld.shared.u64 	%rd251, [%r27+56];
	and.b64  	%rd252, %rd251, %rd37;
	add.s64 	%rd253, %rd252, %rd250;
	setp.lt.u64 	%p40, %rd253, %rd54;
	selp.b64 	%rd254, 0, %rd54, %p40;
	sub.s64 	%rd255, %rd253, %rd254;
	ld.shared.u64 	%rd256, [%r27+64];
	and.b64  	%rd257, %rd256, %rd38;
	add.s64 	%rd258, %rd257, %rd255;
	setp.lt.u64 	%p41, %rd258, %rd54;
	selp.b64 	%rd259, 0, %rd54, %p41;
	sub.s64 	%rd260, %rd258, %rd259;
	ld.shared.u64 	%rd261, [%r27+72];
	and.b64  	%rd262, %rd261, %rd39;
	add.s64 	%rd263, %rd262, %rd260;
	setp.lt.u64 	%p42, %rd263, %rd54;
	selp.b64 	%rd264, 0, %rd54, %p42;
	sub.s64 	%rd265, %rd263, %rd264;
	ld.shared.u64 	%rd266, [%r27+80];
	and.b64  	%rd267, %rd266, %rd40;
	add.s64 	%rd268, %rd267, %rd265;
	setp.lt.u64 	%p43, %rd268, %rd54;
	selp.b64 	%rd269, 0, %rd54, %p43;
	sub.s64 	%rd270, %rd268, %rd269;
	ld.shared.u64 	%rd271, [%r27+88];
	and.b64  	%rd272, %rd271, %rd41;
	add.s64 	%rd273, %rd272, %rd270;
	setp.lt.u64 	%p44, %rd273, %rd54;
	selp.b64 	%rd274, 0, %rd54, %p44;
	sub.s64 	%rd275, %rd273, %rd274;
	ld.shared.u64 	%rd276, [%r27+96];
	and.b64  	%rd277, %rd276, %rd42;
	add.s64 	%rd278, %rd277, %rd275;
	setp.lt.u64 	%p45, %rd278, %rd54;
	selp.b64 	%rd279, 0, %rd54, %p45;
	sub.s64 	%rd280, %rd278, %rd279;
	ld.shared.u64 	%rd281, [%r27+104];
	shr.u32 	%r181, %r207, 13;
	and.b32  	%r182, %r181, 1;
	cvt.u64.u32 	%rd282, %r182;
	neg.s64 	%rd283, %rd282;
	and.b64  	%rd284, %rd281, %rd283;
	add.s64 	%rd285, %rd284, %rd280;
	setp.lt.u64 	%p46, %rd285, %rd54;
	selp.b64 	%rd286, 0, %rd54, %p46;
	sub.s64 	%rd287, %rd285, %rd286;
	ld.shared.u64 	%rd288, [%r27+112];
	shr.u32 	%r183, %r207, 14;
	and.b32  	%r184, %r183, 1;
	cvt.u64.u32 	%rd289, %r184;
	neg.s64 	%rd290, %rd289;
	and.b64  	%rd291, %rd288, %rd290;
	add.s64 	%rd292, %rd291, %rd287;
	setp.lt.u64 	%p47, %rd292, %rd54;
	selp.b64 	%rd293, 0, %rd54, %p47;
	sub.s64 	%rd294, %rd292, %rd293;
	ld.shared.u64 	%rd295, [%r27+120];
	and.b64  	%rd296, %rd295, %rd43;
	add.s64 	%rd297, %rd296, %rd294;
	setp.lt.u64 	%p48, %rd297, %rd54;
	selp.b64 	%rd298, 0, %rd54, %p48;
	sub.s64 	%rd299, %rd297, %rd298;
	ld.shared.u64 	%rd300, [%r27+128];
	and.b64  	%rd301, %rd300, %rd44;
	add.s64 	%rd302, %rd301, %rd299;
	setp.lt.u64 	%p49, %rd302, %rd54;
	selp.b64 	%rd303, 0, %rd54, %p49;
	sub.s64 	%rd304, %rd302, %rd303;
	ld.shared.u64 	%rd305, [%r27+136];
	and.b64  	%rd306, %rd305, %rd45;
	add.s64 	%rd307, %rd306, %rd304;
	setp.lt.u64 	%p50, %rd307, %rd54;
	selp.b64 	%rd308, 0, %rd54, %p50;
	sub.s64 	%rd309, %rd307, %rd308;
	ld.shared.u64 	%rd310, [%r27+144];
	and.b64  	%rd311, %rd310, %rd46;
	add.s64 	%rd312, %rd311, %rd309;
	setp.lt.u64 	%p51, %rd312, %rd54;
	selp.b64 	%rd313, 0, %rd54, %p51;
	sub.s64 	%rd314, %rd312, %rd313;
	ld.shared.u64 	%rd315, [%r27+152];
	and.b64  	%rd316, %rd315, %rd47;
	add.s64 	%rd317, %rd316, %rd314;
	setp.lt.u64 	%p52, %rd317, %rd54;
	selp.b64 	%rd318, 0, %rd54, %p52;
	sub.s64 	%rd319, %rd317, %rd318;
	ld.shared.u64 	%rd320, [%r27+160];
	and.b64  	%rd321, %rd320, %rd48;
	add.s64 	%rd322, %rd321, %rd319;
	setp.lt.u64 	%p53, %rd322, %rd54;
	selp.b64 	%rd323, 0, %rd54, %p53;
	sub.s64 	%rd324, %rd322, %rd323;
	bar.sync 	0;
	st.shared.u64 	[%r25], %rd324;
	bar.sync 	0;
	add.s32 	%r208, %r208, 1;
	setp.ne.s32 	%p54, %r208, %r141;
	@%p54 bra 	$L__BB19_36;
$L__BB19_37:
	shl.b32 	%r185, %r49, 3;
	mov.u32 	%r186, _ZZ3ha2ILi21EEviiPjPiPyyE2ai;
	add.s32 	%r187, %r186, %r185;
	ld.shared.u64 	%rd325, [%r187+-8];
	cvt.u32.u64 	%r188, %rd29;
	sub.s32 	%r189, 63, %r188;
	shr.u64 	%rd326, %rd325, %r189;
	and.b64  	%rd327, %rd326, 1;
	setp.eq.b64 	%p55, %rd327, 1;
	@%p55 bra 	$L__BB19_39;
	mov.b64 	%rd328, 0;
	st.shared.u64 	[%r25], %rd328;
$L__BB19_39:
	bar.sync 	0;
	add.s32 	%r190, %r199, %r3;
	setp.ge.s32 	%p56, %r190, %r50;
	@%p56 bra 	$L__BB19_41;
	ld.shared.u64 	%rd329, [%r27];
	ld.shared.u64 	%rd330, [%r27+8];
	setp.lt.u64 	%p57, %rd329, %rd54;
	selp.b64 	%rd331, 0, %rd54, %p57;
	sub.s64 	%rd332, %rd329, %rd331;
	add.s64 	%rd333, %rd330, %rd332;
	ld.shared.u64 	%rd334, [%r27+16];
	setp.lt.u64 	%p58, %rd333, %rd54;
	selp.b64 	%rd335, 0, %rd54, %p58;
	sub.s64 	%rd336, %rd333, %rd335;
	add.s64 	%rd337, %rd334, %rd336;
	ld.shared.u64 	%rd338, [%r27+24];
	setp.lt.u64 	%p59, %rd337, %rd54;
	selp.b64 	%rd339, 0, %rd54, %p59;
	sub.s64 	%rd340, %rd337, %rd339;
	add.s64 	%rd341, %rd338, %rd340;
	ld.shared.u64 	%rd342, [%r27+32];
	setp.lt.u64 	%p60, %rd341, %rd54;
	selp.b64 	%rd343, 0, %rd54, %p60;
	sub.s64 	%rd344, %rd341, %rd343;
	add.s64 	%rd345, %rd342, %rd344;
	ld.shared.u64 	%rd346, [%r27+40];
	setp.lt.u64 	%p61, %rd345, %rd54;
	selp.b64 	%rd347, 0, %rd54, %p61;
	sub.s64 	%rd348, %rd345, %rd347;
	add.s64 	%rd349, %rd346, %rd348;
	ld.shared.u64 	%rd350, [%r27+48];
	setp.lt.u64 	%p62, %rd349, %rd54;
	selp.b64 	%rd351, 0, %rd54, %p62;
	sub.s64 	%rd352, %rd349, %rd351;
	add.s64 	%rd353, %rd350, %rd352;
	ld.shared.u64 	%rd354, [%r27+56];
	setp.lt.u64 	%p63, %rd353, %rd54;
	selp.b64 	%rd355, 0, %rd54, %p63;
	sub.s64 	%rd356, %rd353, %rd355;
	add.s64 	%rd357, %rd354, %rd356;
	ld.shared.u64 	%rd358, [%r27+64];
	setp.lt.u64 	%p64, %rd357, %rd54;
	selp.b64 	%rd359, 0, %rd54, %p64;
	sub.s64 	%rd360, %rd357, %rd359;
	add.s64 	%rd361, %rd358, %rd360;
	ld.shared.u64 	%rd362, [%r27+72];
	setp.lt.u64 	%p65, %rd361, %rd54;
	selp.b64 	%rd363, 0, %rd54, %p65;
	sub.s64 	%rd364, %rd361, %rd363;
	add.s64 	%rd365, %rd362, %rd364;
	ld.shared.u64 	%rd366, [%r27+80];
	setp.lt.u64 	%p66, %rd365, %rd54;
	selp.b64 	%rd367, 0, %rd54, %p66;
	sub.s64 	%rd368, %rd365, %rd367;
	add.s64 	%rd369, %rd366, %rd368;
	ld.shared.u64 	%rd370, [%r27+88];
	setp.lt.u64 	%p67, %rd369, %rd54;
	selp.b64 	%rd371, 0, %rd54, %p67;
	sub.s64 	%rd372, %rd369, %rd371;
	add.s64 	%rd373, %rd370, %rd372;
	ld.shared.u64 	%rd374, [%r27+96];
	setp.lt.u64 	%p68, %rd373, %rd54;
	selp.b64 	%rd375, 0, %rd54, %p68;
	sub.s64 	%rd376, %rd373, %rd375;
	add.s64 	%rd377, %rd374, %rd376;
	ld.shared.u64 	%rd378, [%r27+104];
	setp.lt.u64 	%p69, %rd377, %rd54;
	selp.b64 	%rd379, 0, %rd54, %p69;
	sub.s64 	%rd380, %rd377, %rd379;
	add.s64 	%rd381, %rd378, %rd380;
	ld.shared.u64 	%rd382, [%r27+112];
	setp.lt.u64 	%p70, %rd381, %rd54;
	selp.b64 	%rd383, 0, %rd54, %p70;
	sub.s64 	%rd384, %rd381, %rd383;
	add.s64 	%rd385, %rd382, %rd384;
	ld.shared.u64 	%rd386, [%r27+120];
	setp.lt.u64 	%p71, %rd385, %rd54;
	selp.b64 	%rd387, 0, %rd54, %p71;
	sub.s64 	%rd388, %rd385, %rd387;
	add.s64 	%rd389, %rd386, %rd388;
	ld.shared.u64 	%rd390, [%r27+128];
	setp.lt.u64 	%p72, %rd389, %rd54;
	selp.b64 	%rd391, 0, %rd54, %p72;
	sub.s64 	%rd392, %rd389, %rd391;
	add.s64 	%rd393, %rd390, %rd392;
	ld.shared.u64 	%rd394, [%r27+136];
	setp.lt.u64 	%p73, %rd393, %rd54;
	selp.b64 	%rd395, 0, %rd54, %p73;
	sub.s64 	%rd396, %rd393, %rd395;
	add.s64 	%rd397, %rd394, %rd396;
	ld.shared.u64 	%rd398, [%r27+144];
	setp.lt.u64 	%p74, %rd397, %rd54;
	selp.b64 	%rd399, 0, %rd54, %p74;
	sub.s64 	%rd400, %rd397, %rd399;
	add.s64 	%rd401, %rd398, %rd400;
	ld.shared.u64 	%rd402, [%r27+152];
	setp.lt.u64 	%p75, %rd401, %rd54;
	selp.b64 	%rd403, 0, %rd54, %p75;
	sub.s64 	%rd404, %rd401, %rd403;
	add.s64 	%rd405, %rd402, %rd404;
	ld.shared.u64 	%rd406, [%r27+160];
	setp.lt.u64 	%p76, %rd405, %rd54;
	selp.b64 	%rd407, 0, %rd54, %p76;
	sub.s64 	%rd408, %rd405, %rd407;
	add.s64 	%rd409, %rd406, %rd408;
	setp.lt.u64 	%p77, %rd409, %rd54;
	selp.b64 	%rd410, 0, %rd54, %p77;
	sub.s64 	%rd411, %rd409, %rd410;
	add.s64 	%rd412, %rd411, %rd438;
	setp.lt.u64 	%p78, %rd412, %rd54;
	selp.b64 	%rd413, 0, %rd54, %p78;
	sub.s64 	%rd438, %rd412, %rd413;
$L__BB19_41:
	neg.s64 	%rd414, %rd432;
	and.b64  	%rd415, %rd414, %rd432;
	and.b64  	%rd416, %rd415, 4294967295;
	add.s64 	%rd417, %rd416, %rd432;
	popc.b64 	%r191, %rd417;
	mov.b64 	%rd418, 2097151;
	shr.u64 	%rd419, %rd418, %r191;
	or.b64  	%rd432, %rd419, %rd417;
	bar.sync 	0;
	mov.u32 	%r192, %ntid.y;
	mov.u32 	%r193, %nctaid.x;
	mad.lo.s32 	%r199, %r192, %r193, %r199;
	setp.lt.s32 	%p79, %r199, %r50;
	@%p79 bra 	$L__BB19_18;
$L__BB19_42:
	setp.ne.s32 	%p80, %r1, 0;
	@%p80 bra 	$L__BB19_44;
	ld.param.u64 	%rd423, [_Z3ha2ILi21EEviiPjPiPyy_param_4];
	cvta.to.global.u64 	%rd420, %rd423;
	mul.wide.s32 	%rd421, %r3, 8;
	add.s64 	%rd422, %rd420, %rd421;
	st.global.u64 	[%rd422], %rd438;
$L__BB19_44:
	ret;

}
	// .globl	_Z3ha2ILi22EEviiPjPiPyy
.visible .entry _Z3ha2ILi22EEviiPjPiPyy(
	.param .u32 _Z3ha2ILi22EEviiPjPiPyy_param_0,
	.param .u32 _Z3ha2ILi22EEviiPjPiPyy_param_1,
	.param .u64 .ptr .align 1 _Z3ha2ILi22EEviiPjPiPyy_param_2,
	.param .u64 .ptr .align 1 _Z3ha2ILi22EEviiPjPiPyy_param_3,
	.param .u64 .ptr .align 1 _Z3ha2ILi22EEviiPjPiPyy_param_4,
	.param .u64 _Z3ha2ILi22EEviiPjPiPyy_param_5
)
.maxntid 256
{
	.reg .pred 	%p<83>;
	.reg .b32 	%r<211>;
	.reg .b64 	%rd<451>;
	// demoted variable
	.shared .align 8 .b8 _ZZ3ha2ILi22EEviiPjPiPyyE2qc[8192];
	// demoted variable
	.shared .align 8 .b8 _ZZ3ha2ILi22EEviiPjPiPyyE2ai[512];
	ld.param.u32 	%r49, [_Z3ha2ILi22EEviiPjPiPyy_param_0];
	ld.param.u32 	%r50, [_Z3ha2ILi22EEviiPjPiPyy_param_1];
	ld.param.u64 	%rd51, [_Z3ha2ILi22EEviiPjPiPyy_param_2];
	ld.param.u64 	%rd52, [_Z3ha2ILi22EEviiPjPiPyy_param_3];
	ld.param.u64 	%rd50, [_Z3ha2ILi22EEviiPjPiPyy_param_5];
	cvta.to.global.u64 	%rd1, %rd52;
	cvta.to.global.u64 	%rd53, %rd51;
	mov.u32 	%r1, %tid.x;
	mov.u32 	%r51, %tid.y;
	mov.u32 	%r52, %ctaid.x;
	mov.u32 	%r2, %ntid.y;
	mad.lo.s32 	%r3, %r52, %r2, %r51;
	mul.lo.s32 	%r4, %r51, 22;
	mul.wide.s32 	%rd54, %r3, 4;
	add.s64 	%rd55, %rd53, %rd54;
	ld.global.u32 	%r5, [%rd55];
	add.s32 	%r6, %r4, %r1;
	setp.ge.s32 	%p1, %r6, %r49;
	@%p1 bra 	$L__BB20_16;
	mul.lo.s32 	%r7, %r2, 22;
	and.b32  	%r8, %r49, 15;
	add.s32 	%r9, %r8, -1;
	and.b32  	%r10, %r49, 7;
	add.s32 	%r11, %r10, -1;
	and.b32  	%r12, %r49, 2147483632;
	and.b32  	%r13, %r49, 3;
	mov.u32 	%r196, %r6;
$L__BB20_2:
	setp.lt.u32 	%p2, %r49, 16;
	mul.lo.s32 	%r15, %r196, %r49;
	mov.b64 	%rd442, 0;
	mov.b32 	%r199, 0;
	@%p2 bra 	$L__BB20_5;
	mov.b64 	%rd442, 0;
	mov.b32 	%r197, 0;
$L__BB20_4:
	.pragma "nounroll";
	add.s32 	%r55, %r197, %r15;
	mul.wide.s32 	%rd59, %r55, 4;
	add.s64 	%rd60, %rd1, %rd59;
	ld.global.s32 	%rd61, [%rd60];
	shl.b64 	%rd62, %rd61, %r197;
	or.b64  	%rd63, %rd62, %rd442;
	add.s32 	%r56, %r197, 1;
	ld.global.s32 	%rd64, [%rd60+4];
	shl.b64 	%rd65, %rd64, %r56;
	or.b64  	%rd66, %rd65, %rd63;
	add.s32 	%r57, %r197, 2;
	ld.global.s32 	%rd67, [%rd60+8];
	shl.b64 	%rd68, %rd67, %r57;
	or.b64  	%rd69, %rd68, %rd66;
	add.s32 	%r58, %r197, 3;
	ld.global.s32 	%rd70, [%rd60+12];
	shl.b64 	%rd71, %rd70, %r58;
	or.b64  	%rd72, %rd71, %rd69;
	add.s32 	%r59, %r197, 4;
	ld.global.s32 	%rd73, [%rd60+16];
	shl.b64 	%rd74, %rd73, %r59;
	or.b64  	%rd75, %rd74, %rd72;
	add.s32 	%r60, %r197, 5;
	ld.global.s32 	%rd76, [%rd60+20];
	shl.b64 	%rd77, %rd76, %r60;
	or.b64  	%rd78, %rd77, %rd75;
	add.s32 	%r61, %r197, 6;
	ld.global.s32 	%rd79, [%rd60+24];
	shl.b64 	%rd80, %rd79, %r61;
	or.b64  	%rd81, %rd80, %rd78;
	add.s32 	%r62, %r197, 7;
	ld.global.s32 	%rd82, [%rd60+28];
	shl.b64 	%rd83, %rd82, %r62;
	or.b64  	%rd84, %rd83, %rd81;
	add.s32 	%r63, %r197, 8;
	ld.global.s32 	%rd85, [%rd60+32];
	shl.b64 	%rd86, %rd85, %r63;
	or.b64  	%rd87, %rd86, %rd84;
	add.s32 	%r64, %r197, 9;
	ld.global.s32 	%rd88, [%rd60+36];
	shl.b64 	%rd89, %rd88, %r64;
	or.b64  	%rd90, %rd89, %rd87;
	add.s32 	%r65, %r197, 10;
	ld.global.s32 	%rd91, [%rd60+40];
	shl.b64 	%rd92, %rd91, %r65;
	or.b64  	%rd93, %rd92, %rd90;
	add.s32 	%r66, %r197, 11;
	ld.global.s32 	%rd94, [%rd60+44];
	shl.b64 	%rd95, %rd94, %r66;
	or.b64  	%rd96, %rd95, %rd93;
	add.s32 	%r67, %r197, 12;
	ld.global.s32 	%rd97, [%rd60+48];
	shl.b64 	%rd98, %rd97, %r67;
	or.b64  	%rd99, %rd98, %rd96;
	add.s32 	%r68, %r197, 13;
	ld.global.s32 	%rd100, [%rd60+52];
	shl.b64 	%rd101, %rd100, %r68;
	or.b64  	%rd102, %rd101, %rd99;
	add.s32 	%r69, %r197, 14;
	ld.global.s32 	%rd103, [%rd60+56];
	shl.b64 	%rd104, %rd103, %r69;
	or.b64  	%rd105, %rd104, %rd102;
	add.s32 	%r70, %r197, 15;
	ld.global.s32 	%rd106, [%rd60+60];
	shl.b64 	%rd107, %rd106, %r70;
	or.b64  	%rd442, %rd107, %rd105;
	add.s32 	%r197, %r197, 16;
	setp.ne.s32 	%p3, %r197, %r12;
	mov.u32 	%r199, %r12;
	@%p3 bra 	$L__BB20_4;
$L__BB20_5:
	setp.eq.s32 	%p4, %r8, 0;
	@%p4 bra 	$L__BB20_15;
	setp.lt.u32 	%p5, %r9, 7;
	@%p5 bra 	$L__BB20_8;
	add.s32 	%r71, %r199, %r15;
	mul.wide.s32 	%rd109, %r71, 4;
	add.s64 	%rd110, %rd1, %rd109;
	ld.global.s32 	%rd111, [%rd110];
	shl.b64 	%rd112, %rd111, %r199;
	add.s32 	%r72, %r199, 1;
	ld.global.s32 	%rd113, [%rd110+4];
	shl.b64 	%rd114, %rd113, %r72;
	or.b64  	%rd115, %rd112, %rd114;
	add.s32 	%r73, %r199, 2;
	ld.global.s32 	%rd116, [%rd110+8];
	shl.b64 	%rd117, %rd116, %r73;
	or.b64  	%rd118, %rd115, %rd117;
	add.s32 	%r74, %r199, 3;
	ld.global.s32 	%rd119, [%rd110+12];
	shl.b64 	%rd120, %rd119, %r74;
	or.b64  	%rd121, %rd118, %rd120;
	add.s32 	%r75, %r199, 4;
	ld.global.s32 	%rd122, [%rd110+16];
	shl.b64 	%rd123, %rd122, %r75;
	or.b64  	%rd124, %rd121, %rd123;
	add.s32 	%r76, %r199, 5;
	ld.global.s32 	%rd125, [%rd110+20];
	shl.b64 	%rd126, %rd125, %r76;
	or.b64  	%rd127, %rd124, %rd126;
	add.s32 	%r77, %r199, 6;
	ld.global.s32 	%rd128, [%rd110+24];
	shl.b64 	%rd129, %rd128, %r77;
	or.b64  	%rd130, %rd127, %rd129;
	add.s32 	%r78, %r199, 7;
	ld.global.s32 	%rd131, [%rd110+28];
	shl.b64 	%rd132, %rd131, %r78;
	or.b64  	%rd133, %rd130, %rd132;
	or.b64  	%rd442, %rd133, %rd442;
	add.s32 	%r199, %r199, 8;
$L__BB20_8:
	setp.eq.s32 	%p6, %r10, 0;
	@%p6 bra 	$L__BB20_15;
	setp.lt.u32 	%p7, %r11, 3;
	@%p7 bra 	$L__BB20_11;
	add.s32 	%r79, %r199, %r15;
	mul.wide.s32 	%rd135, %r79, 4;
	add.s64 	%rd136, %rd1, %rd135;
	ld.global.s32 	%rd137, [%rd136];
	shl.b64 	%rd138, %rd137, %r199;
	add.s32 	%r80, %r199, 1;
	ld.global.s32 	%rd139, [%rd136+4];
	shl.b64 	%rd140, %rd139, %r80;
	or.b64  	%rd141, %rd138, %rd140;
	add.s32 	%r81, %r199, 2;
	ld.global.s32 	%rd142, [%rd136+8];
	shl.b64 	%rd143, %rd142, %r81;
	or.b64  	%rd144, %rd141, %rd143;
	add.s32 	%r82, %r199, 3;
	ld.global.s32 	%rd145, [%rd136+12];
	shl.b64 	%rd146, %rd145, %r82;
	or.b64  	%rd147, %rd144, %rd146;
	or.b64  	%rd442, %rd147, %rd442;
	add.s32 	%r199, %r199, 4;
$L__BB20_11:
	setp.eq.s32 	%p8, %r13, 0;
	@%p8 bra 	$L__BB20_15;
	setp.eq.s32 	%p9, %r13, 1;
	add.s32 	%r83, %r199, %r15;
	mul.wide.s32 	%rd148, %r83, 4;
	add.s64 	%rd12, %rd1, %rd148;
	ld.global.s32 	%rd149, [%rd12];
	shl.b64 	%rd150, %rd149, %r199;
	or.b64  	%rd442, %rd150, %rd442;
	@%p9 bra 	$L__BB20_15;
	setp.eq.s32 	%p10, %r13, 2;
	add.s32 	%r84, %r199, 1;
	ld.global.s32 	%rd151, [%rd12+4];
	shl.b64 	%rd152, %rd151, %r84;
	or.b64  	%rd442, %rd152, %rd442;
	@%p10 bra 	$L__BB20_15;
	add.s32 	%r85, %r199, 2;
	ld.global.s32 	%rd153, [%rd12+8];
	shl.b64 	%rd154, %rd153, %r85;
	or.b64  	%rd442, %rd154, %rd442;
$L__BB20_15:
	shl.b32 	%r86, %r196, 3;
	mov.u32 	%r87, _ZZ3ha2ILi22EEviiPjPiPyyE2ai;
	add.s32 	%r88, %r87, %r86;
	st.shared.u64 	[%r88], %rd442;
	add.s32 	%r196, %r196, %r7;
	setp.lt.s32 	%p11, %r196, %r49;
	@%p11 bra 	$L__BB20_2;
$L__BB20_16:
	bar.sync 	0;
	setp.lt.s32 	%p12, %r50, 1;
	mov.b64 	%rd449, 0;
	@%p12 bra 	$L__BB20_42;
	add.s32 	%r90, %r49, -1;
	cvt.u64.u32 	%rd17, %r90;
	shl.b32 	%r91, %r6, 3;
	mov.u32 	%r92, _ZZ3ha2ILi22EEviiPjPiPyyE2qc;
	add.s32 	%r24, %r92, %r91;
	and.b32  	%r25, %r90, 3;
	shl.b32 	%r93, %r4, 3;
	add.s32 	%r26, %r92, %r93;
	cvt.u64.u32 	%rd443, %r5;
	mov.b32 	%r201, 0;
	mov.b64 	%rd449, 0;
$L__BB20_18:
	setp.eq.s32 	%p13, %r1, 0;
	mov.u64 	%rd448, %rd443;
	@%p13 bra 	$L__BB20_26;
	setp.lt.u32 	%p14, %r1, 4;
	mov.u64 	%rd448, %rd443;
	@%p14 bra 	$L__BB20_22;
	and.b32  	%r94, %r1, 252;
	neg.s32 	%r202, %r94;
	mov.u64 	%rd448, %rd443;
$L__BB20_21:
	add.s64 	%rd158, %rd448, -1;
	and.b64  	%rd159, %rd158, %rd448;
	add.s64 	%rd160, %rd159, -1;
	and.b64  	%rd161, %rd160, %rd159;
	add.s64 	%rd162, %rd161, -1;
	and.b64  	%rd163, %rd162, %rd161;
	add.s64 	%rd164, %rd163, -1;
	and.b64  	%rd448, %rd164, %rd163;
	add.s32 	%r202, %r202, 4;
	setp.ne.s32 	%p15, %r202, 0;
	@%p15 bra 	$L__BB20_21;
$L__BB20_22:
	and.b32  	%r31, %r1, 3;
	setp.eq.s32 	%p16, %r31, 0;
	@%p16 bra 	$L__BB20_26;
	setp.eq.s32 	%p17, %r31, 1;
	add.s64 	%rd165, %rd448, -1;
	and.b64  	%rd448, %rd165, %rd448;
	@%p17 bra 	$L__BB20_26;
	setp.eq.s32 	%p18, %r31, 2;
	add.s64 	%rd166, %rd448, -1;
	and.b64  	%rd448, %rd166, %rd448;
	@%p18 bra 	$L__BB20_26;
	add.s64 	%rd167, %rd448, -1;
	and.b64  	%rd448, %rd167, %rd448;
$L__BB20_26:
	setp.lt.s32 	%p19, %r49, 2;
	neg.s64 	%rd168, %rd448;
	and.b64  	%rd169, %rd448, %rd168;
	clz.b64 	%r96, %rd169;
	cvt.u64.u32 	%rd29, %r96;
	shl.b32 	%r97, %r96, 3;
	mov.u32 	%r98, _ZZ3ha2ILi22EEviiPjPiPyyE2ai;
	sub.s32 	%r99, %r98, %r97;
	ld.shared.u64 	%rd30, [%r99+504];
	mov.b32 	%r209, 0;
	@%p19 bra 	$L__BB20_34;
	add.s32 	%r207, %r49, -2;
	setp.lt.u32 	%p20, %r207, 3;
	mov.b32 	%r209, 0;
	@%p20 bra 	$L__BB20_30;
	mov.b32 	%r209, 0;
	mov.u32 	%r205, %r209;
$L__BB20_29:
	shr.u64 	%rd170, %rd443, %r207;
	and.b64  	%rd171, %rd170, 1;
	setp.eq.b64 	%p21, %rd171, 1;
	shl.b32 	%r103, %r209, 1;
	shr.u64 	%rd172, %rd30, %r207;
	cvt.u32.u64 	%r104, %rd172;
	and.b32  	%r105, %r104, 1;
	or.b32  	%r106, %r105, %r103;
	selp.b32 	%r107, %r106, %r209, %p21;
	add.s32 	%r108, %r207, -1;
	shr.u64 	%rd173, %rd443, %r108;
	and.b64  	%rd174, %rd173, 1;
	setp.eq.b64 	%p22, %rd174, 1;
	shl.b32 	%r109, %r107, 1;
	shr.u64 	%rd175, %rd30, %r108;
	cvt.u32.u64 	%r110, %rd175;
	and.b32  	%r111, %r110, 1;
	or.b32  	%r112, %r111, %r109;
	selp.b32 	%r113, %r112, %r107, %p22;
	add.s32 	%r114, %r207, -2;
	shr.u64 	%rd176, %rd443, %r114;
	and.b64  	%rd177, %rd176, 1;
	setp.eq.b64 	%p23, %rd177, 1;
	shl.b32 	%r115, %r113, 1;
	shr.u64 	%rd178, %rd30, %r114;
	cvt.u32.u64 	%r116, %rd178;
	and.b32  	%r117, %r116, 1;
	or.b32  	%r118, %r117, %r115;
	selp.b32 	%r119, %r118, %r113, %p23;
	add.s32 	%r120, %r207, -3;
	shr.u64 	%rd179, %rd443, %r120;
	and.b64  	%rd180, %rd179, 1;
	setp.eq.b64 	%p24, %rd180, 1;
	shl.b32 	%r121, %r119, 1;
	shr.u64 	%rd181, %rd30, %r120;
	cvt.u32.u64 	%r122, %rd181;
	and.b32  	%r123, %r122, 1;
	or.b32  	%r124, %r123, %r121;
	selp.b32 	%r209, %r124, %r119, %p24;
	add.s32 	%r207, %r207, -4;
	add.s32 	%r205, %r205, 4;
	add.s32 	%r125, %r49, -1;
	and.b32  	%r126, %r125, -4;
	setp.ne.s32 	%p25, %r205, %r126;
	@%p25 bra 	$L__BB20_29;
$L__BB20_30:
	setp.eq.s32 	%p26, %r25, 0;
	@%p26 bra 	$L__BB20_34;
	setp.eq.s32 	%p27, %r25, 1;
	shr.u64 	%rd182, %rd443, %r207;
	and.b64  	%rd183, %rd182, 1;
	setp.eq.b64 	%p28, %rd183, 1;
	shl.b32 	%r127, %r209, 1;
	shr.u64 	%rd184, %rd30, %r207;
	cvt.u32.u64 	%r128, %rd184;
	and.b32  	%r129, %r128, 1;
	or.b32  	%r130, %r129, %r127;
	selp.b32 	%r209, %r130, %r209, %p28;
	@%p27 bra 	$L__BB20_34;
	setp.eq.s32 	%p29, %r25, 2;
	add.s32 	%r131, %r207, -1;
	shr.u64 	%rd185, %rd443, %r131;
	and.b64  	%rd186, %rd185, 1;
	setp.eq.b64 	%p30, %rd186, 1;
	shl.b32 	%r132, %r209, 1;
	shr.u64 	%rd187, %rd30, %r131;
	cvt.u32.u64 	%r133, %rd187;
	and.b32  	%r134, %r133, 1;
	or.b32  	%r135, %r134, %r132;
	selp.b32 	%r209, %r135, %r209, %p30;
	@%p29 bra 	$L__BB20_34;
	add.s32 	%r136, %r207, -2;
	shr.u64 	%rd188, %rd443, %r136;
	and.b64  	%rd189, %rd188, 1;
	setp.eq.b64 	%p31, %rd189, 1;
	shl.b32 	%r137, %r209, 1;
	shr.u64 	%rd190, %rd30, %r136;
	cvt.u32.u64 	%r138, %rd190;
	and.b32  	%r139, %r138, 1;
	or.b32  	%r140, %r139, %r137;
	selp.b32 	%r209, %r140, %r209, %p31;
$L__BB20_34:
	setp.lt.s32 	%p32, %r49, 3;
	cvt.u32.u64 	%r141, %rd17;
	shr.u64 	%rd191, %rd30, %r141;
	and.b64  	%rd192, %rd191, 1;
	st.shared.u64 	[%r24], %rd192;
	bar.sync 	0;
	@%p32 bra 	$L__BB20_37;
	shr.u32 	%r143, %r209, 1;
	and.b32  	%r144, %r143, 1;
	cvt.u64.u32 	%rd193, %r144;
	neg.s64 	%rd31, %rd193;
	shr.u32 	%r145, %r209, 2;
	and.b32  	%r146, %r145, 1;
	cvt.u64.u32 	%rd194, %r146;
	neg.s64 	%rd32, %rd194;
	shr.u32 	%r147, %r209, 3;
	and.b32  	%r148, %r147, 1;
	cvt.u64.u32 	%rd195, %r148;
	neg.s64 	%rd33, %rd195;
	shr.u32 	%r149, %r209, 4;
	and.b32  	%r150, %r149, 1;
	cvt.u64.u32 	%rd196, %r150;
	neg.s64 	%rd34, %rd196;
	shr.u32 	%r151, %r209, 5;
	and.b32  	%r152, %r151, 1;
	cvt.u64.u32 	%rd197, %r152;
	neg.s64 	%rd35, %rd197;
	shr.u32 	%r153, %r209, 6;
	and.b32  	%r154, %r153, 1;
	cvt.u64.u32 	%rd198, %r154;
	neg.s64 	%rd36, %rd198;
	shr.u32 	%r155, %r209, 8;
	and.b32  	%r156, %r155, 1;
	cvt.u64.u32 	%rd199, %r156;
	neg.s64 	%rd37, %rd199;
	shr.u32 	%r157, %r209, 9;
	and.b32  	%r158, %r157, 1;
	cvt.u64.u32 	%rd200, %r158;
	neg.s64 	%rd38, %rd200;
	shr.u32 	%r159, %r209, 10;
	and.b32  	%r160, %r159, 1;
	cvt.u64.u32 	%rd201, %r160;
	neg.s64 	%rd39, %rd201;
	shr.u32 	%r161, %r209, 15;
	and.b32  	%r162, %r161, 1;
	cvt.u64.u32 	%rd202, %r162;
	neg.s64 	%rd40, %rd202;
	shr.u32 	%r163, %r209, 16;
	and.b32  	%r164, %r163, 1;
	cvt.u64.u32 	%rd203, %r164;
	neg.s64 	%rd41, %rd203;
	shr.u32 	%r165, %r209, 17;
	and.b32  	%r166, %r165, 1;
	cvt.u64.u32 	%rd204, %r166;
	neg.s64 	%rd42, %rd204;
	shr.u32 	%r167, %r209, 18;
	and.b32  	%r168, %r167, 1;
	cvt.u64.u32 	%rd205, %r168;
	neg.s64 	%rd43, %rd205;
	shr.u32 	%r169, %r209, 19;
	and.b32  	%r170, %r169, 1;
	cvt.u64.u32 	%rd206, %r170;
	neg.s64 	%rd44, %rd206;
	mov.b32 	%r210, 1;
$L__BB20_36:
	ld.shared.u64 	%rd207, [%r26];
	and.b32  	%r172, %r209, 1;
	cvt.u64.u32 	%rd208, %r172;
	neg.s64 	%rd209, %rd208;
	and.b64  	%rd210, %rd207, %rd209;
	setp.lt.u64 	%p33, %rd210, %rd50;
	selp.b64 	%rd211, 0, %rd50, %p33;
	sub.s64 	%rd212, %rd210, %rd211;
	ld.shared.u64 	%rd213, [%r26+8];
	and.b64  	%rd214, %rd213, %rd31;
	add.s64 	%rd215, %rd214, %rd212;
	setp.lt.u64 	%p34, %rd215, %rd50;
	selp.b64 	%rd216, 0, %rd50, %p34;
	sub.s64 	%rd217, %rd215, %rd216;
	ld.shared.u64 	%rd218, [%r26+16];
	and.b64  	%rd219, %rd218, %rd32;
	add.s64 	%rd220, %rd219, %rd217;
	setp.lt.u64 	%p35, %rd220, %rd50;
	selp.b64 	%rd221, 0, %rd50, %p35;
	sub.s64 	%rd222, %rd220, %rd221;
	ld.shared.u64 	%rd223, [%r26+24];
	and.b64  	%rd224, %rd223, %rd33;
	add.s64 	%rd225, %rd224, %rd222;
	setp.lt.u64 	%p36, %rd225, %rd50;
	selp.b64 	%rd226, 0, %rd50, %p36;
	sub.s64 	%rd227, %rd225, %rd226;
	ld.shared.u64 	%rd228, [%r26+32];
	and.b64  	%rd229, %rd228, %rd34;
	add.s64 	%rd230, %rd229, %rd227;
	setp.lt.u64 	%p37, %rd230, %rd50;
	selp.b64 	%rd231, 0, %rd50, %p37;
	sub.s64 	%rd232, %rd230, %rd231;
	ld.shared.u64 	%rd233, [%r26+40];
	and.b64  	%rd234, %rd233, %rd35;
	add.s64 	%rd235, %rd234, %rd232;
	setp.lt.u64 	%p38, %rd235, %rd50;
	selp.b64 	%rd236, 0, %rd50, %p38;
	sub.s64 	%rd237, %rd235, %rd236;
	ld.shared.u64 	%rd238, [%r26+48];
	and.b64  	%rd239, %rd238, %rd36;
	add.s64 	%rd240, %rd239, %rd237;
	setp.lt.u64 	%p39, %rd240, %rd50;
	selp.b64 	%rd241, 0, %rd50, %p39;
	sub.s64 	%rd242, %rd240, %rd241;
	ld.shared.u64 	%rd243, [%r26+56];
	shr.u32 	%r173, %r209, 7;
	and.b32  	%r174, %r173, 1;
	cvt.u64.u32 	%rd244, %r174;
	neg.s64 	%rd245, %rd244;
	and.b64  	%rd246, %rd243, %rd245;
	add.s64 	%rd247, %rd246, %rd242;
	setp.lt.u64 	%p40, %rd247, %rd50;
	selp.b64 	%rd248, 0, %rd50, %p40;
	sub.s64 	%rd249, %rd247, %rd248;
	ld.shared.u64 	%rd250, [%r26+64];
	and.b64  	%rd251, %rd250, %rd37;
	add.s64 	%rd252, %rd251, %rd249;
	setp.lt.u64 	%p41, %rd252, %rd50;
	selp.b64 	%rd253, 0, %rd50, %p41;
	sub.s64 	%rd254, %rd252, %rd253;
	ld.shared.u64 	%rd255, [%r26+72];
	and.b64  	%rd256, %rd255, %rd38;
	add.s64 	%rd257, %rd256, %rd254;
	setp.lt.u64 	%p42, %rd257, %rd50;
	selp.b64 	%rd258, 0, %rd50, %p42;
	sub.s64 	%rd259, %rd257, %rd258;
	ld.shared.u64 	%rd260, [%r26+80];
	and.b64  	%rd261, %rd260, %rd39;
	add.s64 	%rd262, %rd261, %rd259;
	setp.lt.u64 	%p43, %rd262, %rd50;
	selp.b64 	%rd263, 0, %rd50, %p43;
	sub.s64 	%rd264, %rd262, %rd263;
	ld.shared.u64 	%rd265, [%r26+88];
	shr.u32 	%r175, %r209, 11;
	and.b32  	%r176, %r175, 1;
	cvt.u64.u32 	%rd266, %r176;
	neg.s64 	%rd267, %rd266;
	and.b64  	%rd268, %rd265, %rd267;
	add.s64 	%rd269, %rd268, %rd264;
	setp.lt.u64 	%p44, %rd269, %rd50;
	selp.b64 	%rd270, 0, %rd50, %p44;
	sub.s64 	%rd271, %rd269, %rd270;
	ld.shared.u64 	%rd272, [%r26+96];
	shr.u32 	%r177, %r209, 12;
	and.b32  	%r178, %r177, 1;
	cvt.u64.u32 	%rd273, %r178;
	neg.s64 	%rd274, %rd273;
	and.b64  	%rd275, %rd272, %rd274;
	add.s64 	%rd276, %rd275, %rd271;
	setp.lt.u64 	%p45, %rd276, %rd50;
	selp.b64 	%rd277, 0, %rd50, %p45;
	sub.s64 	%rd278, %rd276, %rd277;
	ld.shared.u64 	%rd279, [%r26+104];
	shr.u32 	%r179, %r209, 13;
	and.b32  	%r180, %r179, 1;
	cvt.u64.u32 	%rd280, %r180;
	neg.s64 	%rd281, %rd280;
	and.b64  	%rd282, %rd279, %rd281;
	add.s64 	%rd283, %rd282, %rd278;
	setp.lt.u64 	%p46, %rd283, %rd50;
	selp.b64 	%rd284, 0, %rd50, %p46;
	sub.s64 	%rd285, %rd283, %rd284;
	ld.shared.u64 	%rd286, [%r26+112];
	shr.u32 	%r181, %r209, 14;
	and.b32  	%r182, %r181, 1;
	cvt.u64.u32 	%rd287, %r182;
	neg.s64 	%rd288, %rd287;
	and.b64  	%rd289, %rd286, %rd288;
	add.s64 	%rd290, %rd289, %rd285;
	setp.lt.u64 	%p47, %rd290, %rd50;
	selp.b64 	%rd291, 0, %rd50, %p47;
	sub.s64 	%rd292, %rd290, %rd291;
	ld.shared.u64 	%rd293, [%r26+120];
	and.b64  	%rd294, %rd293, %rd40;
	add.s64 	%rd295, %rd294, %rd292;
	setp.lt.u64 	%p48, %rd295, %rd50;
	selp.b64 	%rd296, 0, %rd50, %p48;
	sub.s64 	%rd297, %rd295, %rd296;
	ld.shared.u64 	%rd298, [%r26+128];
	and.b64  	%rd299, %rd298, %rd41;
	add.s64 	%rd300, %rd299, %rd297;
	setp.lt.u64 	%p49, %rd300, %rd50;
	selp.b64 	%rd301, 0, %rd50, %p49;
	sub.s64 	%rd302, %rd300, %rd301;
	ld.shared.u64 	%rd303, [%r26+136];
	and.b64  	%rd304, %rd303, %rd42;
	add.s64 	%rd305, %rd304, %rd302;
	setp.lt.u64 	%p50, %rd305, %rd50;
	selp.b64 	%rd306, 0, %rd50, %p50;
	sub.s64 	%rd307, %rd305, %rd306;
	ld.shared.u64 	%rd308, [%r26+144];
	and.b64  	%rd309, %rd308, %rd43;
	add.s64 	%rd310, %rd309, %rd307;
	setp.lt.u64 	%p51, %rd310, %rd50;
	selp.b64 	%rd311, 0, %rd50, %p51;
	sub.s64 	%rd312, %rd310, %rd311;
	ld.shared.u64 	%rd313, [%r26+152];
	and.b64  	%rd314, %rd313, %rd44;
	add.s64 	%rd315, %rd314, %rd312;
	setp.lt.u64 	%p52, %rd315, %rd50;
	selp.b64 	%rd316, 0, %rd50, %p52;
	sub.s64 	%rd317, %rd315, %rd316;
	ld.shared.u64 	%rd318, [%r26+160];
	shr.u32 	%r183, %r209, 20;
	and.b32  	%r184, %r183, 1;
	cvt.u64.u32 	%rd319, %r184;
	neg.s64 	%rd320, %rd319;
	and.b64  	%rd321, %rd318, %rd320;
	add.s64 	%rd322, %rd321, %rd317;
	setp.lt.u64 	%p53, %rd322, %rd50;
	selp.b64 	%rd323, 0, %rd50, %p53;
	sub.s64 	%rd324, %rd322, %rd323;
	ld.shared.u64 	%rd325, [%r26+168];
	shr.u32 	%r185, %r209, 21;
	and.b32  	%r186, %r185, 1;
	cvt.u64.u32 	%rd326, %r186;
	neg.s64 	%rd327, %rd326;
	and.b64  	%rd328, %rd325, %rd327;
	add.s64 	%rd329, %rd328, %rd324;
	setp.lt.u64 	%p54, %rd329, %rd50;
	selp.b64 	%rd330, 0, %rd50, %p54;
	sub.s64 	%rd331, %rd329, %rd330;
	bar.sync 	0;
	st.shared.u64 	[%r24], %rd331;
	bar.sync 	0;
	add.s32 	%r210, %r210, 1;
	setp.ne.s32 	%p55, %r210, %r141;
	@%p55 bra 	$L__BB20_36;
$L__BB20_37:
	shl.b32 	%r187, %r49, 3;
	mov.u32 	%r188, _ZZ3ha2ILi22EEviiPjPiPyyE2ai;
	add.s32 	%r189, %r188, %r187;
	ld.shared.u64 	%rd332, [%r189+-8];
	cvt.u32.u64 	%r190, %rd29;
	sub.s32 	%r191, 63, %r190;
	shr.u64 	%rd333, %rd332, %r191;
	and.b64  	%rd334, %rd333, 1;
	setp.eq.b64 	%p56, %rd334, 1;
	@%p56 bra 	$L__BB20_39;
	mov.b64 	%rd335, 0;
	st.shared.u64 	[%r24], %rd335;
$L__BB20_39:
	bar.sync 	0;
	add.s32 	%r192, %r201, %r3;
	setp.ge.s32 	%p57, %r192, %r50;
	@%p57 bra 	$L__BB20_41;
	ld.shared.u64 	%rd336, [%r26];
	ld.shared.u64 	%rd337, [%r26+8];
	setp.lt.u64 	%p58, %rd336, %rd50;
	selp.b64 	%rd338, 0, %rd50, %p58;
	sub.s64 	%rd339, %rd336, %rd338;
	add.s64 	%rd340, %rd337, %rd339;
	ld.shared.u64 	%rd341, [%r26+16];
	setp.lt.u64 	%p59, %rd340, %rd50;
	selp.b64 	%rd342, 0, %rd50, %p59;
	sub.s64 	%rd343, %rd340, %rd342;
	add.s64 	%rd344, %rd341, %rd343;
	ld.shared.u64 	%rd345, [%r26+24];
	setp.lt.u64 	%p60, %rd344, %rd50;
	selp.b64 	%rd346, 0, %rd50, %p60;
	sub.s64 	%rd347, %rd344, %rd346;
	add.s64 	%rd348, %rd345, %rd347;
	ld.shared.u64 	%rd349, [%r26+32];
	setp.lt.u64 	%p61, %rd348, %rd50;
	selp.b64 	%rd350, 0, %rd50, %p61;
	sub.s64 	%rd351, %rd348, %rd350;
	add.s64 	%rd352, %rd349, %rd351;
	ld.shared.u64 	%rd353, [%r26+40];
	setp.lt.u64 	%p62, %rd352, %rd50;
	selp.b64 	%rd354, 0, %rd50, %p62;
	sub.s64 	%rd355, %rd352, %rd354;
	add.s64 	%rd356, %rd353, %rd355;
	ld.shared.u64 	%rd357, [%r26+48];
	setp.lt.u64 	%p63, %rd356, %rd50;
	selp.b64 	%rd358, 0, %rd50, %p63;
	sub.s64 	%rd359, %rd356, %rd358;
	add.s64 	%rd360, %rd357, %rd359;
	ld.shared.u64 	%rd361, [%r26+56];
	setp.lt.u64 	%p64, %rd360, %rd50;
	selp.b64 	%rd362, 0, %rd50, %p64;
	sub.s64 	%rd363, %rd360, %rd362;
	add.s64 	%rd364, %rd361, %rd363;
	ld.shared.u64 	%rd365, [%r26+64];
	setp.lt.u64 	%p65, %rd364, %rd50;
	selp.b64 	%rd366, 0, %rd50, %p65;
	sub.s64 	%rd367, %rd364, %rd366;
	add.s64 	%rd368, %rd365, %rd367;
	ld.shared.u64 	%rd369, [%r26+72];
	setp.lt.u64 	%p66, %rd368, %rd50;
	selp.b64 	%rd370, 0, %rd50, %p66;
	sub.s64 	%rd371, %rd368, %rd370;
	add.s64 	%rd372, %rd369, %rd371;
	ld.shared.u64 	%rd373, [%r26+80];
	setp.lt.u64 	%p67, %rd372, %rd50;
	selp.b64 	%rd374, 0, %rd50, %p67;
	sub.s64 	%rd375, %rd372, %rd374;
	add.s64 	%rd376, %rd373, %rd375;
	ld.shared.u64 	%rd377, [%r26+88];
	setp.lt.u64 	%p68, %rd376, %rd50;
	selp.b64 	%rd378, 0, %rd50, %p68;
	sub.s64 	%rd379, %rd376, %rd378;
	add.s64 	%rd380, %rd377, %rd379;
	ld.shared.u64 	%rd381, [%r26+96];
	setp.lt.u64 	%p69, %rd380, %rd50;
	selp.b64 	%rd382, 0, %rd50, %p69;
	sub.s64 	%rd383, %rd380, %rd382;
	add.s64 	%rd384, %rd381, %rd383;
	ld.shared.u64 	%rd385, [%r26+104];
	setp.lt.u64 	%p70, %rd384, %rd50;
	selp.b64 	%rd386, 0, %rd50, %p70;
	sub.s64 	%rd387, %rd384, %rd386;
	add.s64 	%rd388, %rd385, %rd387;
	ld.shared.u64 	%rd389, [%r26+112];
	setp.lt.u64 	%p71, %rd388, %rd50;
	selp.b64 	%rd390, 0, %rd50, %p71;
	sub.s64 	%rd391, %rd388, %rd390;
	add.s64 	%rd392, %rd389, %rd391;
	ld.shared.u64 	%rd393, [%r26+120];
	setp.lt.u64 	%p72, %rd392, %rd50;
	selp.b64 	%rd394, 0, %rd50, %p72;
	sub.s64 	%rd395, %rd392, %rd394;
	add.s64 	%rd396, %rd393, %rd395;
	ld.shared.u64 	%rd397, [%r26+128];
	setp.lt.u64 	%p73, %rd396, %rd50;
	selp.b64 	%rd398, 0, %rd50, %p73;
	sub.s64 	%rd399, %rd396, %rd398;
	add.s64 	%rd400, %rd397, %rd399;
	ld.shared.u64 	%rd401, [%r26+136];
	setp.lt.u64 	%p74, %rd400, %rd50;
	selp.b64 	%rd402, 0, %rd50, %p74;
	sub.s64 	%rd403, %rd400, %rd402;
	add.s64 	%rd404, %rd401, %rd403;
	ld.shared.u64 	%rd405, [%r26+144];
	setp.lt.u64 	%p75, %rd404, %rd50;
	selp.b64 	%rd406, 0, %rd50, %p75;
	sub.s64 	%rd407, %rd404, %rd406;
	add.s64 	%rd408, %rd405, %rd407;
	ld.shared.u64 	%rd409, [%r26+152];
	setp.lt.u64 	%p76, %rd408, %rd50;
	selp.b64 	%rd410, 0, %rd50, %p76;
	sub.s64 	%rd411, %rd408, %rd410;
	add.s64 	%rd412, %rd409, %rd411;
	ld.shared.u64 	%rd413, [%r26+160];
	setp.lt.u64 	%p77, %rd412, %rd50;
	selp.b64 	%rd414, 0, %rd50, %p77;
	sub.s64 	%rd415, %rd412, %rd414;
	add.s64 	%rd416, %rd413, %rd415;
	ld.shared.u64 	%rd417, [%r26+168];
	setp.lt.u64 	%p78, %rd416, %rd50;
	selp.b64 	%rd418, 0, %rd50, %p78;
	sub.s64 	%rd419, %rd416, %rd418;
	add.s64 	%rd420, %rd417, %rd419;
	setp.lt.u64 	%p79, %rd420, %rd50;
	selp.b64 	%rd421, 0, %rd50, %p79;
	sub.s64 	%rd422, %rd420, %rd421;
	add.s64 	%rd423, %rd422, %rd449;
	setp.lt.u64 	%p80, %rd423, %rd50;
	selp.b64 	%rd424, 0, %rd50, %p80;
	sub.s64 	%rd449, %rd423, %rd424;
$L__BB20_41:
	neg.s64 	%rd425, %rd443;
	and.b64  	%rd426, %rd425, %rd443;
	and.b64  	%rd427, %rd426, 4294967295;
	add.s64 	%rd428, %rd427, %rd443;
	popc.b64 	%r193, %rd428;
	mov.b64 	%rd429, 4194303;
	shr.u64 	%rd430, %rd429, %r193;
	or.b64  	%rd443, %rd430, %rd428;
	bar.sync 	0;
	mov.u32 	%r194, %ntid.y;
	mov.u32 	%r195, %nctaid.x;
	mad.lo.s32 	%r201, %r194, %r195, %r201;
	setp.lt.s32 	%p81, %r201, %r50;
	@%p81 bra 	$L__BB20_18;
$L__BB20_42:
	setp.ne.s32 	%p82, %r1, 0;
	@%p82 bra 	$L__BB20_44;
	ld.param.u64 	%rd434, [_Z3ha2ILi22EEviiPjPiPyy_param_4];
	cvta.to.global.u64 	%rd431, %rd434;
	mul.wide.s32 	%rd432, %r3, 8;
	add.s64 	%rd433, %rd431, %rd432;
	st.global.u64 	[%rd433], %rd449;
$L__BB20_44:
	ret;

}
	// .globl	_Z3ha2ILi23EEviiPjPiPyy
.visible .entry _Z3ha2ILi23EEviiPjPiPyy(
	.param .u32 _Z3ha2ILi23EEviiPjPiPyy_param_0,
	.param .u32 _Z3ha2ILi23EEviiPjPiPyy_param_1,
	.param .u64 .ptr .align 1 _Z3ha2ILi23EEviiPjPiPyy_param_2,
	.param .u64 .ptr .align 1 _Z3ha2ILi23EEviiPjPiPyy_param_3,
	.param .u64 .ptr .align 1 _Z3ha2ILi23EEviiPjPiPyy_param_4,
	.param .u64 _Z3ha2ILi23EEviiPjPiPyy_param_5
)
.maxntid 256
{
	.reg .pred 	%p<85>;
	.reg .b32 	%r<216>;
	.reg .b64 	%rd<464>;
	// demoted variable
	.shared .align 8 .b8 _ZZ3ha2ILi23EEviiPjPiPyyE2qc[8192];
	// demoted variable
	.shared .align 8 .b8 _ZZ3ha2ILi23EEviiPjPiPyyE2ai[512];
	ld.param.u32 	%r49, [_Z3ha2ILi23EEviiPjPiPyy_param_0];
	ld.param.u64 	%rd51, [_Z3ha2ILi23EEviiPjPiPyy_param_2];
	ld.param.u64 	%rd52, [_Z3ha2ILi23EEviiPjPiPyy_param_3];
	cvta.to.global.u64 	%rd1, %rd52;
	cvta.to.global.u64 	%rd53, %rd51;
	mov.u32 	%r1, %tid.x;
	mov.u32 	%r51, %tid.y;
	mov.u32 	%r52, %ctaid.x;
	mov.u32 	%r2, %ntid.y;
	mad.lo.s32 	%r3, %r52, %r2, %r51;
	mul.lo.s32 	%r4, %r51, 23;
	mul.wide.s32 	%rd54, %r3, 4;
	add.s64 	%rd55, %rd53, %rd54;
	ld.global.u32 	%r5, [%rd55];
	add.s32 	%r6, %r4, %r1;
	setp.ge.s32 	%p1, %r6, %r49;
	@%p1 bra 	$L__BB21_16;
	mul.lo.s32 	%r7, %r2, 23;
	and.b32  	%r8, %r49, 15;
	add.s32 	%r9, %r8, -1;
	and.b32  	%r10, %r49, 7;
	add.s32 	%r11, %r10, -1;
	and.b32  	%r12, %r49, 2147483632;
	and.b32  	%r13, %r49, 3;
	mov.u32 	%r201, %r6;
$L__BB21_2:
	setp.lt.u32 	%p2, %r49, 16;
	mul.lo.s32 	%r15, %r201, %r49;
	mov.b64 	%rd455, 0;
	mov.b32 	%r204, 0;
	@%p2 bra 	$L__BB21_5;
	mov.b64 	%rd455, 0;
	mov.b32 	%r202, 0;
$L__BB21_4:
	.pragma "nounroll";
	add.s32 	%r55, %r202, %r15;
	mul.wide.s32 	%rd59, %r55, 4;
	add.s64 	%rd60, %rd1, %rd59;
	ld.global.s32 	%rd61, [%rd60];
	shl.b64 	%rd62, %rd61, %r202;
	or.b64  	%rd63, %rd62, %rd455;
	add.s32 	%r56, %r202, 1;
	ld.global.s32 	%rd64, [%rd60+4];
	shl.b64 	%rd65, %rd64, %r56;
	or.b64  	%rd66, %rd65, %rd63;
	add.s32 	%r57, %r202, 2;
	ld.global.s32 	%rd67, [%rd60+8];
	shl.b64 	%rd68, %rd67, %r57;
	or.b64  	%rd69, %rd68, %rd66;
	add.s32 	%r58, %r202, 3;
	ld.global.s32 	%rd70, [%rd60+12];
	shl.b64 	%rd71, %rd70, %r58;
	or.b64  	%rd72, %rd71, %rd69;
	add.s32 	%r59, %r202, 4;
	ld.global.s32 	%rd73, [%rd60+16];
	shl.b64 	%rd74, %rd73, %r59;
	or.b64  	%rd75, %rd74, %rd72;
	add.s32 	%r60, %r202, 5;
	ld.global.s32 	%rd76, [%rd60+20];
	shl.b64 	%rd77, %rd76, %r60;
	or.b64  	%rd78, %rd77, %rd75;
	add.s32 	%r61, %r202, 6;
	ld.global.s32 	%rd79, [%rd60+24];
	shl.b64 	%rd80, %rd79, %r61;
	or.b64  	%rd81, %rd80, %rd78;
	add.s32 	%r62, %r202, 7;
	ld.global.s32 	%rd82, [%rd60+28];
	shl.b64 	%rd83, %rd82, %r62;
	or.b64  	%rd84, %rd83, %rd81;
	add.s32 	%r63, %r202, 8;
	ld.global.s32 	%rd85, [%rd60+32];
	shl.b64 	%rd86, %rd85, %r63;
	or.b64  	%rd87, %rd86, %rd84;
	add.s32 	%r64, %r202, 9;
	ld.global.s32 	%rd88, [%rd60+36];
	shl.b64 	%rd89, %rd88, %r64;
	or.b64  	%rd90, %rd89, %rd87;
	add.s32 	%r65, %r202, 10;
	ld.global.s32 	%rd91, [%rd60+40];
	shl.b64 	%rd92, %rd91, %r65;
	or.b64  	%rd93, %rd92, %rd90;
	add.s32 	%r66, %r202, 11;
	ld.global.s32 	%rd94, [%rd60+44];
	shl.b64 	%rd95, %rd94, %r66;
	or.b64  	%rd96, %rd95, %rd93;
	add.s32 	%r67, %r202, 12;
	ld.global.s32 	%rd97, [%rd60+48];
	shl.b64 	%rd98, %rd97, %r67;
	or.b64  	%rd99, %rd98, %rd96;
	add.s32 	%r68, %r202, 13;
	ld.global.s32 	%rd100, [%rd60+52];
	shl.b64 	%rd101, %rd100, %r68;
	or.b64  	%rd102, %rd101, %rd99;
	add.s32 	%r69, %r202, 14;
	ld.global.s32 	%rd103, [%rd60+56];
	shl.b64 	%rd104, %rd103, %r69;
	or.b64  	%rd105, %rd104, %rd102;
	add.s32 	%r70, %r202, 15;
	ld.global.s32 	%rd106, [%rd60+60];
	shl.b64 	%rd107, %rd106, %r70;
	or.b64  	%rd455, %rd107, %rd105;
	add.s32 	%r202, %r202, 16;
	setp.ne.s32 	%p3, %r202, %r12;
	mov.u32 	%r204, %r12;
	@%p3 bra 	$L__BB21_4;
$L__BB21_5:
	setp.eq.s32 	%p4, %r8, 0;
	@%p4 bra 	$L__BB21_15;
	setp.lt.u32 	%p5, %r9, 7;
	@%p5 bra 	$L__BB21_8;
	add.s32 	%r71, %r204, %r15;
	mul.wide.s32 	%rd109, %r71, 4;
	add.s64 	%rd110, %rd1, %rd109;
	ld.global.s32 	%rd111, [%rd110];
	shl.b64 	%rd112, %rd111, %r204;
	add.s32 	%r72, %r204, 1;
	ld.global.s32 	%rd113, [%rd110+4];
	shl.b64 	%rd114, %rd113, %r72;
	or.b64  	%rd115, %rd112, %rd114;
	add.s32 	%r73, %r204, 2;
	ld.global.s32 	%rd116, [%rd110+8];
	shl.b64 	%rd117, %rd116, %r73;
	or.b64  	%rd118, %rd115, %rd117;
	add.s32 	%r74, %r204, 3;
	ld.global.s32 	%rd119, [%rd110+12];
	shl.b64 	%rd120, %rd119, %r74;
	or.b64  	%rd121, %rd118, %rd120;
	add.s32 	%r75, %r204, 4;
	ld.global.s32 	%rd122, [%rd110+16];
	shl.b64 	%rd123, %rd122, %r75;
	or.b64  	%rd124, %rd121, %rd123;
	add.s32 	%r76, %r204, 5;
	ld.global.s32 	%rd125, [%rd110+20];
	shl.b64 	%rd126, %rd125, %r76;
	or.b64  	%rd127, %rd124, %rd126;
	add.s32 	%r77, %r204, 6;
	ld.global.s32 	%rd128, [%rd110+24];
	shl.b64 	%rd129, %rd128, %r77;
	or.b64  	%rd130, %rd127, %rd129;
	add.s32 	%r78, %r204, 7;
	ld.global.s32 	%rd131, [%rd110+28];
	shl.b64 	%rd132, %rd131, %r78;
	or.b64  	%rd133, %rd130, %rd132;
	or.b64  	%rd455, %rd133, %rd455;
	add.s32 	%r204, %r204, 8;
$L__BB21_8:
	setp.eq.s32 	%p6, %r10, 0;
	@%p6 bra 	$L__BB21_15;
	setp.lt.u32 	%p7, %r11, 3;
	@%p7 bra 	$L__BB21_11;
	add.s32 	%r79, %r204, %r15;
	mul.wide.s32 	%rd135, %r79, 4;
	add.s64 	%rd136, %rd1, %rd135;
	ld.global.s32 	%rd137, [%rd136];
	shl.b64 	%rd138, %rd137, %r204;
	add.s32 	%r80, %r204, 1;
	ld.global.s32 	%rd139, [%rd136+4];
	shl.b64 	%rd140, %rd139, %r80;
	or.b64  	%rd141, %rd138, %rd140;
	add.s32 	%r81, %r204, 2;
	ld.global.s32 	%rd142, [%rd136+8];
	shl.b64 	%rd143, %rd142, %r81;
	or.b64  	%rd144, %rd141, %rd143;
	add.s32 	%r82, %r204, 3;
	ld.global.s32 	%rd145, [%rd136+12];
	shl.b64 	%rd146, %rd145, %r82;
	or.b64  	%rd147, %rd144, %rd146;
	or.b64  	%rd455, %rd147, %rd455;
	add.s32 	%r204, %r204, 4;
$L__BB21_11:
	setp.eq.s32 	%p8, %r13, 0;
	@%p8 bra 	$L__BB21_15;
	setp.eq.s32 	%p9, %r13, 1;
	add.s32 	%r83, %r204, %r15;
	mul.wide.s32 	%rd148, %r83, 4;
	add.s64 	%rd12, %rd1, %rd148;
	ld.global.s32 	%rd149, [%rd12];
	shl.b64 	%rd150, %rd149, %r204;
	or.b64  	%rd455, %rd150, %rd455;
	@%p9 bra 	$L__BB21_15;
	setp.eq.s32 	%p10, %r13, 2;
	add.s32 	%r84, %r204, 1;
	ld.global.s32 	%rd151, [%rd12+4];
	shl.b64 	%rd152, %rd151, %r84;
	or.b64  	%rd455, %rd152, %rd455;
	@%p10 bra 	$L__BB21_15;
	add.s32 	%r85, %r204, 2;
	ld.global.s32 	%rd153, [%rd12+8];
	shl.b64 	%rd154, %rd153, %r85;
	or.b64  	%rd455, %rd154, %rd455;
$L__BB21_15:
	shl.b32 	%r86, %r201, 3;
	mov.u32 	%r87, _ZZ3ha2ILi23EEviiPjPiPyyE2ai;
	add.s32 	%r88, %r87, %r86;
	st.shared.u64 	[%r88], %rd455;
	add.s32 	%r201, %r201, %r7;
	setp.lt.s32 	%p11, %r201, %r49;
	@%p11 bra 	$L__BB21_2;
$L__BB21_16:
	ld.param.u32 	%r198, [_Z3ha2ILi23EEviiPjPiPyy_param_1];
	bar.sync 	0;
	setp.lt.s32 	%p12, %r198, 1;
	mov.b64 	%rd462, 0;
	@%p12 bra 	$L__BB21_42;
	add.s32 	%r90, %r49, -1;
	cvt.u64.u32 	%rd17, %r90;
	shl.b32 	%r91, %r6, 3;
	mov.u32 	%r92, _ZZ3ha2ILi23EEviiPjPiPyyE2qc;
	add.s32 	%r24, %r92, %r91;
	and.b32  	%r25, %r90, 3;
	shl.b32 	%r93, %r4, 3;
	add.s32 	%r26, %r92, %r93;
	cvt.u64.u32 	%rd456, %r5;
	mov.b32 	%r206, 0;
	mov.b64 	%rd462, 0;
$L__BB21_18:
	setp.eq.s32 	%p13, %r1, 0;
	mov.u64 	%rd461, %rd456;
	@%p13 bra 	$L__BB21_26;
	setp.lt.u32 	%p14, %r1, 4;
	mov.u64 	%rd461, %rd456;
	@%p14 bra 	$L__BB21_22;
	and.b32  	%r94, %r1, 252;
	neg.s32 	%r207, %r94;
	mov.u64 	%rd461, %rd456;
$L__BB21_21:
	add.s64 	%rd158, %rd461, -1;
	and.b64  	%rd159, %rd158, %rd461;
	add.s64 	%rd160, %rd159, -1;
	and.b64  	%rd161, %rd160, %rd159;
	add.s64 	%rd162, %rd161, -1;
	and.b64  	%rd163, %rd162, %rd161;
	add.s64 	%rd164, %rd163, -1;
	and.b64  	%rd461, %rd164, %rd163;
	add.s32 	%r207, %r207, 4;
	setp.ne.s32 	%p15, %r207, 0;
	@%p15 bra 	$L__BB21_21;
$L__BB21_22:
	and.b32  	%r31, %r1, 3;
	setp.eq.s32 	%p16, %r31, 0;
	@%p16 bra 	$L__BB21_26;
	setp.eq.s32 	%p17, %r31, 1;
	add.s64 	%rd165, %rd461, -1;
	and.b64  	%rd461, %rd165, %rd461;
	@%p17 bra 	$L__BB21_26;
	setp.eq.s32 	%p18, %r31, 2;
	add.s64 	%rd166, %rd461, -1;
	and.b64  	%rd461, %rd166, %rd461;
	@%p18 bra 	$L__BB21_26;
	add.s64 	%rd167, %rd461, -1;
	and.b64  	%rd461, %rd167, %rd461;
$L__BB21_26:
	setp.lt.s32 	%p19, %r49, 2;
	neg.s64 	%rd168, %rd461;
	and.b64  	%rd169, %rd461, %rd168;
	clz.b64 	%r96, %rd169;
	cvt.u64.u32 	%rd29, %r96;
	shl.b32 	%r97, %r96, 3;
	mov.u32 	%r98, _ZZ3ha2ILi23EEviiPjPiPyyE2ai;
	sub.s32 	%r99, %r98, %r97;
	ld.shared.u64 	%rd30, [%r99+504];
	mov.b32 	%r214, 0;
	@%p19 bra 	$L__BB21_34;
	add.s32 	%r212, %r49, -2;
	setp.lt.u32 	%p20, %r212, 3;
	mov.b32 	%r214, 0;
	@%p20 bra 	$L__BB21_30;
	mov.b32 	%r214, 0;
	mov.u32 	%r210, %r214;
$L__BB21_29:
	shr.u64 	%rd170, %rd456, %r212;
	and.b64  	%rd171, %rd170, 1;
	setp.eq.b64 	%p21, %rd171, 1;
	shl.b32 	%r103, %r214, 1;
	shr.u64 	%rd172, %rd30, %r212;
	cvt.u32.u64 	%r104, %rd172;
	and.b32  	%r105, %r104, 1;
	or.b32  	%r106, %r105, %r103;
	selp.b32 	%r107, %r106, %r214, %p21;
	add.s32 	%r108, %r212, -1;
	shr.u64 	%rd173, %rd456, %r108;
	and.b64  	%rd174, %rd173, 1;
	setp.eq.b64 	%p22, %rd174, 1;
	shl.b32 	%r109, %r107, 1;
	shr.u64 	%rd175, %rd30, %r108;
	cvt.u32.u64 	%r110, %rd175;
	and.b32  	%r111, %r110, 1;
	or.b32  	%r112, %r111, %r109;
	selp.b32 	%r113, %r112, %r107, %p22;
	add.s32 	%r114, %r212, -2;
	shr.u64 	%rd176, %rd456, %r114;
	and.b64  	%rd177, %rd176, 1;
	setp.eq.b64 	%p23, %rd177, 1;
	shl.b32 	%r115, %r113, 1;
	shr.u64 	%rd178, %rd30, %r114;
	cvt.u32.u64 	%r116, %rd178;
	and.b32  	%r117, %r116, 1;
	or.b32  	%r118, %r117, %r115;
	selp.b32 	%r119, %r118, %r113, %p23;
	add.s32 	%r120, %r212, -3;
	shr.u64 	%rd179, %rd456, %r120;
	and.b64  	%rd180, %rd179, 1;
	setp.eq.b64 	%p24, %rd180, 1;
	shl.b32 	%r121, %r119, 1;
	shr.u64 	%rd181, %rd30, %r120;
	cvt.u32.u64 	%r122, %rd181;
	and.b32  	%r123, %r122, 1;
	or.b32  	%r124, %r123, %r121;
	selp.b32 	%r214, %r124, %r119, %p24;
	add.s32 	%r212, %r212, -4;
	add.s32 	%r210, %r210, 4;
	add.s32 	%r125, %r49, -1;
	and.b32  	%r126, %r125, -4;
	setp.ne.s32 	%p25, %r210, %r126;
	@%p25 bra 	$L__BB21_29;
$L__BB21_30:
	setp.eq.s32 	%p26, %r25, 0;
	@%p26 bra 	$L__BB21_34;
	setp.eq.s32 	%p27, %r25, 1;
	shr.u64 	%rd182, %rd456, %r212;
	and.b64  	%rd183, %rd182, 1;
	setp.eq.b64 	%p28, %rd183, 1;
	shl.b32 	%r127, %r214, 1;
	shr.u64 	%rd184, %rd30, %r212;
	cvt.u32.u64 	%r128, %rd184;
	and.b32  	%r129, %r128, 1;
	or.b32  	%r130, %r129, %r127;
	selp.b32 	%r214, %r130, %r214, %p28;
	@%p27 bra 	$L__BB21_34;
	setp.eq.s32 	%p29, %r25, 2;
	add.s32 	%r131, %r212, -1;
	shr.u64 	%rd185, %rd456, %r131;
	and.b64  	%rd186, %rd185, 1;
	setp.eq.b64 	%p30, %rd186, 1;
	shl.b32 	%r132, %r214, 1;
	shr.u64 	%rd187, %rd30, %r131;
	cvt.u32.u64 	%r133, %rd187;
	and.b32  	%r134, %r133, 1;
	or.b32  	%r135, %r134, %r132;
	selp.b32 	%r214, %r135, %r214, %p30;
	@%p29 bra 	$L__BB21_34;
	add.s32 	%r136, %r212, -2;
	shr.u64 	%rd188, %rd456, %r136;
	and.b64  	%rd189, %rd188, 1;
	setp.eq.b64 	%p31, %rd189, 1;
	shl.b32 	%r137, %r214, 1;
	shr.u64 	%rd190, %rd30, %r136;
	cvt.u32.u64 	%r138, %rd190;
	and.b32  	%r139, %r138, 1;
	or.b32  	%r140, %r139, %r137;
	selp.b32 	%r214, %r140, %r214, %p31;
$L__BB21_34:
	setp.lt.s32 	%p32, %r49, 3;
	cvt.u32.u64 	%r141, %rd17;
	shr.u64 	%rd191, %rd30, %r141;
	and.b64  	%rd192, %rd191, 1;
	st.shared.u64 	[%r24], %rd192;
	bar.sync 	0;
	@%p32 bra 	$L__BB21_37;
	shr.u32 	%r143, %r214, 1;
	and.b32  	%r144, %r143, 1;
	cvt.u64.u32 	%rd193, %r144;
	neg.s64 	%rd31, %rd193;
	shr.u32 	%r145, %r214, 2;
	and.b32  	%r146, %r145, 1;
	cvt.u64.u32 	%rd194, %r146;
	neg.s64 	%rd32, %rd194;
	shr.u32 	%r147, %r214, 3;
	and.b32  	%r148, %r147, 1;
	cvt.u64.u32 	%rd195, %r148;
	neg.s64 	%rd33, %rd195;
	shr.u32 	%r149, %r214, 4;
	and.b32  	%r150, %r149, 1;
	cvt.u64.u32 	%rd196, %r150;
	neg.s64 	%rd34, %rd196;
	shr.u32 	%r151, %r214, 5;
	and.b32  	%r152, %r151, 1;
	cvt.u64.u32 	%rd197, %r152;
	neg.s64 	%rd35, %rd197;
	shr.u32 	%r153, %r214, 6;
	and.b32  	%r154, %r153, 1;
	cvt.u64.u32 	%rd198, %r154;
	neg.s64 	%rd36, %rd198;
	shr.u32 	%r155, %r214, 7;
	and.b32  	%r156, %r155, 1;
	cvt.u64.u32 	%rd199, %r156;
	neg.s64 	%rd37, %rd199;
	shr.u32 	%r157, %r214, 8;
	and.b32  	%r158, %r157, 1;
	cvt.u64.u32 	%rd200, %r158;
	neg.s64 	%rd38, %rd200;
	shr.u32 	%r159, %r214, 9;
	and.b32  	%r160, %r159, 1;
	cvt.u64.u32 	%rd201, %r160;
	neg.s64 	%rd39, %rd201;
	shr.u32 	%r161, %r214, 10;
	and.b32  	%r162, %r161, 1;
	cvt.u64.u32 	%rd202, %r162;
	neg.s64 	%rd40, %rd202;
	shr.u32 	%r163, %r214, 15;
	and.b32  	%r164, %r163, 1;
	cvt.u64.u32 	%rd203, %r164;
	neg.s64 	%rd41, %rd203;
	shr.u32 	%r165, %r214, 17;
	and.b32  	%r166, %r165, 1;
	cvt.u64.u32 	%rd204, %r166;
	neg.s64 	%rd42, %rd204;
	shr.u32 	%r167, %r214, 18;
	and.b32  	%r168, %r167, 1;
	cvt.u64.u32 	%rd205, %r168;
	neg.s64 	%rd43, %rd205;
	shr.u32 	%r169, %r214, 19;
	and.b32  	%r170, %r169, 1;
	cvt.u64.u32 	%rd206, %r170;
	neg.s64 	%rd44, %rd206;
	mov.b32 	%r215, 1;
$L__BB21_36:
	ld.param.u64 	%rd446, [_Z3ha2ILi23EEviiPjPiPyy_param_5];
	ld.shared.u64 	%rd207, [%r26];
	and.b32  	%r172, %r214, 1;
	cvt.u64.u32 	%rd208, %r172;
	neg.s64 	%rd209, %rd208;
	and.b64  	%rd210, %rd207, %rd209;
	setp.lt.u64 	%p33, %rd210, %rd446;
	selp.b64 	%rd211, 0, %rd446, %p33;
	sub.s64 	%rd212, %rd210, %rd211;
	ld.shared.u64 	%rd213, [%r26+8];
	and.b64  	%rd214, %rd213, %rd31;
	add.s64 	%rd215, %rd214, %rd212;
	setp.lt.u64 	%p34, %rd215, %rd446;
	selp.b64 	%rd216, 0, %rd446, %p34;
	sub.s64 	%rd217, %rd215, %rd216;
	ld.shared.u64 	%rd218, [%r26+16];
	and.b64  	%rd219, %rd218, %rd32;
	add.s64 	%rd220, %rd219, %rd217;
	setp.lt.u64 	%p35, %rd220, %rd446;
	selp.b64 	%rd221, 0, %rd446, %p35;
	sub.s64 	%rd222, %rd220, %rd221;
	ld.shared.u64 	%rd223, [%r26+24];
	and.b64  	%rd224, %rd223, %rd33;
	add.s64 	%rd225, %rd224, %rd222;
	setp.lt.u64 	%p36, %rd225, %rd446;
	selp.b64 	%rd226, 0, %rd446, %p36;
	sub.s64 	%rd227, %rd225, %rd226;
	ld.shared.u64 	%rd228, [%r26+32];
	and.b64  	%rd229, %rd228, %rd34;
	add.s64 	%rd230, %rd229, %rd227;
	setp.lt.u64 	%p37, %rd230, %rd446;
	selp.b64 	%rd231, 0, %rd446, %p37;
	sub.s64 	%rd232, %rd230, %rd231;
	ld.shared.u64 	%rd233, [%r26+40];
	and.b64  	%rd234, %rd233, %rd35;
	add.s64 	%rd235, %rd234, %rd232;
	setp.lt.u64 	%p38, %rd235, %rd446;
	selp.b64 	%rd236, 0, %rd446, %p38;
	sub.s64 	%rd237, %rd235, %rd236;
	ld.shared.u64 	%rd238, [%r26+48];
	and.b64  	%rd239, %rd238, %rd36;
	add.s64 	%rd240, %rd239, %rd237;
	setp.lt.u64 	%p39, %rd240, %rd446;
	selp.b64 	%rd241, 0, %rd446, %p39;
	sub.s64 	%rd242, %rd240, %rd241;
	ld.shared.u64 	%rd243, [%r26+56];
	and.b64  	%rd244, %rd243, %rd37;
	add.s64 	%rd245, %rd244, %rd242;
	setp.lt.u64 	%p40, %rd245, %rd446;
	selp.b64 	%rd246, 0, %rd446, %p40;
	sub.s64 	%rd247, %rd245, %rd246;
	ld.shared.u64 	%rd248, [%r26+64];
	and.b64  	%rd249, %rd248, %rd38;
	add.s64 	%rd250, %rd249, %rd247;
	setp.lt.u64 	%p41, %rd250, %rd446;
	selp.b64 	%rd251, 0, %rd446, %p41;
	sub.s64 	%rd252, %rd250, %rd251;
	ld.shared.u64 	%rd253, [%r26+72];
	and.b64  	%rd254, %rd253, %rd39;
	add.s64 	%rd255, %rd254, %rd252;
	setp.lt.u64 	%p42, %rd255, %rd446;
	selp.b64 	%rd256, 0, %rd446, %p42;
	sub.s64 	%rd257, %rd255, %rd256;
	ld.shared.u64 	%rd258, [%r26+80];
	and.b64  	%rd259, %rd258, %rd40;
	add.s64 	%rd260, %rd259, %rd257;
	setp.lt.u64 	%p43, %rd260, %rd446;
	selp.b64 	%rd261, 0, %rd446, %p43;
	sub.s64 	%rd262, %rd260, %rd261;
	ld.shared.u64 	%rd263, [%r26+88];
	shr.u32 	%r173, %r214, 11;
	and.b32  	%r174, %r173, 1;
	cvt.u64.u32 	%rd264, %r174;
	neg.s64 	%rd265, %rd264;
	and.b64  	%rd266, %rd263, %rd265;
	add.s64 	%rd267, %rd266, %rd262;
	setp.lt.u64 	%p44, %rd267, %rd446;
	selp.b64 	%rd268, 0, %rd446, %p44;
	sub.s64 	%rd269, %rd267, %rd268;
	ld.shared.u64 	%rd270, [%r26+96];
	shr.u32 	%r175, %r214, 12;
	and.b32  	%r176, %r175, 1;
	cvt.u64.u32 	%rd271, %r176;
	neg.s64 	%rd272, %rd271;
	and.b64  	%rd273, %rd270, %rd272;
	add.s64 	%rd274, %rd273, %rd269;
	setp.lt.u64 	%p45, %rd274, %rd446;
	selp.b64 	%rd275, 0, %rd446, %p45;
	sub.s64 	%rd276, %rd274, %rd275;
	ld.shared.u64 	%rd277, [%r26+104];
	shr.u32 	%r177, %r214, 13;
	and.b32  	%r178, %r177, 1;
	cvt.u64.u32 	%rd278, %r178;
	neg.s64 	%rd279, %rd278;
	and.b64  	%rd280, %rd277, %rd279;
	add.s64 	%rd281, %rd280, %rd276;
	setp.lt.u64 	%p46, %rd281, %rd446;
	selp.b64 	%rd282, 0, %rd446, %p46;
	sub.s64 	%rd283, %rd281, %rd282;
	ld.shared.u64 	%rd284, [%r26+112];
	shr.u32 	%r179, %r214, 14;
	and.b32  	%r180, %r179, 1;
	cvt.u64.u32 	%rd285, %r180;
	neg.s64 	%rd286, %rd285;
	and.b64  	%rd287, %rd284, %rd286;
	add.s64 	%rd288, %rd287, %rd283;
	setp.lt.u64 	%p47, %rd288, %rd446;
	selp.b64 	%rd289, 0, %rd446, %p47;
	sub.s64 	%rd290, %rd288, %rd289;
	ld.shared.u64 	%rd291, [%r26+120];
	and.b64  	%rd292, %rd291, %rd41;
	add.s64 	%rd293, %rd292, %rd290;
	setp.lt.u64 	%p48, %rd293, %rd446;
	selp.b64 	%rd294, 0, %rd446, %p48;
	sub.s64 	%rd295, %rd293, %rd294;
	ld.shared.u64 	%rd296, [%r26+128];
	shr.u32 	%r181, %r214, 16;
	and.b32  	%r182, %r181, 1;
	cvt.u64.u32 	%rd297, %r182;
	neg.s64 	%rd298, %rd297;
	and.b64  	%rd299, %rd296, %rd298;
	add.s64 	%rd300, %rd299, %rd295;
	setp.lt.u64 	%p49, %rd300, %rd446;
	selp.b64 	%rd301, 0, %rd446, %p49;
	sub.s64 	%rd302, %rd300, %rd301;
	ld.shared.u64 	%rd303, [%r26+136];
	and.b64  	%rd304, %rd303, %rd42;
	add.s64 	%rd305, %rd304, %rd302;
	setp.lt.u64 	%p50, %rd305, %rd446;
	selp.b64 	%rd306, 0, %rd446, %p50;
	sub.s64 	%rd307, %rd305, %rd306;
	ld.shared.u64 	%rd308, [%r26+144];
	and.b64  	%rd309, %rd308, %rd43;
	add.s64 	%rd310, %rd309, %rd307;
	setp.lt.u64 	%p51, %rd310, %rd446;
	selp.b64 	%rd311, 0, %rd446, %p51;
	sub.s64 	%rd312, %rd310, %rd311;
	ld.shared.u64 	%rd313, [%r26+152];
	and.b64  	%rd314, %rd313, %rd44;
	add.s64 	%rd315, %rd314, %rd312;
	setp.lt.u64 	%p52, %rd315, %rd446;
	selp.b64 	%rd316, 0, %rd446, %p52;
	sub.s64 	%rd317, %rd315, %rd316;
	ld.shared.u64 	%rd318, [%r26+160];
	shr.u32 	%r183, %r214, 20;
	and.b32  	%r184, %r183, 1;
	cvt.u64.u32 	%rd319, %r184;
	neg.s64 	%rd320, %rd319;
	and.b64  	%rd321, %rd318, %rd320;
	add.s64 	%rd322, %rd321, %rd317;
	setp.lt.u64 	%p53, %rd322, %rd446;
	selp.b64 	%rd323, 0, %rd446, %p53;
	sub.s64 	%rd324, %rd322, %rd323;
	ld.shared.u64 	%rd325, [%r26+168];
	shr.u32 	%r185, %r214, 21;
	and.b32  	%r186, %r185, 1;
	cvt.u64.u32 	%rd326, %r186;
	neg.s64 	%rd327, %rd326;
	and.b64  	%rd328, %rd325, %rd327;
	add.s64 	%rd329, %rd328, %rd324;
	setp.lt.u64 	%p54, %rd329, %rd446;
	selp.b64 	%rd330, 0, %rd446, %p54;
	sub.s64 	%rd331, %rd329, %rd330;
	ld.shared.u64 	%rd332, [%r26+176];
	shr.u32 	%r187, %r214, 22;
	and.b32  	%r188, %r187, 1;
	cvt.u64.u32 	%rd333, %r188;
	neg.s64 	%rd334, %rd333;
	and.b64  	%rd335, %rd332, %rd334;
	add.s64 	%rd336, %rd335, %rd331;
	setp.lt.u64 	%p55, %rd336, %rd446;
	selp.b64 	%rd337, 0, %rd446, %p55;
	sub.s64 	%rd338, %rd336, %rd337;
	bar.sync 	0;
	st.shared.u64 	[%r24], %rd338;
	bar.sync 	0;
	add.s32 	%r215, %r215, 1;
	setp.ne.s32 	%p56, %r215, %r141;
	@%p56 bra 	$L__BB21_36;
$L__BB21_37:
	shl.b32 	%r189, %r49, 3;
	mov.u32 	%r190, _ZZ3ha2ILi23EEviiPjPiPyyE2ai;
	add.s32 	%r191, %r190, %r189;
	ld.shared.u64 	%rd339, [%r191+-8];
	cvt.u32.u64 	%r192, %rd29;
	sub.s32 	%r193, 63, %r192;
	shr.u64 	%rd340, %rd339, %r193;
	and.b64  	%rd341, %rd340, 1;
	setp.eq.b64 	%p57, %rd341, 1;
	@%p57 bra 	$L__BB21_39;
	mov.b64 	%rd342, 0;
	st.shared.u64 	[%r24], %rd342;
$L__BB21_39:
	ld.param.u32 	%r199, [_Z3ha2ILi23EEviiPjPiPyy_param_1];
	bar.sync 	0;
	add.s32 	%r194, %r206, %r3;
	setp.ge.s32 	%p58, %r194, %r199;
	@%p58 bra 	$L__BB21_41;
	ld.param.u64 	%rd447, [_Z3ha2ILi23EEviiPjPiPyy_param_5];
	ld.shared.u64 	%rd343, [%r26];
	ld.shared.u64 	%rd344, [%r26+8];
	setp.lt.u64 	%p59, %rd343, %rd447;
	selp.b64 	%rd345, 0, %rd447, %p59;
	sub.s64 	%rd346, %rd343, %rd345;
	add.s64 	%rd347, %rd344, %rd346;
	ld.shared.u64 	%rd348, [%r26+16];
	setp.lt.u64 	%p60, %rd347, %rd447;
	selp.b64 	%rd349, 0, %rd447, %p60;
	sub.s64 	%rd350, %rd347, %rd349;
	add.s64 	%rd351, %rd348, %rd350;
	ld.shared.u64 	%rd352, [%r26+24];
	setp.lt.u64 	%p61, %rd351, %rd447;
	selp.b64 	%rd353, 0, %rd447, %p61;
	sub.s64 	%rd354, %rd351, %rd353;
	add.s64 	%rd355, %rd352, %rd354;
	ld.shared.u64 	%rd356, [%r26+32];
	setp.lt.u64 	%p62, %rd355, %rd447;
	selp.b64 	%rd357, 0, %rd447, %p62;
	sub.s64 	%rd358, %rd355, %rd357;
	add.s64 	%rd359, %rd356, %rd358;
	ld.shared.u64 	%rd360, [%r26+40];
	setp.lt.u64 	%p63, %rd359, %rd447;
	selp.b64 	%rd361, 0, %rd447, %p63;
	sub.s64 	%rd362, %rd359, %rd361;
	add.s64 	%rd363, %rd360, %rd362;
	ld.shared.u64 	%rd364, [%r26+48];
	setp.lt.u64 	%p64, %rd363, %rd447;
	selp.b64 	%rd365, 0, %rd447, %p64;
	sub.s64 	%rd366, %rd363, %rd365;
	add.s64 	%rd367, %rd364, %rd366;
	ld.shared.u64 	%rd368, [%r26+56];
	setp.lt.u64 	%p65, %rd367, %rd447;
	selp.b64 	%rd369, 0, %rd447, %p65;
	sub.s64 	%rd370, %rd367, %rd369;
	add.s64 	%rd371, %rd368, %rd370;
	ld.shared.u64 	%rd372, [%r26+64];
	setp.lt.u64 	%p66, %rd371, %rd447;
	selp.b64 	%rd373, 0, %rd447, %p66;
	sub.s64 	%rd374, %rd371, %rd373;
	add.s64 	%rd375, %rd372, %rd374;
	ld.shared.u64 	%rd376, [%r26+72];
	setp.lt.u64 	%p67, %rd375, %rd447;
	selp.b64 	%rd377, 0, %rd447, %p67;
	sub.s64 	%rd378, %rd375, %rd377;
	add.s64 	%rd379, %rd376, %rd378;
	ld.shared.u64 	%rd380, [%r26+80];
	setp.lt.u64 	%p68, %rd379, %rd447;
	selp.b64 	%rd381, 0, %rd447, %p68;
	sub.s64 	%rd382, %rd379, %rd381;
	add.s64 	%rd383, %rd380, %rd382;
	ld.shared.u64 	%rd384, [%r26+88];
	setp.lt.u64 	%p69, %rd383, %rd447;
	selp.b64 	%rd385, 0, %rd447, %p69;
	sub.s64 	%rd386, %rd383, %rd385;
	add.s64 	%rd387, %rd384, %rd386;
	ld.shared.u64 	%rd388, [%r26+96];
	setp.lt.u64 	%p70, %rd387, %rd447;
	selp.b64 	%rd389, 0, %rd447, %p70;
	sub.s64 	%rd390, %rd387, %rd389;
	add.s64 	%rd391, %rd388, %rd390;
	ld.shared.u64 	%rd392, [%r26+104];
	setp.lt.u64 	%p71, %rd391, %rd447;
	selp.b64 	%rd393, 0, %rd447, %p71;
	sub.s64 	%rd394, %rd391, %rd393;
	add.s64 	%rd395, %rd392, %rd394;
	ld.shared.u64 	%rd396, [%r26+112];
	setp.lt.u64 	%p72, %rd395, %rd447;
	selp.b64 	%rd397, 0, %rd447, %p72;
	sub.s64 	%rd398, %rd395, %rd397;
	add.s64 	%rd399, %rd396, %rd398;
	ld.shared.u64 	%rd400, [%r26+120];
	setp.lt.u64 	%p73, %rd399, %rd447;
	selp.b64 	%rd401, 0, %rd447, %p73;
	sub.s64 	%rd402, %rd399, %rd401;
	add.s64 	%rd403, %rd400, %rd402;
	ld.shared.u64 	%rd404, [%r26+128];
	setp.lt.u64 	%p74, %rd403, %rd447;
	selp.b64 	%rd405, 0, %rd447, %p74;
	sub.s64 	%rd406, %rd403, %rd405;
	add.s64 	%rd407, %rd404, %rd406;
	ld.shared.u64 	%rd408, [%r26+136];
	setp.lt.u64 	%p75, %rd407, %rd447;
	selp.b64 	%rd409, 0, %rd447, %p75;
	sub.s64 	%rd410, %rd407, %rd409;
	add.s64 	%rd411, %rd408, %rd410;
	ld.shared.u64 	%rd412, [%r26+144];
	setp.lt.u64 	%p76, %rd411, %rd447;
	selp.b64 	%rd413, 0, %rd447, %p76;
	sub.s64 	%rd414, %rd411, %rd413;
	add.s64 	%rd415, %rd412, %rd414;
	ld.shared.u64 	%rd416, [%r26+152];
	setp.lt.u64 	%p77, %rd415, %rd447;
	selp.b64 	%rd417, 0, %rd447, %p77;
	sub.s64 	%rd418, %rd415, %rd417;
	add.s64 	%rd419, %rd416, %rd418;
	ld.shared.u64 	%rd420, [%r26+160];
	setp.lt.u64 	%p78, %rd419, %rd447;
	selp.b64 	%rd421, 0, %rd447, %p78;
	sub.s64 	%rd422, %rd419, %rd421;
	add.s64 	%rd423, %rd420, %rd422;
	ld.shared.u64 	%rd424, [%r26+168];
	setp.lt.u64 	%p79, %rd423, %rd447;
	selp.b64 	%rd425, 0, %rd447, %p79;
	sub.s64 	%rd426, %rd423, %rd425;
	add.s64 	%rd427, %rd424, %rd426;
	ld.shared.u64 	%rd428, [%r26+176];
	setp.lt.u64 	%p80, %rd427, %rd447;
	selp.b64 	%rd429, 0, %rd447, %p80;
	sub.s64 	%rd430, %rd427, %rd429;
	add.s64 	%rd431, %rd428, %rd430;
	setp.lt.u64 	%p81, %rd431, %rd447;
	selp.b64 	%rd432, 0, %rd447, %p81;
	sub.s64 	%rd433, %rd431, %rd432;
	add.s64 	%rd434, %rd433, %rd462;
	setp.lt.u64 	%p82, %rd434, %rd447;
	selp.b64 	%rd435, 0, %rd447, %p82;
	sub.s64 	%rd462, %rd434, %rd435;
$L__BB21_41:
	ld.param.u32 	%r200, [_Z3ha2ILi23EEviiPjPiPyy_param_1];
	neg.s64 	%rd436, %rd456;
	and.b64  	%rd437, %rd436, %rd456;
	and.b64  	%rd438, %rd437, 4294967295;
	add.s64 	%rd439, %rd438, %rd456;
	popc.b64 	%r195, %rd439;
	mov.b64 	%rd440, 8388607;
	shr.u64 	%rd441, %rd440, %r195;
	or.b64  	%rd456, %rd441, %rd439;
	bar.sync 	0;
	mov.u32 	%r196, %ntid.y;
	mov.u32 	%r197, %nctaid.x;
	mad.lo.s32 	%r206, %r196, %r197, %r206;
	setp.lt.s32 	%p83, %r206, %r200;
	@%p83 bra 	$L__BB21_18;
$L__BB21_42:
	setp.ne.s32 	%p84, %r1, 0;
	@%p84 bra 	$L__BB21_44;
	ld.param.u64 	%rd445, [_Z3ha2ILi23EEviiPjPiPyy_param_4];
	cvta.to.global.u64 	%rd442, %rd445;
	mul.wide.s32 	%rd443, %r3, 8;
	add.s64 	%rd444, %rd442, %rd443;
	st.global.u64 	[%rd444], %rd462;
$L__BB21_44:
	ret;

}
	// .globl	_Z3ha2ILi24EEviiPjPiPyy
.visible .entry _Z3ha2ILi24EEviiPjPiPyy(
	.param .u32 _Z3ha2ILi24EEviiPjPiPyy_param_0,
	.param .u32 _Z3ha2ILi24EEviiPjPiPyy_param_1,
	.param .u64 .ptr .align 1 _Z3ha2ILi24EEviiPjPiPyy_param_2,
	.param .u64 .ptr .align 1 _Z3ha2ILi24EEviiPjPiPyy_param_3,
	.param .u64 .ptr .align 1 _Z3ha2ILi24EEviiPjPiPyy_param_4,
	.param .u64 _Z3ha2ILi24EEviiPjPiPyy_param_5
)
.maxntid 256
{
	.reg .pred 	%p<87>;
	.reg .b32 	%r<214>;
	.reg .b64 	%rd<473>;
	// demoted variable
	.shared .align 8 .b8 _ZZ3ha2ILi24EEviiPjPiPyyE2qc[8192];
	// demoted variable
	.shared .align 8 .b8 _ZZ3ha2ILi24EEviiPjPiPyyE2ai[512];
	ld.param.u32 	%r52, [_Z3ha2ILi24EEviiPjPiPyy_param_0];
	ld.param.u32 	%r53, [_Z3ha2ILi24EEviiPjPiPyy_param_1];
	ld.param.u64 	%rd61, [_Z3ha2ILi24EEviiPjPiPyy_param_2];
	ld.param.u64 	%rd62, [_Z3ha2ILi24EEviiPjPiPyy_param_3];
	ld.param.u64 	%rd60, [_Z3ha2ILi24EEviiPjPiPyy_param_5];
	cvta.to.global.u64 	%rd1, %rd62;
	cvta.to.global.u64 	%rd63, %rd61;
	mov.u32 	%r1, %tid.x;
	mov.u32 	%r54, %tid.y;
	mov.u32 	%r55, %ctaid.x;
	mov.u32 	%r2, %ntid.y;
	mad.lo.s32 	%r3, %r55, %r2, %r54;
	mul.lo.s32 	%r4, %r54, 24;
	mul.wide.s32 	%rd64, %r3, 4;
	add.s64 	%rd65, %rd63, %rd64;
	ld.global.u32 	%r5, [%rd65];
	add.s32 	%r6, %r4, %r1;
	setp.ge.s32 	%p1, %r6, %r52;
	@%p1 bra 	$L__BB22_16;
	mul.lo.s32 	%r7, %r2, 24;
	and.b32  	%r8, %r52, 15;
	add.s32 	%r9, %r8, -1;
	and.b32  	%r10, %r52, 7;
	add.s32 	%r11, %r10, -1;
	and.b32  	%r12, %r52, 2147483632;
	and.b32  	%r13, %r52, 3;
	mov.u32 	%r199, %r6;
$L__BB22_2:
	setp.lt.u32 	%p2, %r52, 16;
	mul.lo.s32 	%r15, %r199, %r52;
	mov.b64 	%rd464, 0;
	mov.b32 	%r202, 0;
	@%p2 bra 	$L__BB22_5;
	mov.b64 	%rd464, 0;
	mov.b32 	%r200, 0;
$L__BB22_4:
	.pragma "nounroll";
	add.s32 	%r58, %r200, %r15;
	mul.wide.s32 	%rd69, %r58, 4;
	add.s64 	%rd70, %rd1, %rd69;
	ld.global.s32 	%rd71, [%rd70];
	shl.b64 	%rd72, %rd71, %r200;
	or.b64  	%rd73, %rd72, %rd464;
	add.s32 	%r59, %r200, 1;
	ld.global.s32 	%rd74, [%rd70+4];
	shl.b64 	%rd75, %rd74, %r59;
	or.b64  	%rd76, %rd75, %rd73;
	add.s32 	%r60, %r200, 2;
	ld.global.s32 	%rd77, [%rd70+8];
	shl.b64 	%rd78, %rd77, %r60;
	or.b64  	%rd79, %rd78, %rd76;
	add.s32 	%r61, %r200, 3;
	ld.global.s32 	%rd80, [%rd70+12];
	shl.b64 	%rd81, %rd80, %r61;
	or.b64  	%rd82, %rd81, %rd79;
	add.s32 	%r62, %r200, 4;
	ld.global.s32 	%rd83, [%rd70+16];
	shl.b64 	%rd84, %rd83, %r62;
	or.b64  	%rd85, %rd84, %rd82;
	add.s32 	%r63, %r200, 5;
	ld.global.s32 	%rd86, [%rd70+20];
	shl.b64 	%rd87, %rd86, %r63;
	or.b64  	%rd88, %rd87, %rd85;
	add.s32 	%r64, %r200, 6;
	ld.global.s32 	%rd89, [%rd70+24];
	shl.b64 	%rd90, %rd89, %r64;
	or.b64  	%rd91, %rd90, %rd88;
	add.s32 	%r65, %r200, 7;
	ld.global.s32 	%rd92, [%rd70+28];
	shl.b64 	%rd93, %rd92, %r65;
	or.b64  	%rd94, %rd93, %rd91;
	add.s32 	%r66, %r200, 8;
	ld.global.s32 	%rd95, [%rd70+32];
	shl.b64 	%rd96, %rd95, %r66;
	or.b64  	%rd97, %rd96, %rd94;
	add.s32 	%r67, %r200, 9;
	ld.global.s32 	%rd98, [%rd70+36];
	shl.b64 	%rd99, %rd98, %r67;
	or.b64  	%rd100, %rd99, %rd97;
	add.s32 	%r68, %r200, 10;
	ld.global.s32 	%rd101, [%rd70+40];
	shl.b64 	%rd102, %rd101, %r68;
	or.b64  	%rd103, %rd102, %rd100;
	add.s32 	%r69, %r200, 11;
	ld.global.s32 	%rd104, [%rd70+44];
	shl.b64 	%rd105, %rd104, %r69;
	or.b64  	%rd106, %rd105, %rd103;
	add.s32 	%r70, %r200, 12;
	ld.global.s32 	%rd107, [%rd70+48];
	shl.b64 	%rd108, %rd107, %r70;
	or.b64  	%rd109, %rd108, %rd106;
	add.s32 	%r71, %r200, 13;
	ld.global.s32 	%rd110, [%rd70+52];
	shl.b64 	%rd111, %rd110, %r71;
	or.b64  	%rd112, %rd111, %rd109;
	add.s32 	%r72, %r200, 14;
	ld.global.s32 	%rd113, [%rd70+56];
	shl.b64 	%rd114, %rd113, %r72;
	or.b64  	%rd115, %rd114, %rd112;
	add.s32 	%r73, %r200, 15;
	ld.global.s32 	%rd116, [%rd70+60];
	shl.b64 	%rd117, %rd116, %r73;
	or.b64  	%rd464, %rd117, %rd115;
	add.s32 	%r200, %r200, 16;
	setp.ne.s32 	%p3, %r200, %r12;
	mov.u32 	%r202, %r12;
	@%p3 bra 	$L__BB22_4;
$L__BB22_5:
	setp.eq.s32 	%p4, %r8, 0;
	@%p4 bra 	$L__BB22_15;
	setp.lt.u32 	%p5, %r9, 7;
	@%p5 bra 	$L__BB22_8;
	add.s32 	%r74, %r202, %r15;
	mul.wide.s32 	%rd119, %r74, 4;
	add.s64 	%rd120, %rd1, %rd119;
	ld.global.s32 	%rd121, [%rd120];
	shl.b64 	%rd122, %rd121, %r202;
	add.s32 	%r75, %r202, 1;
	ld.global.s32 	%rd123, [%rd120+4];
	shl.b64 	%rd124, %rd123, %r75;
	or.b64  	%rd125, %rd122, %rd124;
	add.s32 	%r76, %r202, 2;
	ld.global.s32 	%rd126, [%rd120+8];
	shl.b64 	%rd127, %rd126, %r76;
	or.b64  	%rd128, %rd125, %rd127;
	add.s32 	%r77, %r202, 3;
	ld.global.s32 	%rd129, [%rd120+12];
	shl.b64 	%rd130, %rd129, %r77;
	or.b64  	%rd131, %rd128, %rd130;
	add.s32 	%r78, %r202, 4;
	ld.global.s32 	%rd132, [%rd120+16];
	shl.b64 	%rd133, %rd132, %r78;
	or.b64  	%rd134, %rd131, %rd133;
	add.s32 	%r79, %r202, 5;
	ld.global.s32 	%rd135, [%rd120+20];
	shl.b64 	%rd136, %rd135, %r79;
	or.b64  	%rd137, %rd134, %rd136;
	add.s32 	%r80, %r202, 6;
	ld.global.s32 	%rd138, [%rd120+24];
	shl.b64 	%rd139, %rd138, %r80;
	or.b64  	%rd140, %rd137, %rd139;
	add.s32 	%r81, %r202, 7;
	ld.global.s32 	%rd141, [%rd120+28];
	shl.b64 	%rd142, %rd141, %r81;
	or.b64  	%rd143, %rd140, %rd142;
	or.b64  	%rd464, %rd143, %rd464;
	add.s32 	%r202, %r202, 8;
$L__BB22_8:
	setp.eq.s32 	%p6, %r10, 0;
	@%p6 bra 	$L__BB22_15;
	setp.lt.u32 	%p7, %r11, 3;
	@%p7 bra 	$L__BB22_11;
	add.s32 	%r82, %r202, %r15;
	mul.wide.s32 	%rd145, %r82, 4;
	add.s64 	%rd146, %rd1, %rd145;
	ld.global.s32 	%rd147, [%rd146];
	shl.b64 	%rd148, %rd147, %r202;
	add.s32 	%r83, %r202, 1;
	ld.global.s32 	%rd149, [%rd146+4];
	shl.b64 	%rd150, %rd149, %r83;
	or.b64  	%rd151, %rd148, %rd150;
	add.s32 	%r84, %r202, 2;
	ld.global.s32 	%rd152, [%rd146+8];
	shl.b64 	%rd153, %rd152, %r84;
	or.b64  	%rd154, %rd151, %rd153;
	add.s32 	%r85, %r202, 3;
	ld.global.s32 	%rd155, [%rd146+12];
	shl.b64 	%rd156, %rd155, %r85;
	or.b64  	%rd157, %rd154, %rd156;
	or.b64  	%rd464, %rd157, %rd464;
	add.s32 	%r202, %r202, 4;
$L__BB22_11:
	setp.eq.s32 	%p8, %r13, 0;
	@%p8 bra 	$L__BB22_15;
	setp.eq.s32 	%p9, %r13, 1;
	add.s32 	%r86, %r202, %r15;
	mul.wide.s32 	%rd158, %r86, 4;
	add.s64 	%rd12, %rd1, %rd158;
	ld.global.s32 	%rd159, [%rd12];
	shl.b64 	%rd160, %rd159, %r202;
	or.b64  	%rd464, %rd160, %rd464;
	@%p9 bra 	$L__BB22_15;
	setp.eq.s32 	%p10, %r13, 2;
	add.s32 	%r87, %r202, 1;
	ld.global.s32 	%rd161, [%rd12+4];
	shl.b64 	%rd162, %rd161, %r87;
	or.b64  	%rd464, %rd162, %rd464;
	@%p10 bra 	$L__BB22_15;
	add.s32 	%r88, %r202, 2;
	ld.global.s32 	%rd163, [%rd12+8];
	shl.b64 	%rd164, %rd163, %r88;
	or.b64  	%rd464, %rd164, %rd464;
$L__BB22_15:
	shl.b32 	%r89, %r199, 3;
	mov.u32 	%r90, _ZZ3ha2ILi24EEviiPjPiPyyE2ai;
	add.s32 	%r91, %r90, %r89;
	st.shared.u64 	[%r91], %rd464;
	add.s32 	%r199, %r199, %r7;
	setp.lt.s32 	%p11, %r199, %r52;
	@%p11 bra 	$L__BB22_2;
$L__BB22_16:
	bar.sync 	0;
	setp.lt.s32 	%p12, %r53, 1;
	mov.b64 	%rd471, 0;
	@%p12 bra 	$L__BB22_42;
	add.s32 	%r24, %r52, -2;
	add.s32 	%r93, %r52, -1;
	cvt.u64.u32 	%rd17, %r93;
	shl.b32 	%r94, %r6, 3;
	mov.u32 	%r95, _ZZ3ha2ILi24EEviiPjPiPyyE2qc;
	add.s32 	%r25, %r95, %r94;
	shl.b32 	%r96, %r52, 3;
	mov.u32 	%r97, _ZZ3ha2ILi24EEviiPjPiPyyE2ai;
	add.s32 	%r26, %r97, %r96;
	and.b32  	%r27, %r1, 3;
	and.b32  	%r28, %r93, 3;
	and.b32  	%r29, %r93, -4;
	shl.b32 	%r98, %r4, 3;
	add.s32 	%r30, %r95, %r98;
	cvt.u64.u32 	%rd465, %r5;
	mov.u32 	%r99, %nctaid.x;
	mul.lo.s32 	%r31, %r2, %r99;
	mov.b32 	%r204, 0;
	mov.b64 	%rd471, 0;
$L__BB22_18:
	setp.eq.s32 	%p13, %r1, 0;
	mov.u64 	%rd470, %rd465;
	@%p13 bra 	$L__BB22_26;
	setp.lt.u32 	%p14, %r1, 4;
	mov.u64 	%rd470, %rd465;
	@%p14 bra 	$L__BB22_22;
	and.b32  	%r100, %r1, 252;
	neg.s32 	%r205, %r100;
	mov.u64 	%rd470, %rd465;
$L__BB22_21:
	add.s64 	%rd168, %rd470, -1;
	and.b64  	%rd169, %rd168, %rd470;
	add.s64 	%rd170, %rd169, -1;
	and.b64  	%rd171, %rd170, %rd169;
	add.s64 	%rd172, %rd171, -1;
	and.b64  	%rd173, %rd172, %rd171;
	add.s64 	%rd174, %rd173, -1;
	and.b64  	%rd470, %rd174, %rd173;
	add.s32 	%r205, %r205, 4;
	setp.ne.s32 	%p15, %r205, 0;
	@%p15 bra 	$L__BB22_21;
$L__BB22_22:
	setp.eq.s32 	%p16, %r27, 0;
	@%p16 bra 	$L__BB22_26;
	setp.eq.s32 	%p17, %r27, 1;
	add.s64 	%rd175, %rd470, -1;
	and.b64  	%rd470, %rd175, %rd470;
	@%p17 bra 	$L__BB22_26;
	setp.eq.s32 	%p18, %r27, 2;
	add.s64 	%rd176, %rd470, -1;
	and.b64  	%rd470, %rd176, %rd470;
	@%p18 bra 	$L__BB22_26;
	add.s64 	%rd177, %rd470, -1;
	and.b64  	%rd470, %rd177, %rd470;
$L__BB22_26:
	setp.lt.s32 	%p19, %r52, 2;
	neg.s64 	%rd178, %rd470;
	and.b64  	%rd179, %rd470, %rd178;
	clz.b64 	%r102, %rd179;
	cvt.u64.u32 	%rd29, %r102;
	shl.b32 	%r103, %r102, 3;
	mov.u32 	%r104, _ZZ3ha2ILi24EEviiPjPiPyyE2ai;
	sub.s32 	%r105, %r104, %r103;
	ld.shared.u64 	%rd30, [%r105+504];
	mov.b32 	%r212, 0;
	@%p19 bra 	$L__BB22_34;
	setp.lt.u32 	%p20, %r24, 3;
	mov.b32 	%r212, 0;
	mov.u32 	%r210, %r24;
	@%p20 bra 	$L__BB22_30;
	mov.b32 	%r212, 0;
	mov.u32 	%r210, %r24;
	mov.u32 	%r208, %r212;
$L__BB22_29:
	shr.u64 	%rd180, %rd465, %r210;
	and.b64  	%rd181, %rd180, 1;
	setp.eq.b64 	%p21, %rd181, 1;
	shl.b32 	%r109, %r212, 1;
	shr.u64 	%rd182, %rd30, %r210;
	cvt.u32.u64 	%r110, %rd182;
	and.b32  	%r111, %r110, 1;
	or.b32  	%r112, %r111, %r109;
	selp.b32 	%r113, %r112, %r212, %p21;
	add.s32 	%r114, %r210, -1;
	shr.u64 	%rd183, %rd465, %r114;
	and.b64  	%rd184, %rd183, 1;
	setp.eq.b64 	%p22, %rd184, 1;
	shl.b32 	%r115, %r113, 1;
	shr.u64 	%rd185, %rd30, %r114;
	cvt.u32.u64 	%r116, %rd185;
	and.b32  	%r117, %r116, 1;
	or.b32  	%r118, %r117, %r115;
	selp.b32 	%r119, %r118, %r113, %p22;
	add.s32 	%r120, %r210, -2;
	shr.u64 	%rd186, %rd465, %r120;
	and.b64  	%rd187, %rd186, 1;
	setp.eq.b64 	%p23, %rd187, 1;
	shl.b32 	%r121, %r119, 1;
	shr.u64 	%rd188, %rd30, %r120;
	cvt.u32.u64 	%r122, %rd188;
	and.b32  	%r123, %r122, 1;
	or.b32  	%r124, %r123, %r121;
	selp.b32 	%r125, %r124, %r119, %p23;
	add.s32 	%r126, %r210, -3;
	shr.u64 	%rd189, %rd465, %r126;
	and.b64  	%rd190, %rd189, 1;
	setp.eq.b64 	%p24, %rd190, 1;
	shl.b32 	%r127, %r125, 1;
	shr.u64 	%rd191, %rd30, %r126;
	cvt.u32.u64 	%r128, %rd191;
	and.b32  	%r129, %r128, 1;
	or.b32  	%r130, %r129, %r127;
	selp.b32 	%r212, %r130, %r125, %p24;
	add.s32 	%r210, %r210, -4;
	add.s32 	%r208, %r208, 4;
	setp.ne.s32 	%p25, %r208, %r29;
	@%p25 bra 	$L__BB22_29;
$L__BB22_30:
	setp.eq.s32 	%p26, %r28, 0;
	@%p26 bra 	$L__BB22_34;
	setp.eq.s32 	%p27, %r28, 1;
	shr.u64 	%rd192, %rd465, %r210;
	and.b64  	%rd193, %rd192, 1;
	setp.eq.b64 	%p28, %rd193, 1;
	shl.b32 	%r131, %r212, 1;
	shr.u64 	%rd194, %rd30, %r210;
	cvt.u32.u64 	%r132, %rd194;
	and.b32  	%r133, %r132, 1;
	or.b32  	%r134, %r133, %r131;
	selp.b32 	%r212, %r134, %r212, %p28;
	@%p27 bra 	$L__BB22_34;
	setp.eq.s32 	%p29, %r28, 2;
	add.s32 	%r135, %r210, -1;
	shr.u64 	%rd195, %rd465, %r135;
	and.b64  	%rd196, %rd195, 1;
	setp.eq.b64 	%p30, %rd196, 1;
	shl.b32 	%r136, %r212, 1;
	shr.u64 	%rd197, %rd30, %r135;
	cvt.u32.u64 	%r137, %rd197;
	and.b32  	%r138, %r137, 1;
	or.b32  	%r139, %r138, %r136;
	selp.b32 	%r212, %r139, %r212, %p30;
	@%p29 bra 	$L__BB22_34;
	add.s32 	%r140, %r210, -2;
	shr.u64 	%rd198, %rd465, %r140;
	and.b64  	%rd199, %rd198, 1;
	setp.eq.b64 	%p31, %rd199, 1;
	shl.b32 	%r141, %r212, 1;
	shr.u64 	%rd200, %rd30, %r140;
	cvt.u32.u64 	%r142, %rd200;
	and.b32  	%r143, %r142, 1;
	or.b32  	%r144, %r143, %r141;
	selp.b32 	%r212, %r144, %r212, %p31;
$L__BB22_34:
	setp.lt.s32 	%p32, %r52, 3;
	cvt.u32.u64 	%r145, %rd17;
	shr.u64 	%rd201, %rd30, %r145;
	and.b64  	%rd202, %rd201, 1;
	st.shared.u64 	[%r25], %rd202;
	bar.sync 	0;
	@%p32 bra 	$L__BB22_37;
	and.b32  	%r147, %r212, 1;
	cvt.u64.u32 	%rd203, %r147;
	neg.s64 	%rd31, %rd203;
	shr.u32 	%r148, %r212, 1;
	and.b32  	%r149, %r148, 1;
	cvt.u64.u32 	%rd204, %r149;
	neg.s64 	%rd32, %rd204;
	shr.u32 	%r150, %r212, 2;
	and.b32  	%r151, %r150, 1;
	cvt.u64.u32 	%rd205, %r151;
	neg.s64 	%rd33, %rd205;
	shr.u32 	%r152, %r212, 3;
	and.b32  	%r153, %r152, 1;
	cvt.u64.u32 	%rd206, %r153;
	neg.s64 	%rd34, %rd206;
	shr.u32 	%r154, %r212, 4;
	and.b32  	%r155, %r154, 1;
	cvt.u64.u32 	%rd207, %r155;
	neg.s64 	%rd35, %rd207;
	shr.u32 	%r156, %r212, 5;
	and.b32  	%r157, %r156, 1;
	cvt.u64.u32 	%rd208, %r157;
	neg.s64 	%rd36, %rd208;
	shr.u32 	%r158, %r212, 6;
	and.b32  	%r159, %r158, 1;
	cvt.u64.u32 	%rd209, %r159;
	neg.s64 	%rd37, %rd209;
	shr.u32 	%r160, %r212, 7;
	and.b32  	%r161, %r160, 1;
	cvt.u64.u32 	%rd210, %r161;
	neg.s64 	%rd38, %rd210;
	shr.u32 	%r162, %r212, 8;
	and.b32  	%r163, %r162, 1;
	cvt.u64.u32 	%rd211, %r163;
	neg.s64 	%rd39, %rd211;
	shr.u32 	%r164, %r212, 9;
	and.b32  	%r165, %r164, 1;
	cvt.u64.u32 	%rd212, %r165;
	neg.s64 	%rd40, %rd212;
	shr.u32 	%r166, %r212, 10;
	and.b32  	%r167, %r166, 1;
	cvt.u64.u32 	%rd213, %r167;
	neg.s64 	%rd41, %rd213;
	shr.u32 	%r168, %r212, 11;
	and.b32  	%r169, %r168, 1;
	cvt.u64.u32 	%rd214, %r169;
	neg.s64 	%rd42, %rd214;
	shr.u32 	%r170, %r212, 12;
	and.b32  	%r171, %r170, 1;
	cvt.u64.u32 	%rd215, %r171;
	neg.s64 	%rd43, %rd215;
	shr.u32 	%r172, %r212, 13;
	and.b32  	%r173, %r172, 1;
	cvt.u64.u32 	%rd216, %r173;
	neg.s64 	%rd44, %rd216;
	shr.u32 	%r174, %r212, 14;
	and.b32  	%r175, %r174, 1;
	cvt.u64.u32 	%rd217, %r175;
	neg.s64 	%rd45, %rd217;
	shr.u32 	%r176, %r212, 15;
	and.b32  	%r177, %r176, 1;
	cvt.u64.u32 	%rd218, %r177;
	neg.s64 	%rd46, %rd218;
	shr.u32 	%r178, %r212, 16;
	and.b32  	%r179, %r178, 1;
	cvt.u64.u32 	%rd219, %r179;
	neg.s64 	%rd47, %rd219;
	shr.u32 	%r180, %r212, 17;
	and.b32  	%r181, %r180, 1;
	cvt.u64.u32 	%rd220, %r181;
	neg.s64 	%rd48, %rd220;
	shr.u32 	%r182, %r212, 18;
	and.b32  	%r183, %r182, 1;
	cvt.u64.u32 	%rd221, %r183;
	neg.s64 	%rd49, %rd221;
	shr.u32 	%r184, %r212, 19;
	and.b32  	%r185, %r184, 1;
	cvt.u64.u32 	%rd222, %r185;
	neg.s64 	%rd50, %rd222;
	shr.u32 	%r186, %r212, 20;
	and.b32  	%r187, %r186, 1;
	cvt.u64.u32 	%rd223, %r187;
	neg.s64 	%rd51, %rd223;
	shr.u32 	%r188, %r212, 21;
	and.b32  	%r189, %r188, 1;
	cvt.u64.u32 	%rd224, %r189;
	neg.s64 	%rd52, %rd224;
	shr.u32 	%r190, %r212, 22;
	and.b32  	%r191, %r190, 1;
	cvt.u64.u32 	%rd225, %r191;
	neg.s64 	%rd53, %rd225;
	shr.u32 	%r192, %r212, 23;
	and.b32  	%r193, %r192, 1;
	cvt.u64.u32 	%rd226, %r193;
	neg.s64 	%rd54, %rd226;
	mov.b32 	%r213, 1;
$L__BB22_36:
	ld.shared.u64 	%rd227, [%r30];
	and.b64  	%rd228, %rd227, %rd31;
	setp.lt.u64 	%p33, %rd228, %rd60;
	selp.b64 	%rd229, 0, %rd60, %p33;
	sub.s64 	%rd230, %rd228, %rd229;
	ld.shared.u64 	%rd231, [%r30+8];
	and.b64  	%rd232, %rd231, %rd32;
	add.s64 	%rd233, %rd232, %rd230;
	setp.lt.u64 	%p34, %rd233, %rd60;
	selp.b64 	%rd234, 0, %rd60, %p34;
	sub.s64 	%rd235, %rd233, %rd234;
	ld.shared.u64 	%rd236, [%r30+16];
	and.b64  	%rd237, %rd236, %rd33;
	add.s64 	%rd238, %rd237, %rd235;
	setp.lt.u64 	%p35, %rd238, %rd60;
	selp.b64 	%rd239, 0, %rd60, %p35;
	sub.s64 	%rd240, %rd238, %rd239;
	ld.shared.u64 	%rd241, [%r30+24];
	and.b64  	%rd242, %rd241, %rd34;
	add.s64 	%rd243, %rd242, %rd240;
	setp.lt.u64 	%p36, %rd243, %rd60;
	selp.b64 	%rd244, 0, %rd60, %p36;
	sub.s64 	%rd245, %rd243, %rd244;
	ld.shared.u64 	%rd246, [%r30+32];
	and.b64  	%rd247, %rd246, %rd35;
	add.s64 	%rd248, %rd247, %rd245;
	setp.lt.u64 	%p37, %rd248, %rd60;
	selp.b64 	%rd249, 0, %rd60, %p37;
	sub.s64 	%rd250, %rd248, %rd249;
	ld.shared.u64 	%rd251, [%r30+40];
	and.b64  	%rd252, %rd251, %rd36;
	add.s64 	%rd253, %rd252, %rd250;
	setp.lt.u64 	%p38, %rd253, %rd60;
	selp.b64 	%rd254, 0, %rd60, %p38;
	sub.s64 	%rd255, %rd253, %rd254;
	ld.shared.u64 	%rd256, [%r30+48];
	and.b64  	%rd257, %rd256, %rd37;
	add.s64 	%rd258, %rd257, %rd255;
	setp.lt.u64 	%p39, %rd258, %rd60;
	selp.b64 	%rd259, 0, %rd60, %p39;
	sub.s64 	%rd260, %rd258, %rd259;
	ld.shared.u64 	%rd261, [%r30+56];
	and.b64  	%rd262, %rd261, %rd38;
	add.s64 	%rd263, %rd262, %rd260;
	setp.lt.u64 	%p40, %rd263, %rd60;
	selp.b64 	%rd264, 0, %rd60, %p40;
	sub.s64 	%rd265, %rd263, %rd264;
	ld.shared.u64 	%rd266, [%r30+64];
	and.b64  	%rd267, %rd266, %rd39;
	add.s64 	%rd268, %rd267, %rd265;
	setp.lt.u64 	%p41, %rd268, %rd60;
	selp.b64 	%rd269, 0, %rd60, %p41;
	sub.s64 	%rd270, %rd268, %rd269;
	ld.shared.u64 	%rd271, [%r30+72];
	and.b64  	%rd272, %rd271, %rd40;
	add.s64 	%rd273, %rd272, %rd270;
	setp.lt.u64 	%p42, %rd273, %rd60;
	selp.b64 	%rd274, 0, %rd60, %p42;
	sub.s64 	%rd275, %rd273, %rd274;
	ld.shared.u64 	%rd276, [%r30+80];
	and.b64  	%rd277, %rd276, %rd41;
	add.s64 	%rd278, %rd277, %rd275;
	setp.lt.u64 	%p43, %rd278, %rd60;
	selp.b64 	%rd279, 0, %rd60, %p43;
	sub.s64 	%rd280, %rd278, %rd279;
	ld.shared.u64 	%rd281, [%r30+88];
	and.b64  	%rd282, %rd281, %rd42;
	add.s64 	%rd283, %rd282, %rd280;
	setp.lt.u64 	%p44, %rd283, %rd60;
	selp.b64 	%rd284, 0, %rd60, %p44;
	sub.s64 	%rd285, %rd283, %rd284;
	ld.shared.u64 	%rd286, [%r30+96];
	and.b64  	%rd287, %rd286, %rd43;
	add.s64 	%rd288, %rd287, %rd285;
	setp.lt.u64 	%p45, %rd288, %rd60;
	selp.b64 	%rd289, 0, %rd60, %p45;
	sub.s64 	%rd290, %rd288, %rd289;
	ld.shared.u64 	%rd291, [%r30+104];
	and.b64  	%rd292, %rd291, %rd44;
	add.s64 	%rd293, %rd292, %rd290;
	setp.lt.u64 	%p46, %rd293, %rd60;
	selp.b64 	%rd294, 0, %rd60, %p46;
	sub.s64 	%rd295, %rd293, %rd294;
	ld.shared.u64 	%rd296, [%r30+112];
	and.b64  	%rd297, %rd296, %rd45;
	add.s64 	%rd298, %rd297, %rd295;
	setp.lt.u64 	%p47, %rd298, %rd60;
	selp.b64 	%rd299, 0, %rd60, %p47;
	sub.s64 	%rd300, %rd298, %rd299;
	ld.shared.u64 	%rd301, [%r30+120];
	and.b64  	%rd302, %rd301, %rd46;
	add.s64 	%rd303, %rd302, %rd300;
	setp.lt.u64 	%p48, %rd303, %rd60;
	selp.b64 	%rd304, 0, %rd60, %p48;
	sub.s64 	%rd305, %rd303, %rd304;
	ld.shared.u64 	%rd306, [%r30+128];
	and.b64  	%rd307, %rd306, %rd47;
	add.s64 	%rd308, %rd307, %rd305;
	setp.lt.u64 	%p49, %rd308, %rd60;
	selp.b64 	%rd309, 0, %rd60, %p49;
	sub.s64 	%rd310, %rd308, %rd309;
	ld.shared.u64 	%rd311, [%r30+136];
	and.b64  	%rd312, %rd311, %rd48;
	add.s64 	%rd313, %rd312, %rd310;
	setp.lt.u64 	%p50, %rd313, %rd60;
	selp.b64 	%rd314, 0, %rd60, %p50;
	sub.s64 	%rd315, %rd313, %rd314;
	ld.shared.u64 	%rd316, [%r30+144];
	and.b64  	%rd317, %rd316, %rd49;
	add.s64 	%rd318, %rd317, %rd315;
	setp.lt.u64 	%p51, %rd318, %rd60;
	selp.b64 	%rd319, 0, %rd60, %p51;
	sub.s64 	%rd320, %rd318, %rd319;
	ld.shared.u64 	%rd321, [%r30+152];
	and.b64  	%rd322, %rd321, %rd50;
	add.s64 	%rd323, %rd322, %rd320;
	setp.lt.u64 	%p52, %rd323, %rd60;
	selp.b64 	%rd324, 0, %rd60, %p52;
	sub.s64 	%rd325, %rd323, %rd324;
	ld.shared.u64 	%rd326, [%r30+160];
	and.b64  	%rd327, %rd326, %rd51;
	add.s64 	%rd328, %rd327, %rd325;
	setp.lt.u64 	%p53, %rd328, %rd60;
	selp.b64 	%rd329, 0, %rd60, %p53;
	sub.s64 	%rd330, %rd328, %rd329;
	ld.shared.u64 	%rd331, [%r30+168];
	and.b64  	%rd332, %rd331, %rd52;
	add.s64 	%rd333, %rd332, %rd330;
	setp.lt.u64 	%p54, %rd333, %rd60;
	selp.b64 	%rd334, 0, %rd60, %p54;
	sub.s64 	%rd335, %rd333, %rd334;
	ld.shared.u64 	%rd336, [%r30+176];
	and.b64  	%rd337, %rd336, %rd53;
	add.s64 	%rd338, %rd337, %rd335;
	setp.lt.u64 	%p55, %rd338, %rd60;
	selp.b64 	%rd339, 0, %rd60, %p55;
	sub.s64 	%rd340, %rd338, %rd339;
	ld.shared.u64 	%rd341, [%r30+184];
	and.b64  	%rd342, %rd341, %rd54;
	add.s64 	%rd343, %rd342, %rd340;
	setp.lt.u64 	%p56, %rd343, %rd60;
	selp.b64 	%rd344, 0, %rd60, %p56;
	sub.s64 	%rd345, %rd343, %rd344;
	bar.sync 	0;
	st.shared.u64 	[%r25], %rd345;
	bar.sync 	0;
	add.s32 	%r213, %r213, 1;
	setp.ne.s32 	%p57, %r213, %r145;
	@%p57 bra 	$L__BB22_36;
$L__BB22_37:
	ld.shared.u64 	%rd346, [%r26+-8];
	cvt.u32.u64 	%r195, %rd29;
	sub.s32 	%r196, 63, %r195;
	shr.u64 	%rd347, %rd346, %r196;
	and.b64  	%rd348, %rd347, 1;
	setp.eq.b64 	%p58, %rd348, 1;
	@%p58 bra 	$L__BB22_39;
	mov.b64 	%rd349, 0;
	st.shared.u64 	[%r25], %rd349;
$L__BB22_39:
	bar.sync 	0;
	add.s32 	%r197, %r204, %r3;
	setp.ge.s32 	%p59, %r197, %r53;
	@%p59 bra 	$L__BB22_41;
	ld.shared.u64 	%rd350, [%r30];
	ld.shared.u64 	%rd351, [%r30+8];
	setp.lt.u64 	%p60, %rd350, %rd60;
	selp.b64 	%rd352, 0, %rd60, %p60;
	sub.s64 	%rd353, %rd350, %rd352;
	add.s64 	%rd354, %rd351, %rd353;
	ld.shared.u64 	%rd355, [%r30+16];
	setp.lt.u64 	%p61, %rd354, %rd60;
	selp.b64 	%rd356, 0, %rd60, %p61;
	sub.s64 	%rd357, %rd354, %rd356;
	add.s64 	%rd358, %rd355, %rd357;
	ld.shared.u64 	%rd359, [%r30+24];
	setp.lt.u64 	%p62, %rd358, %rd60;
	selp.b64 	%rd360, 0, %rd60, %p62;
	sub.s64 	%rd361, %rd358, %rd360;
	add.s64 	%rd362, %rd359, %rd361;
	ld.shared.u64 	%rd363, [%r30+32];
	setp.lt.u64 	%p63, %rd362, %rd60;
	selp.b64 	%rd364, 0, %rd60, %p63;
	sub.s64 	%rd365, %rd362, %rd364;
	add.s64 	%rd366, %rd363, %rd365;
	ld.shared.u64 	%rd367, [%r30+40];
	setp.lt.u64 	%p64, %rd366, %rd60;
	selp.b64 	%rd368, 0, %rd60, %p64;
	sub.s64 	%rd369, %rd366, %rd368;
	add.s64 	%rd370, %rd367, %rd369;
	ld.shared.u64 	%rd371, [%r30+48];
	setp.lt.u64 	%p65, %rd370, %rd60;
	selp.b64 	%rd372, 0, %rd60, %p65;
	sub.s64 	%rd373, %rd370, %rd372;
	add.s64 	%rd374, %rd371, %rd373;
	ld.shared.u64 	%rd375, [%r30+56];
	setp.lt.u64 	%p66, %rd374, %rd60;
	selp.b64 	%rd376, 0, %rd60, %p66;
	sub.s64 	%rd377, %rd374, %rd376;
	add.s64 	%rd378, %rd375, %rd377;
	ld.shared.u64 	%rd379, [%r30+64];
	setp.lt.u64 	%p67, %rd378, %rd60;
	selp.b64 	%rd380, 0, %rd60, %p67;
	sub.s64 	%rd381, %rd378, %rd380;
	add.s64 	%rd382, %rd379, %rd381;
	ld.shared.u64 	%rd383, [%r30+72];
	setp.lt.u64 	%p68, %rd382, %rd60;
	selp.b64 	%rd384, 0, %rd60, %p68;
	sub.s64 	%rd385, %rd382, %rd384;
	add.s64 	%rd386, %rd383, %rd385;
	ld.shared.u64 	%rd387, [%r30+80];
	setp.lt.u64 	%p69, %rd386, %rd60;
	selp.b64 	%rd388, 0, %rd60, %p69;
	sub.s64 	%rd389, %rd386, %rd388;
	add.s64 	%rd390, %rd387, %rd389;
	ld.shared.u64 	%rd391, [%r30+88];
	setp.lt.u64 	%p70, %rd390, %rd60;
	selp.b64 	%rd392, 0, %rd60, %p70;
	sub.s64 	%rd393, %rd390, %rd392;
	add.s64 	%rd394, %rd391, %rd393;
	ld.shared.u64 	%rd395, [%r30+96];
	setp.lt.u64 	%p71, %rd394, %rd60;
	selp.b64 	%rd396, 0, %rd60, %p71;
	sub.s64 	%rd397, %rd394, %rd396;
	add.s64 	%rd398, %rd395, %rd397;
	ld.shared.u64 	%rd399, [%r30+104];
	setp.lt.u64 	%p72, %rd398, %rd60;
	selp.b64 	%rd400, 0, %rd60, %p72;
	sub.s64 	%rd401, %rd398, %rd400;
	add.s64 	%rd402, %rd399, %rd401;
	ld.shared.u64 	%rd403, [%r30+112];
	setp.lt.u64 	%p73, %rd402, %rd60;
	selp.b64 	%rd404, 0, %rd60, %p73;
	sub.s64 	%rd405, %rd402, %rd404;
	add.s64 	%rd406, %rd403, %rd405;
	ld.shared.u64 	%rd407, [%r30+120];
	setp.lt.u64 	%p74, %rd406, %rd60;
	selp.b64 	%rd408, 0, %rd60, %p74;
	sub.s64 	%rd409, %rd406, %rd408;
	add.s64 	%rd410, %rd407, %rd409;
	ld.shared.u64 	%rd411, [%r30+128];
	setp.lt.u64 	%p75, %rd410, %rd60;
	selp.b64 	%rd412, 0, %rd60, %p75;
	sub.s64 	%rd413, %rd410, %rd412;
	add.s64 	%rd414, %rd411, %rd413;
	ld.shared.u64 	%rd415, [%r30+136];
	setp.lt.u64 	%p76, %rd414, %rd60;
	selp.b64 	%rd416, 0, %rd60, %p76;
	sub.s64 	%rd417, %rd414, %rd416;
	add.s64 	%rd418, %rd415, %rd417;
	ld.shared.u64 	%rd419, [%r30+144];
	setp.lt.u64 	%p77, %rd418, %rd60;
	selp.b64 	%rd420, 0, %rd60, %p77;
	sub.s64 	%rd421, %rd418, %rd420;
	add.s64 	%rd422, %rd419, %rd421;
	ld.shared.u64 	%rd423, [%r30+152];
	setp.lt.u64 	%p78, %rd422, %rd60;
	selp.b64 	%rd424, 0, %rd60, %p78;
	sub.s64 	%rd425, %rd422, %rd424;
	add.s64 	%rd426, %rd423, %rd425;
	ld.shared.u64 	%rd427, [%r30+160];
	setp.lt.u64 	%p79, %rd426, %rd60;
	selp.b64 	%rd428, 0, %rd60, %p79;
	sub.s64 	%rd429, %rd426, %rd428;
	add.s64 	%rd430, %rd427, %rd429;
	ld.shared.u64 	%rd431, [%r30+168];
	setp.lt.u64 	%p80, %rd430, %rd60;
	selp.b64 	%rd432, 0, %rd60, %p80;
	sub.s64 	%rd433, %rd430, %rd432;
	add.s64 	%rd434, %rd431, %rd433;
	ld.shared.u64 	%rd435, [%r30+176];
	setp.lt.u64 	%p81, %rd434, %rd60;
	selp.b64 	%rd436, 0, %rd60, %p81;
	sub.s64 	%rd437, %rd434, %rd436;
	add.s64 	%rd438, %rd435, %rd437;
	ld.shared.u64 	%rd439, [%r30+184];
	setp.lt.u64 	%p82, %rd438, %rd60;
	selp.b64 	%rd440, 0, %rd60, %p82;
	sub.s64 	%rd441, %rd438, %rd440;
	add.s64 	%rd442, %rd439, %rd441;
	setp.lt.u64 	%p83, %rd442, %rd60;
	selp.b64 	%rd443, 0, %rd60, %p83;
	sub.s64 	%rd444, %rd442, %rd443;
	add.s64 	%rd445, %rd444, %rd471;
	setp.lt.u64 	%p84, %rd445, %rd60;
	selp.b64 	%rd446, 0, %rd60, %p84;
	sub.s64 	%rd471, %rd445, %rd446;
$L__BB22_41:
	neg.s64 	%rd447, %rd465;
	and.b64  	%rd448, %rd447, %rd465;
	and.b64  	%rd449, %rd448, 4294967295;
	add.s64 	%rd450, %rd449, %rd465;
	popc.b64 	%r198, %rd450;
	mov.b64 	%rd451, 16777215;
	shr.u64 	%rd452, %rd451, %r198;
	or.b64  	%rd465, %rd452, %rd450;
	bar.sync 	0;
	add.s32 	%r204, %r204, %r31;
	setp.lt.s32 	%p85, %r204, %r53;
	@%p85 bra 	$L__BB22_18;
$L__BB22_42:
	setp.ne.s32 	%p86, %r1, 0;
	@%p86 bra 	$L__BB22_44;
	ld.param.u64 	%rd456, [_Z3ha2ILi24EEviiPjPiPyy_param_4];
	cvta.to.global.u64 	%rd453, %rd456;
	mul.wide.s32 	%rd454, %r3, 8;
	add.s64 	%rd455, %rd453, %rd454;
	st.global.u64 	[%rd455], %rd471;
$L__BB22_44:
	ret;

}
	// .globl	_Z3ha2ILi25EEviiPjPiPyy
.visible .entry _Z3ha2ILi25EEviiPjPiPyy(
	.param .u32 _Z3ha2ILi25EEviiPjPiPyy_param_0,
	.param .u32 _Z3ha2ILi25EEviiPjPiPyy_param_1,
	.param .u64 .ptr .align 1 _Z3ha2ILi25EEviiPjPiPyy_param_2,
	.param .u64 .ptr .align 1 _Z3ha2ILi25EEviiPjPiPyy_param_3,
	.param .u64 .ptr .align 1 _Z3ha2ILi25EEviiPjPiPyy_param_4,
	.param .u64 _Z3ha2ILi25EEviiPjPiPyy_param_5
)
.maxntid 256
{
	.reg .pred 	%p<89>;
	.reg .b32 	%r<216>;
	.reg .b64 	%rd<484>;
	// demoted variable
	.shared .align 8 .b8 _ZZ3ha2ILi25EEviiPjPiPyyE2qc[8192];
	// demoted variable
	.shared .align 8 .b8 _ZZ3ha2ILi25EEviiPjPiPyyE2ai[512];
	ld.param.u32 	%r52, [_Z3ha2ILi25EEviiPjPiPyy_param_0];
	ld.param.u32 	%r53, [_Z3ha2ILi25EEviiPjPiPyy_param_1];
	ld.param.u64 	%rd62, [_Z3ha2ILi25EEviiPjPiPyy_param_2];
	ld.param.u64 	%rd63, [_Z3ha2ILi25EEviiPjPiPyy_param_3];
	ld.param.u64 	%rd61, [_Z3ha2ILi25EEviiPjPiPyy_param_5];
	cvta.to.global.u64 	%rd1, %rd63;
	cvta.to.global.u64 	%rd64, %rd62;
	mov.u32 	%r1, %tid.x;
	mov.u32 	%r54, %tid.y;
	mov.u32 	%r55, %ctaid.x;
	mov.u32 	%r2, %ntid.y;
	mad.lo.s32 	%r3, %r55, %r2, %r54;
	mul.lo.s32 	%r4, %r54, 25;
	mul.wide.s32 	%rd65, %r3, 4;
	add.s64 	%rd66, %rd64, %rd65;
	ld.global.u32 	%r5, [%rd66];
	add.s32 	%r6, %r4, %r1;
	setp.ge.s32 	%p1, %r6, %r52;
	@%p1 bra 	$L__BB23_16;
	mul.lo.s32 	%r7, %r2, 25;
	and.b32  	%r8, %r52, 15;
	add.s32 	%r9, %r8, -1;
	and.b32  	%r10, %r52, 7;
	add.s32 	%r11, %r10, -1;
	and.b32  	%r12, %r52, 2147483632;
	and.b32  	%r13, %r52, 3;
	mov.u32 	%r201, %r6;
$L__BB23_2:
	setp.lt.u32 	%p2, %r52, 16;
	mul.lo.s32 	%r15, %r201, %r52;
	mov.b64 	%rd475, 0;
	mov.b32 	%r204, 0;
	@%p2 bra 	$L__BB23_5;
	mov.b64 	%rd475, 0;
	mov.b32 	%r202, 0;
$L__BB23_4:
	.pragma "nounroll";
	add.s32 	%r58, %r202, %r15;
	mul.wide.s32 	%rd70, %r58, 4;
	add.s64 	%rd71, %rd1, %rd70;
	ld.global.s32 	%rd72, [%rd71];
	shl.b64 	%rd73, %rd72, %r202;
	or.b64  	%rd74, %rd73, %rd475;
	add.s32 	%r59, %r202, 1;
	ld.global.s32 	%rd75, [%rd71+4];
	shl.b64 	%rd76, %rd75, %r59;
	or.b64  	%rd77, %rd76, %rd74;
	add.s32 	%r60, %r202, 2;
	ld.global.s32 	%rd78, [%rd71+8];
	shl.b64 	%rd79, %rd78, %r60;
	or.b64  	%rd80, %rd79, %rd77;
	add.s32 	%r61, %r202, 3;
	ld.global.s32 	%rd81, [%rd71+12];
	shl.b64 	%rd82, %rd81, %r61;
	or.b64  	%rd83, %rd82, %rd80;
	add.s32 	%r62, %r202, 4;
	ld.global.s32 	%rd84, [%rd71+16];
	shl.b64 	%rd85, %rd84, %r62;
	or.b64  	%rd86, %rd85, %rd83;
	add.s32 	%r63, %r202, 5;
	ld.global.s32 	%rd87, [%rd71+20];
	shl.b64 	%rd88, %rd87, %r63;
	or.b64  	%rd89, %rd88, %rd86;
	add.s32 	%r64, %r202, 6;
	ld.global.s32 	%rd90, [%rd71+24];
	shl.b64 	%rd91, %rd90, %r64;
	or.b64  	%rd92, %rd91, %rd89;
	add.s32 	%r65, %r202, 7;
	ld.global.s32 	%rd93, [%rd71+28];
	shl.b64 	%rd94, %rd93, %r65;
	or.b64  	%rd95, %rd94, %rd92;
	add.s32 	%r66, %r202, 8;
	ld.global.s32 	%rd96, [%rd71+32];
	shl.b64 	%rd97, %rd96, %r66;
	or.b64  	%rd98, %rd97, %rd95;
	add.s32 	%r67, %r202, 9;
	ld.global.s32 	%rd99, [%rd71+36];
	shl.b64 	%rd100, %rd99, %r67;
	or.b64  	%rd101, %rd100, %rd98;
	add.s32 	%r68, %r202, 10;
	ld.global.s32 	%rd102, [%rd71+40];
	shl.b64 	%rd103, %rd102, %r68;
	or.b64  	%rd104, %rd103, %rd101;
	add.s32 	%r69, %r202, 11;
	ld.global.s32 	%rd105, [%rd71+44];
	shl.b64 	%rd106, %rd105, %r69;
	or.b64  	%rd107, %rd106, %rd104;
	add.s32 	%r70, %r202, 12;
	ld.global.s32 	%rd108, [%rd71+48];
	shl.b64 	%rd109, %rd108, %r70;
	or.b64  	%rd110, %rd109, %rd107;
	add.s32 	%r71, %r202, 13;
	ld.global.s32 	%rd111, [%rd71+52];
	shl.b64 	%rd112, %rd111, %r71;
	or.b64  	%rd113, %rd112, %rd110;
	add.s32 	%r72, %r202, 14;
	ld.global.s32 	%rd114, [%rd71+56];
	shl.b64 	%rd115, %rd114, %r72;
	or.b64  	%rd116, %rd115, %rd113;
	add.s32 	%r73, %r202, 15;
	ld.global.s32 	%rd117, [%rd71+60];
	shl.b64 	%rd118, %rd117, %r73;
	or.b64  	%rd475, %rd118, %rd116;
	add.s32 	%r202, %r202, 16;
	setp.ne.s32 	%p3, %r202, %r12;
	mov.u32 	%r204, %r12;
	@%p3 bra 	$L__BB23_4;
$L__BB23_5:
	setp.eq.s32 	%p4, %r8, 0;
	@%p4 bra 	$L__BB23_15;
	setp.lt.u32 	%p5, %r9, 7;
	@%p5 bra 	$L__BB23_8;
	add.s32 	%r74, %r204, %r15;
	mul.wide.s32 	%rd120, %r74, 4;
	add.s64 	%rd121, %rd1, %rd120;
	ld.global.s32 	%rd122, [%rd121];
	shl.b64 	%rd123, %rd122, %r204;
	add.s32 	%r75, %r204, 1;
	ld.global.s32 	%rd124, [%rd121+4];
	shl.b64 	%rd125, %rd124, %r75;
	or.b64  	%rd126, %rd123, %rd125;
	add.s32 	%r76, %r204, 2;
	ld.global.s32 	%rd127, [%rd121+8];
	shl.b64 	%rd128, %rd127, %r76;
	or.b64  	%rd129, %rd126, %rd128;
	add.s32 	%r77, %r204, 3;
	ld.global.s32 	%rd130, [%rd121+12];
	shl.b64 	%rd131, %rd130, %r77;
	or.b64  	%rd132, %rd129, %rd131;
	add.s32 	%r78, %r204, 4;
	ld.global.s32 	%rd133, [%rd121+16];
	shl.b64 	%rd134, %rd133, %r78;
	or.b64  	%rd135, %rd132, %rd134;
	add.s32 	%r79, %r204, 5;
	ld.global.s32 	%rd136, [%rd121+20];
	shl.b64 	%rd137, %rd136, %r79;
	or.b64  	%rd138, %rd135, %rd137;
	add.s32 	%r80, %r204, 6;
	ld.global.s32 	%rd139, [%rd121+24];
	shl.b64 	%rd140, %rd139, %r80;
	or.b64  	%rd141, %rd138, %rd140;
	add.s32 	%r81, %r204, 7;
	ld.global.s32 	%rd142, [%rd121+28];
	shl.b64 	%rd143, %rd142, %r81;
	or.b64  	%rd144, %rd141, %rd143;
	or.b64  	%rd475, %rd144, %rd475;
	add.s32 	%r204, %r204, 8;
$L__BB23_8:
	setp.eq.s32 	%p6, %r10, 0;
	@%p6 bra 	$L__BB23_15;
	setp.lt.u32 	%p7, %r11, 3;
	@%p7 bra 	$L__BB23_11;
	add.s32 	%r82, %r204, %r15;
	mul.wide.s32 	%rd146, %r82, 4;
	add.s64 	%rd147, %rd1, %rd146;
	ld.global.s32 	%rd148, [%rd147];
	shl.b64 	%rd149, %rd148, %r204;
	add.s32 	%r83, %r204, 1;
	ld.global.s32 	%rd150, [%rd147+4];
	shl.b64 	%rd151, %rd150, %r83;
	or.b64  	%rd152, %rd149, %rd151;
	add.s32 	%r84, %r204, 2;
	ld.global.s32 	%rd153, [%rd147+8];
	shl.b64 	%rd154, %rd153, %r84;
	or.b64  	%rd155, %rd152, %rd154;
	add.s32 	%r85, %r204, 3;
	ld.global.s32 	%rd156, [%rd147+12];
	shl.b64 	%rd157, %rd156, %r85;
	or.b64  	%rd158, %rd155, %rd157;
	or.b64  	%rd475, %rd158, %rd475;
	add.s32 	%r204, %r204, 4;
$L__BB23_11:
	setp.eq.s32 	%p8, %r13, 0;
	@%p8 bra 	$L__BB23_15;
	setp.eq.s32 	%p9, %r13, 1;
	add.s32 	%r86, %r204, %r15;
	mul.wide.s32 	%rd159, %r86, 4;
	add.s64 	%rd12, %rd1, %rd159;
	ld.global.s32 	%rd160, [%rd12];
	shl.b64 	%rd161, %rd160, %r204;
	or.b64  	%rd475, %rd161, %rd475;
	@%p9 bra 	$L__BB23_15;
	setp.eq.s32 	%p10, %r13, 2;
	add.s32 	%r87, %r204, 1;
	ld.global.s32 	%rd162, [%rd12+4];
	shl.b64 	%rd163, %rd162, %r87;
	or.b64  	%rd475, %rd163, %rd475;
	@%p10 bra 	$L__BB23_15;
	add.s32 	%r88, %r204, 2;
	ld.global.s32 	%rd164, [%rd12+8];
	shl.b64 	%rd165, %rd164, %r88;
	or.b64  	%rd475, %rd165, %rd475;
$L__BB23_15:
	shl.b32 	%r89, %r201, 3;
	mov.u32 	%r90, _ZZ3ha2ILi25EEviiPjPiPyyE2ai;
	add.s32 	%r91, %r90, %r89;
	st.shared.u64 	[%r91], %rd475;
	add.s32 	%r201, %r201, %r7;
	setp.lt.s32 	%p11, %r201, %r52;
	@%p11 bra 	$L__BB23_2;
$L__BB23_16:
	bar.sync 	0;
	setp.lt.s32 	%p12, %r53, 1;
	mov.b64 	%rd482, 0;
	@%p12 bra 	$L__BB23_42;
	add.s32 	%r24, %r52, -2;
	add.s32 	%r93, %r52, -1;
	cvt.u64.u32 	%rd17, %r93;
	shl.b32 	%r94, %r6, 3;
	mov.u32 	%r95, _ZZ3ha2ILi25EEviiPjPiPyyE2qc;
	add.s32 	%r25, %r95, %r94;
	shl.b32 	%r96, %r52, 3;
	mov.u32 	%r97, _ZZ3ha2ILi25EEviiPjPiPyyE2ai;
	add.s32 	%r26, %r97, %r96;
	and.b32  	%r27, %r93, 3;
	and.b32  	%r28, %r93, -4;
	shl.b32 	%r98, %r4, 3;
	add.s32 	%r29, %r95, %r98;
	cvt.u64.u32 	%rd476, %r5;
	mov.u32 	%r99, %nctaid.x;
	mul.lo.s32 	%r30, %r2, %r99;
	mov.b32 	%r206, 0;
	mov.b64 	%rd482, 0;
$L__BB23_18:
	setp.eq.s32 	%p13, %r1, 0;
	mov.u64 	%rd481, %rd476;
	@%p13 bra 	$L__BB23_26;
	setp.lt.u32 	%p14, %r1, 4;
	mov.u64 	%rd481, %rd476;
	@%p14 bra 	$L__BB23_22;
	and.b32  	%r100, %r1, 252;
	neg.s32 	%r207, %r100;
	mov.u64 	%rd481, %rd476;
$L__BB23_21:
	add.s64 	%rd169, %rd481, -1;
	and.b64  	%rd170, %rd169, %rd481;
	add.s64 	%rd171, %rd170, -1;
	and.b64  	%rd172, %rd171, %rd170;
	add.s64 	%rd173, %rd172, -1;
	and.b64  	%rd174, %rd173, %rd172;
	add.s64 	%rd175, %rd174, -1;
	and.b64  	%rd481, %rd175, %rd174;
	add.s32 	%r207, %r207, 4;
	setp.ne.s32 	%p15, %r207, 0;
	@%p15 bra 	$L__BB23_21;
$L__BB23_22:
	and.b32  	%r35, %r1, 3;
	setp.eq.s32 	%p16, %r35, 0;
	@%p16 bra 	$L__BB23_26;
	setp.eq.s32 	%p17, %r35, 1;
	add.s64 	%rd176, %rd481, -1;
	and.b64  	%rd481, %rd176, %rd481;
	@%p17 bra 	$L__BB23_26;
	setp.eq.s32 	%p18, %r35, 2;
	add.s64 	%rd177, %rd481, -1;
	and.b64  	%rd481, %rd177, %rd481;
	@%p18 bra 	$L__BB23_26;
	add.s64 	%rd178, %rd481, -1;
	and.b64  	%rd481, %rd178, %rd481;
$L__BB23_26:
	setp.lt.s32 	%p19, %r52, 2;
	neg.s64 	%rd179, %rd481;
	and.b64  	%rd180, %rd481, %rd179;
	clz.b64 	%r102, %rd180;
	cvt.u64.u32 	%rd29, %r102;
	shl.b32 	%r103, %r102, 3;
	mov.u32 	%r104, _ZZ3ha2ILi25EEviiPjPiPyyE2ai;
	sub.s32 	%r105, %r104, %r103;
	ld.shared.u64 	%rd30, [%r105+504];
	mov.b32 	%r214, 0;
	@%p19 bra 	$L__BB23_34;
	setp.lt.u32 	%p20, %r24, 3;
	mov.b32 	%r214, 0;
	mov.u32 	%r212, %r24;
	@%p20 bra 	$L__BB23_30;
	mov.b32 	%r214, 0;
	mov.u32 	%r212, %r24;
	mov.u32 	%r210, %r214;
$L__BB23_29:
	shr.u64 	%rd181, %rd476, %r212;
	and.b64  	%rd182, %rd181, 1;
	setp.eq.b64 	%p21, %rd182, 1;
	shl.b32 	%r109, %r214, 1;
	shr.u64 	%rd183, %rd30, %r212;
	cvt.u32.u64 	%r110, %rd183;
	and.b32  	%r111, %r110, 1;
	or.b32  	%r112, %r111, %r109;
	selp.b32 	%r113, %r112, %r214, %p21;
	add.s32 	%r114, %r212, -1;
	shr.u64 	%rd184, %rd476, %r114;
	and.b64  	%rd185, %rd184, 1;
	setp.eq.b64 	%p22, %rd185, 1;
	shl.b32 	%r115, %r113, 1;
	shr.u64 	%rd186, %rd30, %r114;
	cvt.u32.u64 	%r116, %rd186;
	and.b32  	%r117, %r116, 1;
	or.b32  	%r118, %r117, %r115;
	selp.b32 	%r119, %r118, %r113, %p22;
	add.s32 	%r120, %r212, -2;
	shr.u64 	%rd187, %rd476, %r120;
	and.b64  	%rd188, %rd187, 1;
	setp.eq.b64 	%p23, %rd188, 1;
	shl.b32 	%r121, %r119, 1;
	shr.u64 	%rd189, %rd30, %r120;
	cvt.u32.u64 	%r122, %rd189;
	and.b32  	%r123, %r122, 1;
	or.b32  	%r124, %r123, %r121;
	selp.b32 	%r125, %r124, %r119, %p23;
	add.s32 	%r126, %r212, -3;
	shr.u64 	%rd190, %rd476, %r126;
	and.b64  	%rd191, %rd190, 1;
	setp.eq.b64 	%p24, %rd191, 1;
	shl.b32 	%r127, %r125, 1;
	shr.u64 	%rd192, %rd30, %r126;
	cvt.u32.u64 	%r128, %rd192;
	and.b32  	%r129, %r128, 1;
	or.b32  	%r130, %r129, %r127;
	selp.b32 	%r214, %r130, %r125, %p24;
	add.s32 	%r212, %r212, -4;
	add.s32 	%r210, %r210, 4;
	setp.ne.s32 	%p25, %r210, %r28;
	@%p25 bra 	$L__BB23_29;
$L__BB23_30:
	setp.eq.s32 	%p26, %r27, 0;
	@%p26 bra 	$L__BB23_34;
	setp.eq.s32 	%p27, %r27, 1;
	shr.u64 	%rd193, %rd476, %r212;
	and.b64  	%rd194, %rd193, 1;
	setp.eq.b64 	%p28, %rd194, 1;
	shl.b32 	%r131, %r214, 1;
	shr.u64 	%rd195, %rd30, %r212;
	cvt.u32.u64 	%r132, %rd195;
	and.b32  	%r133, %r132, 1;
	or.b32  	%r134, %r133, %r131;
	selp.b32 	%r214, %r134, %r214, %p28;
	@%p27 bra 	$L__BB23_34;
	setp.eq.s32 	%p29, %r27, 2;
	add.s32 	%r135, %r212, -1;
	shr.u64 	%rd196, %rd476, %r135;
	and.b64  	%rd197, %rd196, 1;
	setp.eq.b64 	%p30, %rd197, 1;
	shl.b32 	%r136, %r214, 1;
	shr.u64 	%rd198, %rd30, %r135;
	cvt.u32.u64 	%r137, %rd198;
	and.b32  	%r138, %r137, 1;
	or.b32  	%r139, %r138, %r136;
	selp.b32 	%r214, %r139, %r214, %p30;
	@%p29 bra 	$L__BB23_34;
	add.s32 	%r140, %r212, -2;
	shr.u64 	%rd199, %rd476, %r140;
	and.b64  	%rd200, %rd199, 1;
	setp.eq.b64 	%p31, %rd200, 1;
	shl.b32 	%r141, %r214, 1;
	shr.u64 	%rd201, %rd30, %r140;
	cvt.u32.u64 	%r142, %rd201;
	and.b32  	%r143, %r142, 1;
	or.b32  	%r144, %r143, %r141;
	selp.b32 	%r214, %r144, %r214, %p31;
$L__BB23_34:
	setp.lt.s32 	%p32, %r52, 3;
	cvt.u32.u64 	%r145, %rd17;
	shr.u64 	%rd202, %rd30, %r145;
	and.b64  	%rd203, %rd202, 1;
	st.shared.u64 	[%r25], %rd203;
	bar.sync 	0;
	@%p32 bra 	$L__BB23_37;
	and.b32  	%r147, %r214, 1;
	cvt.u64.u32 	%rd204, %r147;
	neg.s64 	%rd31, %rd204;
	shr.u32 	%r148, %r214, 1;
	and.b32  	%r149, %r148, 1;
	cvt.u64.u32 	%rd205, %r149;
	neg.s64 	%rd32, %rd205;
	shr.u32 	%r150, %r214, 2;
	and.b32  	%r151, %r150, 1;
	cvt.u64.u32 	%rd206, %r151;
	neg.s64 	%rd33, %rd206;
	shr.u32 	%r152, %r214, 3;
	and.b32  	%r153, %r152, 1;
	cvt.u64.u32 	%rd207, %r153;
	neg.s64 	%rd34, %rd207;
	shr.u32 	%r154, %r214, 4;
	and.b32  	%r155, %r154, 1;
	cvt.u64.u32 	%rd208, %r155;
	neg.s64 	%rd35, %rd208;
	shr.u32 	%r156, %r214, 5;
	and.b32  	%r157, %r156, 1;
	cvt.u64.u32 	%rd209, %r157;
	neg.s64 	%rd36, %rd209;
	shr.u32 	%r158, %r214, 6;
	and.b32  	%r159, %r158, 1;
	cvt.u64.u32 	%rd210, %r159;
	neg.s64 	%rd37, %rd210;
	shr.u32 	%r160, %r214, 7;
	and.b32  	%r161, %r160, 1;
	cvt.u64.u32 	%rd211, %r161;
	neg.s64 	%rd38, %rd211;
	shr.u32 	%r162, %r214, 8;
	and.b32  	%r163, %r162, 1;
	cvt.u64.u32 	%rd212, %r163;
	neg.s64 	%rd39, %rd212;
	shr.u32 	%r164, %r214, 9;
	and.b32  	%r165, %r164, 1;
	cvt.u64.u32 	%rd213, %r165;
	neg.s64 	%rd40, %rd213;
	shr.u32 	%r166, %r214, 10;
	and.b32  	%r167, %r166, 1;
	cvt.u64.u32 	%rd214, %r167;
	neg.s64 	%rd41, %rd214;
	shr.u32 	%r168, %r214, 11;
	and.b32  	%r169, %r168, 1;
	cvt.u64.u32 	%rd215, %r169;
	neg.s64 	%rd42, %rd215;
	shr.u32 	%r170, %r214, 12;
	and.b32  	%r171, %r170, 1;
	cvt.u64.u32 	%rd216, %r171;
	neg.s64 	%rd43, %rd216;
	shr.u32 	%r172, %r214, 13;
	and.b32  	%r173, %r172, 1;
	cvt.u64.u32 	%rd217, %r173;
	neg.s64 	%rd44, %rd217;
	shr.u32 	%r174, %r214, 14;
	and.b32  	%r175, %r174, 1;
	cvt.u64.u32 	%rd218, %r175;
	neg.s64 	%rd45, %rd218;
	shr.u32 	%r176, %r214, 15;
	and.b32  	%r177, %r176, 1;
	cvt.u64.u32 	%rd219, %r177;
	neg.s64 	%rd46, %rd219;
	shr.u32 	%r178, %r214, 16;
	and.b32  	%r179, %r178, 1;
	cvt.u64.u32 	%rd220, %r179;
	neg.s64 	%rd47, %rd220;
	shr.u32 	%r180, %r214, 17;
	and.b32  	%r181, %r180, 1;
	cvt.u64.u32 	%rd221, %r181;
	neg.s64 	%rd48, %rd221;
	shr.u32 	%r182, %r214, 18;
	and.b32  	%r183, %r182, 1;
	cvt.u64.u32 	%rd222, %r183;
	neg.s64 	%rd49, %rd222;
	shr.u32 	%r184, %r214, 19;
	and.b32  	%r185, %r184, 1;
	cvt.u64.u32 	%rd223, %r185;
	neg.s64 	%rd50, %rd223;
	shr.u32 	%r186, %r214, 20;
	and.b32  	%r187, %r186, 1;
	cvt.u64.u32 	%rd224, %r187;
	neg.s64 	%rd51, %rd224;
	shr.u32 	%r188, %r214, 21;
	and.b32  	%r189, %r188, 1;
	cvt.u64.u32 	%rd225, %r189;
	neg.s64 	%rd52, %rd225;
	shr.u32 	%r190, %r214, 22;
	and.b32  	%r191, %r190, 1;
	cvt.u64.u32 	%rd226, %r191;
	neg.s64 	%rd53, %rd226;
	shr.u32 	%r192, %r214, 23;
	and.b32  	%r193, %r192, 1;
	cvt.u64.u32 	%rd227, %r193;
	neg.s64 	%rd54, %rd227;
	shr.u32 	%r194, %r214, 24;
	and.b32  	%r195, %r194, 1;
	cvt.u64.u32 	%rd228, %r195;
	neg.s64 	%rd55, %rd228;
	mov.b32 	%r215, 1;
$L__BB23_36:
	ld.shared.u64 	%rd229, [%r29];
	and.b64  	%rd230, %rd229, %rd31;
	setp.lt.u64 	%p33, %rd230, %rd61;
	selp.b64 	%rd231, 0, %rd61, %p33;
	sub.s64 	%rd232, %rd230, %rd231;
	ld.shared.u64 	%rd233, [%r29+8];
	and.b64  	%rd234, %rd233, %rd32;
	add.s64 	%rd235, %rd234, %rd232;
	setp.lt.u64 	%p34, %rd235, %rd61;
	selp.b64 	%rd236, 0, %rd61, %p34;
	sub.s64 	%rd237, %rd235, %rd236;
	ld.shared.u64 	%rd238, [%r29+16];
	and.b64  	%rd239, %rd238, %rd33;
	add.s64 	%rd240, %rd239, %rd237;
	setp.lt.u64 	%p35, %rd240, %rd61;
	selp.b64 	%rd241, 0, %rd61, %p35;
	sub.s64 	%rd242, %rd240, %rd241;
	ld.shared.u64 	%rd243, [%r29+24];
	and.b64  	%rd244, %rd243, %rd34;
	add.s64 	%rd245, %rd244, %rd242;
	setp.lt.u64 	%p36, %rd245, %rd61;
	selp.b64 	%rd246, 0, %rd61, %p36;
	sub.s64 	%rd247, %rd245, %rd246;
	ld.shared.u64 	%rd248, [%r29+32];
	and.b64  	%rd249, %rd248, %rd35;
	add.s64 	%rd250, %rd249, %rd247;
	setp.lt.u64 	%p37, %rd250, %rd61;
	selp.b64 	%rd251, 0, %rd61, %p37;
	sub.s64 	%rd252, %rd250, %rd251;
	ld.shared.u64 	%rd253, [%r29+40];
	and.b64  	%rd254, %rd253, %rd36;
	add.s64 	%rd255, %rd254, %rd252;
	setp.lt.u64 	%p38, %rd255, %rd61;
	selp.b64 	%rd256, 0, %rd61, %p38;
	sub.s64 	%rd257, %rd255, %rd256;
	ld.shared.u64 	%rd258, [%r29+48];
	and.b64  	%rd259, %rd258, %rd37;
	add.s64 	%rd260, %rd259, %rd257;
	setp.lt.u64 	%p39, %rd260, %rd61;
	selp.b64 	%rd261, 0, %rd61, %p39;
	sub.s64 	%rd262, %rd260, %rd261;
	ld.shared.u64 	%rd263, [%r29+56];
	and.b64  	%rd264, %rd263, %rd38;
	add.s64 	%rd265, %rd264, %rd262;
	setp.lt.u64 	%p40, %rd265, %rd61;
	selp.b64 	%rd266, 0, %rd61, %p40;
	sub.s64 	%rd267, %rd265, %rd266;
	ld.shared.u64 	%rd268, [%r29+64];
	and.b64  	%rd269, %rd268, %rd39;
	add.s64 	%rd270, %rd269, %rd267;
	setp.lt.u64 	%p41, %rd270, %rd61;
	selp.b64 	%rd271, 0, %rd61, %p41;
	sub.s64 	%rd272, %rd270, %rd271;
	ld.shared.u64 	%rd273, [%r29+72];
	and.b64  	%rd274, %rd273, %rd40;
	add.s64 	%rd275, %rd274, %rd272;
	setp.lt.u64 	%p42, %rd275, %rd61;
	selp.b64 	%rd276, 0, %rd61, %p42;
	sub.s64 	%rd277, %rd275, %rd276;
	ld.shared.u64 	%rd278, [%r29+80];
	and.b64  	%rd279, %rd278, %rd41;
	add.s64 	%rd280, %rd279, %rd277;
	setp.lt.u64 	%p43, %rd280, %rd61;
	selp.b64 	%rd281, 0, %rd61, %p43;
	sub.s64 	%rd282, %rd280, %rd281;
	ld.shared.u64 	%rd283, [%r29+88];
	and.b64  	%rd284, %rd283, %rd42;
	add.s64 	%rd285, %rd284, %rd282;
	setp.lt.u64 	%p44, %rd285, %rd61;
	selp.b64 	%rd286, 0, %rd61, %p44;
	sub.s64 	%rd287, %rd285, %rd286;
	ld.shared.u64 	%rd288, [%r29+96];
	and.b64  	%rd289, %rd288, %rd43;
	add.s64 	%rd290, %rd289, %rd287;
	setp.lt.u64 	%p45, %rd290, %rd61;
	selp.b64 	%rd291, 0, %rd61, %p45;
	sub.s64 	%rd292, %rd290, %rd291;
	ld.shared.u64 	%rd293, [%r29+104];
	and.b64  	%rd294, %rd293, %rd44;
	add.s64 	%rd295, %rd294, %rd292;
	setp.lt.u64 	%p46, %rd295, %rd61;
	selp.b64 	%rd296, 0, %rd61, %p46;
	sub.s64 	%rd297, %rd295, %rd296;
	ld.shared.u64 	%rd298, [%r29+112];
	and.b64  	%rd299, %rd298, %rd45;
	add.s64 	%rd300, %rd299, %rd297;
	setp.lt.u64 	%p47, %rd300, %rd61;
	selp.b64 	%rd301, 0, %rd61, %p47;
	sub.s64 	%rd302, %rd300, %rd301;
	ld.shared.u64 	%rd303, [%r29+120];
	and.b64  	%rd304, %rd303, %rd46;
	add.s64 	%rd305, %rd304, %rd302;
	setp.lt.u64 	%p48, %rd305, %rd61;
	selp.b64 	%rd306, 0, %rd61, %p48;
	sub.s64 	%rd307, %rd305, %rd306;
	ld.shared.u64 	%rd308, [%r29+128];
	and.b64  	%rd309, %rd308, %rd47;
	add.s64 	%rd310, %rd309, %rd307;
	setp.lt.u64 	%p49, %rd310, %rd61;
	selp.b64 	%rd311, 0, %rd61, %p49;
	sub.s64 	%rd312, %rd310, %rd311;
	ld.shared.u64 	%rd313, [%r29+136];
	and.b64  	%rd314, %rd313, %rd48;
	add.s64 	%rd315, %rd314, %rd312;
	setp.lt.u64 	%p50, %rd315, %rd61;
	selp.b64 	%rd316, 0, %rd61, %p50;
	sub.s64 	%rd317, %rd315, %rd316;
	ld.shared.u64 	%rd318, [%r29+144];
	and.b64  	%rd319, %rd318, %rd49;
	add.s64 	%rd320, %rd319, %rd317;
	setp.lt.u64 	%p51, %rd320, %rd61;
	selp.b64 	%rd321, 0, %rd61, %p51;
	sub.s64 	%rd322, %rd320, %rd321;
	ld.shared.u64 	%rd323, [%r29+152];
	and.b64  	%rd324, %rd323, %rd50;
	add.s64 	%rd325, %rd324, %rd322;
	setp.lt.u64 	%p52, %rd325, %rd61;
	selp.b64 	%rd326, 0, %rd61, %p52;
	sub.s64 	%rd327, %rd325, %rd326;
	ld.shared.u64 	%rd328, [%r29+160];
	and.b64  	%rd329, %rd328, %rd51;
	add.s64 	%rd330, %rd329, %rd327;
	setp.lt.u64 	%p53, %rd330, %rd61;
	selp.b64 	%rd331, 0, %rd61, %p53;
	sub.s64 	%rd332, %rd330, %rd331;
	ld.shared.u64 	%rd333, [%r29+168];
	and.b64  	%rd334, %rd333, %rd52;
	add.s64 	%rd335, %rd334, %rd332;
	setp.lt.u64 	%p54, %rd335, %rd61;
	selp.b64 	%rd336, 0, %rd61, %p54;
	sub.s64 	%rd337, %rd335, %rd336;
	ld.shared.u64 	%rd338, [%r29+176];
	and.b64  	%rd339, %rd338, %rd53;
	add.s64 	%rd340, %rd339, %rd337;
	setp.lt.u64 	%p55, %rd340, %rd61;
	selp.b64 	%rd341, 0, %rd61, %p55;
	sub.s64 	%rd342, %rd340, %rd341;
	ld.shared.u64 	%rd343, [%r29+184];
	and.b64  	%rd344, %rd343, %rd54;
	add.s64 	%rd345, %rd344, %rd342;
	setp.lt.u64 	%p56, %rd345, %rd61;
	selp.b64 	%rd346, 0, %rd61, %p56;
	sub.s64 	%rd347, %rd345, %rd346;
	ld.shared.u64 	%rd348, [%r29+192];
	and.b64  	%rd349, %rd348, %rd55;
	add.s64 	%rd350, %rd349, %rd347;
	setp.lt.u64 	%p57, %rd350, %rd61;
	selp.b64 	%rd351, 0, %rd61, %p57;
	sub.s64 	%rd352, %rd350, %rd351;
	bar.sync 	0;
	st.shared.u64 	[%r25], %rd352;
	bar.sync 	0;
	add.s32 	%r215, %r215, 1;
	setp.ne.s32 	%p58, %r215, %r145;
	@%p58 bra 	$L__BB23_36;
$L__BB23_37:
	ld.shared.u64 	%rd353, [%r26+-8];
	cvt.u32.u64 	%r197, %rd29;
	sub.s32 	%r198, 63, %r197;
	shr.u64 	%rd354, %rd353, %r198;
	and.b64  	%rd355, %rd354, 1;
	setp.eq.b64 	%p59, %rd355, 1;
	@%p59 bra 	$L__BB23_39;
	mov.b64 	%rd356, 0;
	st.shared.u64 	[%r25], %rd356;
$L__BB23_39:
	bar.sync 	0;
	add.s32 	%r199, %r206, %r3;
	setp.ge.s32 	%p60, %r199, %r53;
	@%p60 bra 	$L__BB23_41;
	ld.shared.u64 	%rd357, [%r29];
	ld.shared.u64 	%rd358, [%r29+8];
	setp.lt.u64 	%p61, %rd357, %rd61;
	selp.b64 	%rd359, 0, %rd61, %p61;
	sub.s64 	%rd360, %rd357, %rd359;
	add.s64 	%rd361, %rd358, %rd360;
	ld.shared.u64 	%rd362, [%r29+16];
	setp.lt.u64 	%p62, %rd361, %rd61;
	selp.b64 	%rd363, 0, %rd61, %p62;
	sub.s64 	%rd364, %rd361, %rd363;
	add.s64 	%rd365, %rd362, %rd364;
	ld.shared.u64 	%rd366, [%r29+24];
	setp.lt.u64 	%p63, %rd365, %rd61;
	selp.b64 	%rd367, 0, %rd61, %p63;
	sub.s64 	%rd368, %rd365, %rd367;
	add.s64 	%rd369, %rd366, %rd368;
	ld.shared.u64 	%rd370, [%r29+32];
	setp.lt.u64 	%p64, %rd369, %rd61;
	selp.b64 	%rd371, 0, %rd61, %p64;
	sub.s64 	%rd372, %rd369, %rd371;
	add.s64 	%rd373, %rd370, %rd372;
	ld.shared.u64 	%rd374, [%r29+40];
	setp.lt.u64 	%p65, %rd373, %rd61;
	selp.b64 	%rd375, 0, %rd61, %p65;
	sub.s64 	%rd376, %rd373, %rd375;
	add.s64 	%rd377, %rd374, %rd376;
	ld.shared.u64 	%rd378, [%r29+48];
	setp.lt.u64 	%p66, %rd377, %rd61;
	selp.b64 	%rd379, 0, %rd61, %p66;
	sub.s64 	%rd380, %rd377, %rd379;
	add.s64 	%rd381, %rd378, %rd380;
	ld.shared.u64 	%rd382, [%r29+56];
	setp.lt.u64 	%p67, %rd381, %rd61;
	selp.b64 	%rd383, 0, %rd61, %p67;
	sub.s64 	%rd384, %rd381, %rd383;
	add.s64 	%rd385, %rd382, %rd384;
	ld.shared.u64 	%rd386, [%r29+64];
	setp.lt.u64 	%p68, %rd385, %rd61;
	selp.b64 	%rd387, 0, %rd61, %p68;
	sub.s64 	%rd388, %rd385, %rd387;
	add.s64 	%rd389, %rd386, %rd388;
	ld.shared.u64 	%rd390, [%r29+72];
	setp.lt.u64 	%p69, %rd389, %rd61;
	selp.b64 	%rd391, 0, %rd61, %p69;
	sub.s64 	%rd392, %rd389, %rd391;
	add.s64 	%rd393, %rd390, %rd392;
	ld.shared.u64 	%rd394, [%r29+80];
	setp.lt.u64 	%p70, %rd393, %rd61;
	selp.b64 	%rd395, 0, %rd61, %p70;
	sub.s64 	%rd396, %rd393, %rd395;
	add.s64 	%rd397, %rd394, %rd396;
	ld.shared.u64 	%rd398, [%r29+88];
	setp.lt.u64 	%p71, %rd397, %rd61;
	selp.b64 	%rd399, 0, %rd61, %p71;
	sub.s64 	%rd400, %rd397, %rd399;
	add.s64 	%rd401, %rd398, %rd400;
	ld.shared.u64 	%rd402, [%r29+96];
	setp.lt.u64 	%p72, %rd401, %rd61;
	selp.b64 	%rd403, 0, %rd61, %p72;
	sub.s64 	%rd404, %rd401, %rd403;
	add.s64 	%rd405, %rd402, %rd404;
	ld.shared.u64 	%rd406, [%r29+104];
	setp.lt.u64 	%p73, %rd405, %rd61;
	selp.b64 	%rd407, 0, %rd61, %p73;
	sub.s64 	%rd408, %rd405, %rd407;
	add.s64 	%rd409, %rd406, %rd408;
	ld.shared.u64 	%rd410, [%r29+112];
	setp.lt.u64 	%p74, %rd409, %rd61;
	selp.b64 	%rd411, 0, %rd61, %p74;
	sub.s64 	%rd412, %rd409, %rd411;
	add.s64 	%rd413, %rd410, %rd412;
	ld.shared.u64 	%rd414, [%r29+120];
	setp.lt.u64 	%p75, %rd413, %rd61;
	selp.b64 	%rd415, 0, %rd61, %p75;
	sub.s64 	%rd416, %rd413, %rd415;
	add.s64 	%rd417, %rd414, %rd416;
	ld.shared.u64 	%rd418, [%r29+128];
	setp.lt.u64 	%p76, %rd417, %rd61;
	selp.b64 	%rd419, 0, %rd61, %p76;
	sub.s64 	%rd420, %rd417, %rd419;
	add.s64 	%rd421, %rd418, %rd420;
	ld.shared.u64 	%rd422, [%r29+136];
	setp.lt.u64 	%p77, %rd421, %rd61;
	selp.b64 	%rd423, 0, %rd61, %p77;
	sub.s64 	%rd424, %rd421, %rd423;
	add.s64 	%rd425, %rd422, %rd424;
	ld.shared.u64 	%rd426, [%r29+144];
	setp.lt.u64 	%p78, %rd425, %rd61;
	selp.b64 	%rd427, 0, %rd61, %p78;
	sub.s64 	%rd428, %rd425, %rd427;
	add.s64 	%rd429, %rd426, %rd428;
	ld.shared.u64 	%rd430, [%r29+152];
	setp.lt.u64 	%p79, %rd429, %rd61;
	selp.b64 	%rd431, 0, %rd61, %p79;
	sub.s64 	%rd432, %rd429, %rd431;
	add.s64 	%rd433, %rd430, %rd432;
	ld.shared.u64 	%rd434, [%r29+160];
	setp.lt.u64 	%p80, %rd433, %rd61;
	selp.b64 	%rd435, 0, %rd61, %p80;
	sub.s64 	%rd436, %rd433, %rd435;
	add.s64 	%rd437, %rd434, %rd436;
	ld.shared.u64 	%rd438, [%r29+168];
	setp.lt.u64 	%p81, %rd437, %rd61;
	selp.b64 	%rd439, 0, %rd61, %p81;
	sub.s64 	%rd440, %rd437, %rd439;
	add.s64 	%rd441, %rd438, %rd440;
	ld.shared.u64 	%rd442, [%r29+176];
	setp.lt.u64 	%p82, %rd441, %rd61;
	selp.b64 	%rd443, 0, %rd61, %p82;
	sub.s64 	%rd444, %rd441, %rd443;
	add.s64 	%rd445, %rd442, %rd444;
	ld.shared.u64 	%rd446, [%r29+184];
	setp.lt.u64 	%p83, %rd445, %rd61;
	selp.b64 	%rd447, 0, %rd61, %p83;
	sub.s64 	%rd448, %rd445, %rd447;
	add.s64 	%rd449, %rd446, %rd448;
	ld.shared.u64 	%rd450, [%r29+192];
	setp.lt.u64 	%p84, %rd449, %rd61;
	selp.b64 	%rd451, 0, %rd61, %p84;
	sub.s64 	%rd452, %rd449, %rd451;
	add.s64 	%rd453, %rd450, %rd452;
	setp.lt.u64 	%p85, %rd453, %rd61;
	selp.b64 	%rd454, 0, %rd61, %p85;
	sub.s64 	%rd455, %rd453, %rd454;
	add.s64 	%rd456, %rd455, %rd482;
	setp.lt.u64 	%p86, %rd456, %rd61;
	selp.b64 	%rd457, 0, %rd61, %p86;
	sub.s64 	%rd482, %rd456, %rd457;
$L__BB23_41:
	neg.s64 	%rd458, %rd476;
	and.b64  	%rd459, %rd458, %rd476;
	and.b64  	%rd460, %rd459, 4294967295;
	add.s64 	%rd461, %rd460, %rd476;
	popc.b64 	%r200, %rd461;
	mov.b64 	%rd462, 33554431;
	shr.u64 	%rd463, %rd462, %r200;
	or.b64  	%rd476, %rd463, %rd461;
	bar.sync 	0;
	add.s32 	%r206, %r206, %r30;
	setp.lt.s32 	%p87, %r206, %r53;
	@%p87 bra 	$L__BB23_18;
$L__BB23_42:
	setp.ne.s32 	%p88, %r1, 0;
	@%p88 bra 	$L__BB23_44;
	ld.param.u64 	%rd467, [_Z3ha2ILi25EEviiPjPiPyy_param_4];
	cvta.to.global.u64 	%rd464, %rd467;
	mul.wide.s32 	%rd465, %r3, 8;
	add.s64 	%rd466, %rd464, %rd465;
	st.global.u64 	[%rd466], %rd482;
$L__BB23_44:
	ret;

}
	// .globl	_Z3ha2ILi26EEviiPjPiPyy
.visible .entry _Z3ha2ILi26EEviiPjPiPyy(
	.param .u32 _Z3ha2ILi26EEviiPjPiPyy_param_0,
	.param .u32 _Z3ha2ILi26EEviiPjPiPyy_param_1,
	.param .u64 .ptr .align 1 _Z3ha2ILi26EEviiPjPiPyy_param_2,
	.param .u64 .ptr .align 1 _Z3ha2ILi26EEviiPjPiPyy_param_3,
	.param .u64 .ptr .align 1 _Z3ha2ILi26EEviiPjPiPyy_param_4,
	.param .u64 _Z3ha2ILi26EEviiPjPiPyy_param_5
)
.maxntid 256
{
	.reg .pred 	%p<91>;
	.reg .b32 	%r<219>;
	.reg .b64 	%rd<495>;
	// demoted variable
	.shared .align 8 .b8 _ZZ3ha2ILi26EEviiPjPiPyyE2qc[8192];
	// demoted variable
	.shared .align 8 .b8 _ZZ3ha2ILi26EEviiPjPiPyyE2ai[512];
	ld.param.u32 	%r50, [_Z3ha2ILi26EEviiPjPiPyy_param_0];
	ld.param.u32 	%r51, [_Z3ha2ILi26EEviiPjPiPyy_param_1];
	ld.param.u64 	%rd63, [_Z3ha2ILi26EEviiPjPiPyy_param_2];
	ld.param.u64 	%rd64, [_Z3ha2ILi26EEviiPjPiPyy_param_3];
	ld.param.u64 	%rd62, [_Z3ha2ILi26EEviiPjPiPyy_param_5];
	cvta.to.global.u64 	%rd1, %rd64;
	cvta.to.global.u64 	%rd65, %rd63;
	mov.u32 	%r1, %tid.x;
	mov.u32 	%r52, %tid.y;
	mov.u32 	%r53, %ctaid.x;
	mov.u32 	%r2, %ntid.y;
	mad.lo.s32 	%r3, %r53, %r2, %r52;
	mul.lo.s32 	%r4, %r52, 26;
	mul.wide.s32 	%rd66, %r3, 4;
	add.s64 	%rd67, %rd65, %rd66;
	ld.global.u32 	%r5, [%rd67];
	add.s32 	%r6, %r4, %r1;
	setp.ge.s32 	%p1, %r6, %r50;
	@%p1 bra 	$L__BB24_16;
	mul.lo.s32 	%r7, %r2, 26;
	and.b32  	%r8, %r50, 15;
	add.s32 	%r9, %r8, -1;
	and.b32  	%r10, %r50, 7;
	add.s32 	%r11, %r10, -1;
	and.b32  	%r12, %r50, 2147483632;
	and.b32  	%r13, %r50, 3;
	mov.u32 	%r204, %r6;
$L__BB24_2:
	setp.lt.u32 	%p2, %r50, 16;
	mul.lo.s32 	%r15, %r204, %r50;
	mov.b64 	%rd486, 0;
	mov.b32 	%r207, 0;
	@%p2 bra 	$L__BB24_5;
	mov.b64 	%rd486, 0;
	mov.b32 	%r205, 0;
$L__BB24_4:
	.pragma "nounroll";
	add.s32 	%r56, %r205, %r15;
	mul.wide.s32 	%rd71, %r56, 4;
	add.s64 	%rd72, %rd1, %rd71;
	ld.global.s32 	%rd73, [%rd72];
	shl.b64 	%rd74, %rd73, %r205;
	or.b64  	%rd75, %rd74, %rd486;
	add.s32 	%r57, %r205, 1;
	ld.global.s32 	%rd76, [%rd72+4];
	shl.b64 	%rd77, %rd76, %r57;
	or.b64  	%rd78, %rd77, %rd75;
	add.s32 	%r58, %r205, 2;
	ld.global.s32 	%rd79, [%rd72+8];
	shl.b64 	%rd80, %rd79, %r58;
	or.b64  	%rd81, %rd80, %rd78;
	add.s32 	%r59, %r205, 3;
	ld.global.s32 	%rd82, [%rd72+12];
	shl.b64 	%rd83, %rd82, %r59;
	or.b64  	%rd84, %rd83, %rd81;
	add.s32 	%r60, %r205, 4;
	ld.global.s32 	%rd85, [%rd72+16];
	shl.b64 	%rd86, %rd85, %r60;
	or.b64  	%rd87, %rd86, %rd84;
	add.s32 	%r61, %r205, 5;
	ld.global.s32 	%rd88, [%rd72+20];
	shl.b64 	%rd89, %rd88, %r61;
	or.b64  	%rd90, %rd89, %rd87;
	add.s32 	%r62, %r205, 6;
	ld.global.s32 	%rd91, [%rd72+24];
	shl.b64 	%rd92, %rd91, %r62;
	or.b64  	%rd93, %rd92, %rd90;
	add.s32 	%r63, %r205, 7;
	ld.global.s32 	%rd94, [%rd72+28];
	shl.b64 	%rd95, %rd94, %r63;
	or.b64  	%rd96, %rd95, %rd93;
	add.s32 	%r64, %r205, 8;
	ld.global.s32 	%rd97, [%rd72+32];
	shl.b64 	%rd98, %rd97, %r64;
	or.b64  	%rd99, %rd98, %rd96;
	add.s32 	%r65, %r205, 9;
	ld.global.s32 	%rd100, [%rd72+36];
	shl.b64 	%rd101, %rd100, %r65;
	or.b64  	%rd102, %rd101, %rd99;
	add.s32 	%r66, %r205, 10;
	ld.global.s32 	%rd103, [%rd72+40];
	shl.b64 	%rd104, %rd103, %r66;
	or.b64  	%rd105, %rd104, %rd102;
	add.s32 	%r67, %r205, 11;
	ld.global.s32 	%rd106, [%rd72+44];
	shl.b64 	%rd107, %rd106, %r67;
	or.b64  	%rd108, %rd107, %rd105;
	add.s32 	%r68, %r205, 12;
	ld.global.s32 	%rd109, [%rd72+48];
	shl.b64 	%rd110, %rd109, %r68;
	or.b64  	%rd111, %rd110, %rd108;
	add.s32 	%r69, %r205, 13;
	ld.global.s32 	%rd112, [%rd72+52];
	shl.b64 	%rd113, %rd112, %r69;
	or.b64  	%rd114, %rd113, %rd111;
	add.s32 	%r70, %r205, 14;
	ld.global.s32 	%rd115, [%rd72+56];
	shl.b64 	%rd116, %rd115, %r70;
	or.b64  	%rd117, %rd116, %rd114;
	add.s32 	%r71, %r205, 15;
	ld.global.s32 	%rd118, [%rd72+60];
	shl.b64 	%rd119, %rd118, %r71;
	or.b64  	%rd486, %rd119, %rd117;
	add.s32 	%r205, %r205, 16;
	setp.ne.s32 	%p3, %r205, %r12;
	mov.u32 	%r207, %r12;
	@%p3 bra 	$L__BB24_4;
$L__BB24_5:
	setp.eq.s32 	%p4, %r8, 0;
	@%p4 bra 	$L__BB24_15;
	setp.lt.u32 	%p5, %r9, 7;
	@%p5 bra 	$L__BB24_8;
	add.s32 	%r72, %r207, %r15;
	mul.wide.s32 	%rd121, %r72, 4;
	add.s64 	%rd122, %rd1, %rd121;
	ld.global.s32 	%rd123, [%rd122];
	shl.b64 	%rd124, %rd123, %r207;
	add.s32 	%r73, %r207, 1;
	ld.global.s32 	%rd125, [%rd122+4];
	shl.b64 	%rd126, %rd125, %r73;
	or.b64  	%rd127, %rd124, %rd126;
	add.s32 	%r74, %r207, 2;
	ld.global.s32 	%rd128, [%rd122+8];
	shl.b64 	%rd129, %rd128, %r74;
	or.b64  	%rd130, %rd127, %rd129;
	add.s32 	%r75, %r207, 3;
	ld.global.s32 	%rd131, [%rd122+12];
	shl.b64 	%rd132, %rd131, %r75;
	or.b64  	%rd133, %rd130, %rd132;
	add.s32 	%r76, %r207, 4;
	ld.global.s32 	%rd134, [%rd122+16];
	shl.b64 	%rd135, %rd134, %r76;
	or.b64  	%rd136, %rd133, %rd135;
	add.s32 	%r77, %r207, 5;
	ld.global.s32 	%rd137, [%rd122+20];
	shl.b64 	%rd138, %rd137, %r77;
	or.b64  	%rd139, %rd136, %rd138;
	add.s32 	%r78, %r207, 6;
	ld.global.s32 	%rd140, [%rd122+24];
	shl.b64 	%rd141, %rd140, %r78;
	or.b64  	%rd142, %rd139, %rd141;
	add.s32 	%r79, %r207, 7;
	ld.global.s32 	%rd143, [%rd122+28];
	shl.b64 	%rd144, %rd143, %r79;
	or.b64  	%rd145, %rd142, %rd144;
	or.b64  	%rd486, %rd145, %rd486;
	add.s32 	%r207, %r207, 8;
$L__BB24_8:
	setp.eq.s32 	%p6, %r10, 0;
	@%p6 bra 	$L__BB24_15;
	setp.lt.u32 	%p7, %r11, 3;
	@%p7 bra 	$L__BB24_11;
	add.s32 	%r80, %r207, %r15;
	mul.wide.s32 	%rd147, %r80, 4;
	add.s64 	%rd148, %rd1, %rd147;
	ld.global.s32 	%rd149, [%rd148];
	shl.b64 	%rd150, %rd149, %r207;
	add.s32 	%r81, %r207, 1;
	ld.global.s32 	%rd151, [%rd148+4];
	shl.b64 	%rd152, %rd151, %r81;
	or.b64  	%rd153, %rd150, %rd152;
	add.s32 	%r82, %r207, 2;
	ld.global.s32 	%rd154, [%rd148+8];
	shl.b64 	%rd155, %rd154, %r82;
	or.b64  	%rd156, %rd153, %rd155;
	add.s32 	%r83, %r207, 3;
	ld.global.s32 	%rd157, [%rd148+12];
	shl.b64 	%rd158, %rd157, %r83;
	or.b64  	%rd159, %rd156, %rd158;
	or.b64  	%rd486, %rd159, %rd486;
	add.s32 	%r207, %r207, 4;
$L__BB24_11:
	setp.eq.s32 	%p8, %r13, 0;
	@%p8 bra 	$L__BB24_15;
	setp.eq.s32 	%p9, %r13, 1;
	add.s32 	%r84, %r207, %r15;
	mul.wide.s32 	%rd160, %r84, 4;
	add.s64 	%rd12, %rd1, %rd160;
	ld.global.s32 	%rd161, [%rd12];
	shl.b64 	%rd162, %rd161, %r207;
	or.b64  	%rd486, %rd162, %rd486;
	@%p9 bra 	$L__BB24_15;
	setp.eq.s32 	%p10, %r13, 2;
	add.s32 	%r85, %r207, 1;
	ld.global.s32 	%rd163, [%rd12+4];
	shl.b64 	%rd164, %rd163, %r85;
	or.b64  	%rd486, %rd164, %rd486;
	@%p10 bra 	$L__BB24_15;
	add.s32 	%r86, %r207, 2;
	ld.global.s32 	%rd165, [%rd12+8];
	shl.b64 	%rd166, %rd165, %r86;
	or.b64  	%rd486, %rd166, %rd486;
$L__BB24_15:
	shl.b32 	%r87, %r204, 3;
	mov.u32 	%r88, _ZZ3ha2ILi26EEviiPjPiPyyE2ai;
	add.s32 	%r89, %r88, %r87;
	st.shared.u64 	[%r89], %rd486;
	add.s32 	%r204, %r204, %r7;
	setp.lt.s32 	%p11, %r204, %r50;
	@%p11 bra 	$L__BB24_2;
$L__BB24_16:
	bar.sync 	0;
	setp.lt.s32 	%p12, %r51, 1;
	mov.b64 	%rd493, 0;
	@%p12 bra 	$L__BB24_42;
	add.s32 	%r24, %r50, -2;
	add.s32 	%r91, %r50, -1;
	cvt.u64.u32 	%rd17, %r91;
	shl.b32 	%r92, %r6, 3;
	mov.u32 	%r93, _ZZ3ha2ILi26EEviiPjPiPyyE2qc;
	add.s32 	%r25, %r93, %r92;
	and.b32  	%r26, %r91, 3;
	shl.b32 	%r94, %r4, 3;
	add.s32 	%r27, %r93, %r94;
	cvt.u64.u32 	%rd487, %r5;
	mov.u32 	%r95, %nctaid.x;
	mul.lo.s32 	%r28, %r2, %r95;
	mov.b32 	%r209, 0;
	mov.b64 	%rd493, 0;
$L__BB24_18:
	setp.eq.s32 	%p13, %r1, 0;
	mov.u64 	%rd492, %rd487;
	@%p13 bra 	$L__BB24_26;
	setp.lt.u32 	%p14, %r1, 4;
	mov.u64 	%rd492, %rd487;
	@%p14 bra 	$L__BB24_22;
	and.b32  	%r96, %r1, 252;
	neg.s32 	%r210, %r96;
	mov.u64 	%rd492, %rd487;
$L__BB24_21:
	add.s64 	%rd170, %rd492, -1;
	and.b64  	%rd171, %rd170, %rd492;
	add.s64 	%rd172, %rd171, -1;
	and.b64  	%rd173, %rd172, %rd171;
	add.s64 	%rd174, %rd173, -1;
	and.b64  	%rd175, %rd174, %rd173;
	add.s64 	%rd176, %rd175, -1;
	and.b64  	%rd492, %rd176, %rd175;
	add.s32 	%r210, %r210, 4;
	setp.ne.s32 	%p15, %r210, 0;
	@%p15 bra 	$L__BB24_21;
$L__BB24_22:
	and.b32  	%r33, %r1, 3;
	setp.eq.s32 	%p16, %r33, 0;
	@%p16 bra 	$L__BB24_26;
	setp.eq.s32 	%p17, %r33, 1;
	add.s64 	%rd177, %rd492, -1;
	and.b64  	%rd492, %rd177, %rd492;
	@%p17 bra 	$L__BB24_26;
	setp.eq.s32 	%p18, %r33, 2;
	add.s64 	%rd178, %rd492, -1;
	and.b64  	%rd492, %rd178, %rd492;
	@%p18 bra 	$L__BB24_26;
	add.s64 	%rd179, %rd492, -1;
	and.b64  	%rd492, %rd179, %rd492;
$L__BB24_26:
	setp.lt.s32 	%p19, %r50, 2;
	neg.s64 	%rd180, %rd492;
	and.b64  	%rd181, %rd492, %rd180;
	clz.b64 	%r98, %rd181;
	cvt.u64.u32 	%rd29, %r98;
	shl.b32 	%r99, %r98, 3;
	mov.u32 	%r100, _ZZ3ha2ILi26EEviiPjPiPyyE2ai;
	sub.s32 	%r101, %r100, %r99;
	ld.shared.u64 	%rd30, [%r101+504];
	mov.b32 	%r217, 0;
	@%p19 bra 	$L__BB24_34;
	setp.lt.u32 	%p20, %r24, 3;
	mov.b32 	%r217, 0;
	mov.u32 	%r215, %r24;
	@%p20 bra 	$L__BB24_30;
	mov.b32 	%r217, 0;
	mov.u32 	%r215, %r24;
	mov.u32 	%r213, %r217;
$L__BB24_29:
	shr.u64 	%rd182, %rd487, %r215;
	and.b64  	%rd183, %rd182, 1;
	setp.eq.b64 	%p21, %rd183, 1;
	shl.b32 	%r105, %r217, 1;
	shr.u64 	%rd184, %rd30, %r215;
	cvt.u32.u64 	%r106, %rd184;
	and.b32  	%r107, %r106, 1;
	or.b32  	%r108, %r107, %r105;
	selp.b32 	%r109, %r108, %r217, %p21;
	add.s32 	%r110, %r215, -1;
	shr.u64 	%rd185, %rd487, %r110;
	and.b64  	%rd186, %rd185, 1;
	setp.eq.b64 	%p22, %rd186, 1;
	shl.b32 	%r111, %r109, 1;
	shr.u64 	%rd187, %rd30, %r110;
	cvt.u32.u64 	%r112, %rd187;
	and.b32  	%r113, %r112, 1;
	or.b32  	%r114, %r113, %r111;
	selp.b32 	%r115, %r114, %r109, %p22;
	add.s32 	%r116, %r215, -2;
	shr.u64 	%rd188, %rd487, %r116;
	and.b64  	%rd189, %rd188, 1;
	setp.eq.b64 	%p23, %rd189, 1;
	shl.b32 	%r117, %r115, 1;
	shr.u64 	%rd190, %rd30, %r116;
	cvt.u32.u64 	%r118, %rd190;
	and.b32  	%r119, %r118, 1;
	or.b32  	%r120, %r119, %r117;
	selp.b32 	%r121, %r120, %r115, %p23;
	add.s32 	%r122, %r215, -3;
	shr.u64 	%rd191, %rd487, %r122;
	and.b64  	%rd192, %rd191, 1;
	setp.eq.b64 	%p24, %rd192, 1;
	shl.b32 	%r123, %r121, 1;
	shr.u64 	%rd193, %rd30, %r122;
	cvt.u32.u64 	%r124, %rd193;
	and.b32  	%r125, %r124, 1;
	or.b32  	%r126, %r125, %r123;
	selp.b32 	%r217, %r126, %r121, %p24;
	add.s32 	%r215, %r215, -4;
	add.s32 	%r213, %r213, 4;
	add.s32 	%r127, %r50, -1;
	and.b32  	%r128, %r127, -4;
	setp.ne.s32 	%p25, %r213, %r128;
	@%p25 bra 	$L__BB24_29;
$L__BB24_30:
	setp.eq.s32 	%p26, %r26, 0;
	@%p26 bra 	$L__BB24_34;
	setp.eq.s32 	%p27, %r26, 1;
	shr.u64 	%rd194, %rd487, %r215;
	and.b64  	%rd195, %rd194, 1;
	setp.eq.b64 	%p28, %rd195, 1;
	shl.b32 	%r129, %r217, 1;
	shr.u64 	%rd196, %rd30, %r215;
	cvt.u32.u64 	%r130, %rd196;
	and.b32  	%r131, %r130, 1;
	or.b32  	%r132, %r131, %r129;
	selp.b32 	%r217, %r132, %r217, %p28;
	@%p27 bra 	$L__BB24_34;
	setp.eq.s32 	%p29, %r26, 2;
	add.s32 	%r133, %r215, -1;
	shr.u64 	%rd197, %rd487, %r133;
	and.b64  	%rd198, %rd197, 1;
	setp.eq.b64 	%p30, %rd198, 1;
	shl.b32 	%r134, %r217, 1;
	shr.u64 	%rd199, %rd30, %r133;
	cvt.u32.u64 	%r135, %rd199;
	and.b32  	%r136, %r135, 1;
	or.b32  	%r137, %r136, %r134;
	selp.b32 	%r217, %r137, %r217, %p30;
	@%p29 bra 	$L__BB24_34;
	add.s32 	%r138, %r215, -2;
	shr.u64 	%rd200, %rd487, %r138;
	and.b64  	%rd201, %rd200, 1;
	setp.eq.b64 	%p31, %rd201, 1;
	shl.b32 	%r139, %r217, 1;
	shr.u64 	%rd202, %rd30, %r138;
	cvt.u32.u64 	%r140, %rd202;
	and.b32  	%r141, %r140, 1;
	or.b32  	%r142, %r141, %r139;
	selp.b32 	%r217, %r142, %r217, %p31;
$L__BB24_34:
	setp.lt.s32 	%p32, %r50, 3;
	cvt.u32.u64 	%r143, %rd17;
	shr.u64 	%rd203, %rd30, %r143;
	and.b64  	%rd204, %rd203, 1;
	st.shared.u64 	[%r25], %rd204;
	bar.sync 	0;
	@%p32 bra 	$L__BB24_37;
	and.b32  	%r145, %r217, 1;
	cvt.u64.u32 	%rd205, %r145;
	neg.s64 	%rd31, %rd205;
	shr.u32 	%r146, %r217, 1;
	and.b32  	%r147, %r146, 1;
	cvt.u64.u32 	%rd206, %r147;
	neg.s64 	%rd32, %rd206;
	shr.u32 	%r148, %r217, 2;
	and.b32  	%r149, %r148, 1;
	cvt.u64.u32 	%rd207, %r149;
	neg.s64 	%rd33, %rd207;
	shr.u32 	%r150, %r217, 3;
	and.b32  	%r151, %r150, 1;
	cvt.u64.u32 	%rd208, %r151;
	neg.s64 	%rd34, %rd208;
	shr.u32 	%r152, %r217, 4;
	and.b32  	%r153, %r152, 1;
	cvt.u64.u32 	%rd209, %r153;
	neg.s64 	%rd35, %rd209;
	shr.u32 	%r154, %r217, 5;
	and.b32  	%r155, %r154, 1;
	cvt.u64.u32 	%rd210, %r155;
	neg.s64 	%rd36, %rd210;
	shr.u32 	%r156, %r217, 6;
	and.b32  	%r157, %r156, 1;
	cvt.u64.u32 	%rd211, %r157;
	neg.s64 	%rd37, %rd211;
	shr.u32 	%r158, %r217, 7;
	and.b32  	%r159, %r158, 1;
	cvt.u64.u32 	%rd212, %r159;
	neg.s64 	%rd38, %rd212;
	shr.u32 	%r160, %r217, 8;
	and.b32  	%r161, %r160, 1;
	cvt.u64.u32 	%rd213, %r161;
	neg.s64 	%rd39, %rd213;
	shr.u32 	%r162, %r217, 9;
	and.b32  	%r163, %r162, 1;
	cvt.u64.u32 	%rd214, %r163;
	neg.s64 	%rd40, %rd214;
	shr.u32 	%r164, %r217, 10;
	and.b32  	%r165, %r164, 1;
	cvt.u64.u32 	%rd215, %r165;
	neg.s64 	%rd41, %rd215;
	shr.u32 	%r166, %r217, 11;
	and.b32  	%r167, %r166, 1;
	cvt.u64.u32 	%rd216, %r167;
	neg.s64 	%rd42, %rd216;
	shr.u32 	%r168, %r217, 12;
	and.b32  	%r169, %r168, 1;
	cvt.u64.u32 	%rd217, %r169;
	neg.s64 	%rd43, %rd217;
	shr.u32 	%r170, %r217, 13;
	and.b32  	%r171, %r170, 1;
	cvt.u64.u32 	%rd218, %r171;
	neg.s64 	%rd44, %rd218;
	shr.u32 	%r172, %r217, 14;
	and.b32  	%r173, %r172, 1;
	cvt.u64.u32 	%rd219, %r173;
	neg.s64 	%rd45, %rd219;
	shr.u32 	%r174, %r217, 15;
	and.b32  	%r175, %r174, 1;
	cvt.u64.u32 	%rd220, %r175;
	neg.s64 	%rd46, %rd220;
	shr.u32 	%r176, %r217, 16;
	and.b32  	%r177, %r176, 1;
	cvt.u64.u32 	%rd221, %r177;
	neg.s64 	%rd47, %rd221;
	shr.u32 	%r178, %r217, 17;
	and.b32  	%r179, %r178, 1;
	cvt.u64.u32 	%rd222, %r179;
	neg.s64 	%rd48, %rd222;
	shr.u32 	%r180, %r217, 18;
	and.b32  	%r181, %r180, 1;
	cvt.u64.u32 	%rd223, %r181;
	neg.s64 	%rd49, %rd223;
	shr.u32 	%r182, %r217, 19;
	and.b32  	%r183, %r182, 1;
	cvt.u64.u32 	%rd224, %r183;
	neg.s64 	%rd50, %rd224;
	shr.u32 	%r184, %r217, 20;
	and.b32  	%r185, %r184, 1;
	cvt.u64.u32 	%rd225, %r185;
	neg.s64 	%rd51, %rd225;
	shr.u32 	%r186, %r217, 21;
	and.b32  	%r187, %r186, 1;
	cvt.u64.u32 	%rd226, %r187;
	neg.s64 	%rd52, %rd226;
	shr.u32 	%r188, %r217, 22;
	and.b32  	%r189, %r188, 1;
	cvt.u64.u32 	%rd227, %r189;
	neg.s64 	%rd53, %rd227;
	shr.u32 	%r190, %r217, 23;
	and.b32  	%r191, %r190, 1;
	cvt.u64.u32 	%rd228, %r191;
	neg.s64 	%rd54, %rd228;
	shr.u32 	%r192, %r217, 24;
	and.b32  	%r193, %r192, 1;
	cvt.u64.u32 	%rd229, %r193;
	neg.s64 	%rd55, %rd229;
	shr.u32 	%r194, %r217, 25;
	and.b32  	%r195, %r194, 1;
	cvt.u64.u32 	%rd230, %r195;
	neg.s64 	%rd56, %rd230;
	mov.b32 	%r218, 1;
$L__BB24_36:
	ld.shared.u64 	%rd231, [%r27];
	and.b64  	%rd232, %rd231, %rd31;
	setp.lt.u64 	%p33, %rd232, %rd62;
	selp.b64 	%rd233, 0, %rd62, %p33;
	sub.s64 	%rd234, %rd232, %rd233;
	ld.shared.u64 	%rd235, [%r27+8];
	and.b64  	%rd236, %rd235, %rd32;
	add.s64 	%rd237, %rd236, %rd234;
	setp.lt.u64 	%p34, %rd237, %rd62;
	selp.b64 	%rd238, 0, %rd62, %p34;
	sub.s64 	%rd239, %rd237, %rd238;
	ld.shared.u64 	%rd240, [%r27+16];
	and.b64  	%rd241, %rd240, %rd33;
	add.s64 	%rd242, %rd241, %rd239;
	setp.lt.u64 	%p35, %rd242, %rd62;
	selp.b64 	%rd243, 0, %rd62, %p35;
	sub.s64 	%rd244, %rd242, %rd243;
	ld.shared.u64 	%rd245, [%r27+24];
	and.b64  	%rd246, %rd245, %rd34;
	add.s64 	%rd247, %rd246, %rd244;
	setp.lt.u64 	%p36, %rd247, %rd62;
	selp.b64 	%rd248, 0, %rd62, %p36;
	sub.s64 	%rd249, %rd247, %rd248;
	ld.shared.u64 	%rd250, [%r27+32];
	and.b64  	%rd251, %rd250, %rd35;
	add.s64 	%rd252, %rd251, %rd249;
	setp.lt.u64 	%p37, %rd252, %rd62;
	selp.b64 	%rd253, 0, %rd62, %p37;
	sub.s64 	%rd254, %rd252, %rd253;
	ld.shared.u64 	%rd255, [%r27+40];
	and.b64  	%rd256, %rd255, %rd36;
	add.s64 	%rd257, %rd256, %rd254;
	setp.lt.u64 	%p38, %rd257, %rd62;
	selp.b64 	%rd258, 0, %rd62, %p38;
	sub.s64 	%rd259, %rd257, %rd258;
	ld.shared.u64 	%rd260, [%r27+48];
	and.b64  	%rd261, %rd260, %rd37;
	add.s64 	%rd262, %rd261, %rd259;
	setp.lt.u64 	%p39, %rd262, %rd62;
	selp.b64 	%rd263, 0, %rd62, %p39;
	sub.s64 	%rd264, %rd262, %rd263;
	ld.shared.u64 	%rd265, [%r27+56];
	and.b64  	%rd266, %rd265, %rd38;
	add.s64 	%rd267, %rd266, %rd264;
	setp.lt.u64 	%p40, %rd267, %rd62;
	selp.b64 	%rd268, 0, %rd62, %p40;
	sub.s64 	%rd269, %rd267, %rd268;
	ld.shared.u64 	%rd270, [%r27+64];
	and.b64  	%rd271, %rd270, %rd39;
	add.s64 	%rd272, %rd271, %rd269;
	setp.lt.u64 	%p41, %rd272, %rd62;
	selp.b64 	%rd273, 0, %rd62, %p41;
	sub.s64 	%rd274, %rd272, %rd273;
	ld.shared.u64 	%rd275, [%r27+72];
	and.b64  	%rd276, %rd275, %rd40;
	add.s64 	%rd277, %rd276, %rd274;
	setp.lt.u64 	%p42, %rd277, %rd62;
	selp.b64 	%rd278, 0, %rd62, %p42;
	sub.s64 	%rd279, %rd277, %rd278;
	ld.shared.u64 	%rd280, [%r27+80];
	and.b64  	%rd281, %rd280, %rd41;
	add.s64 	%rd282, %rd281, %rd279;
	setp.lt.u64 	%p43, %rd282, %rd62;
	selp.b64 	%rd283, 0, %rd62, %p43;
	sub.s64 	%rd284, %rd282, %rd283;
	ld.shared.u64 	%rd285, [%r27+88];
	and.b64  	%rd286, %rd285, %rd42;
	add.s64 	%rd287, %rd286, %rd284;
	setp.lt.u64 	%p44, %rd287, %rd62;
	selp.b64 	%rd288, 0, %rd62, %p44;
	sub.s64 	%rd289, %rd287, %rd288;
	ld.shared.u64 	%rd290, [%r27+96];
	and.b64  	%rd291, %rd290, %rd43;
	add.s64 	%rd292, %rd291, %rd289;
	setp.lt.u64 	%p45, %rd292, %rd62;
	selp.b64 	%rd293, 0, %rd62, %p45;
	sub.s64 	%rd294, %rd292, %rd293;
	ld.shared.u64 	%rd295, [%r27+104];
	and.b64  	%rd296, %rd295, %rd44;
	add.s64 	%rd297, %rd296, %rd294;
	setp.lt.u64 	%p46, %rd297, %rd62;
	selp.b64 	%rd298, 0, %rd62, %p46;
	sub.s64 	%rd299, %rd297, %rd298;
	ld.shared.u64 	%rd300, [%r27+112];
	and.b64  	%rd301, %rd300, %rd45;
	add.s64 	%rd302, %rd301, %rd299;
	setp.lt.u64 	%p47, %rd302, %rd62;
	selp.b64 	%rd303, 0, %rd62, %p47;
	sub.s64 	%rd304, %rd302, %rd303;
	ld.shared.u64 	%rd305, [%r27+120];
	and.b64  	%rd306, %rd305, %rd46;
	add.s64 	%rd307, %rd306, %rd304;
	setp.lt.u64 	%p48, %rd307, %rd62;
	selp.b64 	%rd308, 0, %rd62, %p48;
	sub.s64 	%rd309, %rd307, %rd308;
	ld.shared.u64 	%rd310, [%r27+128];
	and.b64  	%rd311, %rd310, %rd47;
	add.s64 	%rd312, %rd311, %rd309;
	setp.lt.u64 	%p49, %rd312, %rd62;
	selp.b64 	%rd313, 0, %rd62, %p49;
	sub.s64 	%rd314, %rd312, %rd313;
	ld.shared.u64 	%rd315, [%r27+136];
	and.b64  	%rd316, %rd315, %rd48;
	add.s64 	%rd317, %rd316, %rd314;
	setp.lt.u64 	%p50, %rd317, %rd62;
	selp.b64 	%rd318, 0, %rd62, %p50;
	sub.s64 	%rd319, %rd317, %rd318;
	ld.shared.u64 	%rd320, [%r27+144];
	and.b64  	%rd321, %rd320, %rd49;
	add.s64 	%rd322, %rd321, %rd319;
	setp.lt.u64 	%p51, %rd322, %rd62;
	selp.b64 	%rd323, 0, %rd62, %p51;
	sub.s64 	%rd324, %rd322, %rd323;
	ld.shared.u64 	%rd325, [%r27+152];
	and.b64  	%rd326, %rd325, %rd50;
	add.s64 	%rd327, %rd326, %rd324;
	setp.lt.u64 	%p52, %rd327, %rd62;
	selp.b64 	%rd328, 0, %rd62, %p52;
	sub.s64 	%rd329, %rd327, %rd328;
	ld.shared.u64 	%rd330, [%r27+160];
	and.b64  	%rd331, %rd330, %rd51;
	add.s64 	%rd332, %rd331, %rd329;
	setp.lt.u64 	%p53, %rd332, %rd62;
	selp.b64 	%rd333, 0, %rd62, %p53;
	sub.s64 	%rd334, %rd332, %rd333;
	ld.shared.u64 	%rd335, [%r27+168];
	and.b64  	%rd336, %rd335, %rd52;
	add.s64 	%rd337, %rd336, %rd334;
	setp.lt.u64 	%p54, %rd337, %rd62;
	selp.b64 	%rd338, 0, %rd62, %p54;
	sub.s64 	%rd339, %rd337, %rd338;
	ld.shared.u64 	%rd340, [%r27+176];
	and.b64  	%rd341, %rd340, %rd53;
	add.s64 	%rd342, %rd341, %rd339;
	setp.lt.u64 	%p55, %rd342, %rd62;
	selp.b64 	%rd343, 0, %rd62, %p55;
	sub.s64 	%rd344, %rd342, %rd343;
	ld.shared.u64 	%rd345, [%r27+184];
	and.b64  	%rd346, %rd345, %rd54;
	add.s64 	%rd347, %rd346, %rd344;
	setp.lt.u64 	%p56, %rd347, %rd62;
	selp.b64 	%rd348, 0, %rd62, %p56;
	sub.s64 	%rd349, %rd347, %rd348;
	ld.shared.u64 	%rd350, [%r27+192];
	and.b64  	%rd351, %rd350, %rd55;
	add.s64 	%rd352, %rd351, %rd349;
	setp.lt.u64 	%p57, %rd352, %rd62;
	selp.b64 	%rd353, 0, %rd62, %p57;
	sub.s64 	%rd354, %rd352, %rd353;
	ld.shared.u64 	%rd355, [%r27+200];
	and.b64  	%rd356, %rd355, %rd56;
	add.s64 	%rd357, %rd356, %rd354;
	setp.lt.u64 	%p58, %rd357, %rd62;
	selp.b64 	%rd358, 0, %rd62, %p58;
	sub.s64 	%rd359, %rd357, %rd358;
	bar.sync 	0;
	st.shared.u64 	[%r25], %rd359;
	bar.sync 	0;
	add.s32 	%r218, %r218, 1;
	setp.ne.s32 	%p59, %r218, %r143;
	@%p59 bra 	$L__BB24_36;
$L__BB24_37:
	shl.b32 	%r197, %r50, 3;
	mov.u32 	%r198, _ZZ3ha2ILi26EEviiPjPiPyyE2ai;
	add.s32 	%r199, %r198, %r197;
	ld.shared.u64 	%rd360, [%r199+-8];
	cvt.u32.u64 	%r200, %rd29;
	sub.s32 	%r201, 63, %r200;
	shr.u64 	%rd361, %rd360, %r201;
	and.b64  	%rd362, %rd361, 1;
	setp.eq.b64 	%p60, %rd362, 1;
	@%p60 bra 	$L__BB24_39;
	mov.b64 	%rd363, 0;
	st.shared.u64 	[%r25], %rd363;
$L__BB24_39:
	bar.sync 	0;
	add.s32 	%r202, %r209, %r3;
	setp.ge.s32 	%p61, %r202, %r51;
	@%p61 bra 	$L__BB24_41;
	ld.shared.u64 	%rd364, [%r27];
	ld.shared.u64 	%rd365, [%r27+8];
	setp.lt.u64 	%p62, %rd364, %rd62;
	selp.b64 	%rd366, 0, %rd62, %p62;
	sub.s64 	%rd367, %rd364, %rd366;
	add.s64 	%rd368, %rd365, %rd367;
	ld.shared.u64 	%rd369, [%r27+16];
	setp.lt.u64 	%p63, %rd368, %rd62;
	selp.b64 	%rd370, 0, %rd62, %p63;
	sub.s64 	%rd371, %rd368, %rd370;
	add.s64 	%rd372, %rd369, %rd371;
	ld.shared.u64 	%rd373, [%r27+24];
	setp.lt.u64 	%p64, %rd372, %rd62;
	selp.b64 	%rd374, 0, %rd62, %p64;
	sub.s64 	%rd375, %rd372, %rd374;
	add.s64 	%rd376, %rd373, %rd375;
	ld.shared.u64 	%rd377, [%r27+32];
	setp.lt.u64 	%p65, %rd376, %rd62;
	selp.b64 	%rd378, 0, %rd62, %p65;
	sub.s64 	%rd379, %rd376, %rd378;
	add.s64 	%rd380, %rd377, %rd379;
	ld.shared.u64 	%rd381, [%r27+40];
	setp.lt.u64 	%p66, %rd380, %rd62;
	selp.b64 	%rd382, 0, %rd62, %p66;
	sub.s64 	%rd383, %rd380, %rd382;
	add.s64 	%rd384, %rd381, %rd383;
	ld.shared.u64 	%rd385, [%r27+48];
	setp.lt.u64 	%p67, %rd384, %rd62;
	selp.b64 	%rd386, 0, %rd62, %p67;
	sub.s64 	%rd387, %rd384, %rd386;
	add.s64 	%rd388, %rd385, %rd387;
	ld.shared.u64 	%rd389, [%r27+56];
	setp.lt.u64 	%p68, %rd388, %rd62;
	selp.b64 	%rd390, 0, %rd62, %p68;
	sub.s64 	%rd391, %rd388, %rd390;
	add.s64 	%rd392, %rd389, %rd391;
	ld.shared.u64 	%rd393, [%r27+64];
	setp.lt.u64 	%p69, %rd392, %rd62;
	selp.b64 	%rd394, 0, %rd62, %p69;
	sub.s64 	%rd395, %rd392, %rd394;
	add.s64 	%rd396, %rd393, %rd395;
	ld.shared.u64 	%rd397, [%r27+72];
	setp.lt.u64 	%p70, %rd396, %rd62;
	selp.b64 	%rd398, 0, %rd62, %p70;
	sub.s64 	%rd399, %rd396, %rd398;
	add.s64 	%rd400, %rd397, %rd399;
	ld.shared.u64 	%rd401, [%r27+80];
	setp.lt.u64 	%p71, %rd400, %rd62;
	selp.b64 	%rd402, 0, %rd62, %p71;
	sub.s64 	%rd403, %rd400, %rd402;
	add.s64 	%rd404, %rd401, %rd403;
	ld.shared.u64 	%rd405, [%r27+88];
	setp.lt.u64 	%p72, %rd404, %rd62;
	selp.b64 	%rd406, 0, %rd62, %p72;
	sub.s64 	%rd407, %rd404, %rd406;
	add.s64 	%rd408, %rd405, %rd407;
	ld.shared.u64 	%rd409, [%r27+96];
	setp.lt.u64 	%p73, %rd408, %rd62;
	selp.b64 	%rd410, 0, %rd62, %p73;
	sub.s64 	%rd411, %rd408, %rd410;
	add.s64 	%rd412, %rd409, %rd411;
	ld.shared.u64 	%rd413, [%r27+104];
	setp.lt.u64 	%p74, %rd412, %rd62;
	selp.b64 	%rd414, 0, %rd62, %p74;
	sub.s64 	%rd415, %rd412, %rd414;
	add.s64 	%rd416, %rd413, %rd415;
	ld.shared.u64 	%rd417, [%r27+112];
	setp.lt.u64 	%p75, %rd416, %rd62;
	selp.b64 	%rd418, 0, %rd62, %p75;
	sub.s64 	%rd419, %rd416, %rd418;
	add.s64 	%rd420, %rd417, %rd419;
	ld.shared.u64 	%rd421, [%r27+120];
	setp.lt.u64 	%p76, %rd420, %rd62;
	selp.b64 	%rd422, 0, %rd62, %p76;
	sub.s64 	%rd423, %rd420, %rd422;
	add.s64 	%rd424, %rd421, %rd423;
	ld.shared.u64 	%rd425, [%r27+128];
	setp.lt.u64 	%p77, %rd424, %rd62;
	selp.b64 	%rd426, 0, %rd62, %p77;
	sub.s64 	%rd427, %rd424, %rd426;
	add.s64 	%rd428, %rd425, %rd427;
	ld.shared.u64 	%rd429, [%r27+136];
	setp.lt.u64 	%p78, %rd428, %rd62;
	selp.b64 	%rd430, 0, %rd62, %p78;
	sub.s64 	%rd431, %rd428, %rd430;
	add.s64 	%rd432, %rd429, %rd431;
	ld.shared.u64 	%rd433, [%r27+144];
	setp.lt.u64 	%p79, %rd432, %rd62;
	selp.b64 	%rd434, 0, %rd62, %p79;
	sub.s64 	%rd435, %rd432, %rd434;
	add.s64 	%rd436, %rd433, %rd435;
	ld.shared.u64 	%rd437, [%r27+152];
	setp.lt.u64 	%p80, %rd436, %rd62;
	selp.b64 	%rd438, 0, %rd62, %p80;
	sub.s64 	%rd439, %rd436, %rd438;
	add.s64 	%rd440, %rd437, %rd439;
	ld.shared.u64 	%rd441, [%r27+160];
	setp.lt.u64 	%p81, %rd440, %rd62;
	selp.b64 	%rd442, 0, %rd62, %p81;
	sub.s64 	%rd443, %rd440, %rd442;
	add.s64 	%rd444, %rd441, %rd443;
	ld.shared.u64 	%rd445, [%r27+168];
	setp.lt.u64 	%p82, %rd444, %rd62;
	selp.b64 	%rd446, 0, %rd62, %p82;
	sub.s64 	%rd447, %rd444, %rd446;
	add.s64 	%rd448, %rd445, %rd447;
	ld.shared.u64 	%rd449, [%r27+176];
	setp.lt.u64 	%p83, %rd448, %rd62;
	selp.b64 	%rd450, 0, %rd62, %p83;
	sub.s64 	%rd451, %rd448, %rd450;
	add.s64 	%rd452, %rd449, %rd451;
	ld.shared.u64 	%rd453, [%r27+184];
	setp.lt.u64 	%p84, %rd452, %rd62;
	selp.b64 	%rd454, 0, %rd62, %p84;
	sub.s64 	%rd455, %rd452, %rd454;
	add.s64 	%rd456, %rd453, %rd455;
	ld.shared.u64 	%rd457, [%r27+192];
	setp.lt.u64 	%p85, %rd456, %rd62;
	selp.b64 	%rd458, 0, %rd62, %p85;
	sub.s64 	%rd459, %rd456, %rd458;
	add.s64 	%rd460, %rd457, %rd459;
	ld.shared.u64 	%rd461, [%r27+200];
	setp.lt.u64 	%p86, %rd460, %rd62;
	selp.b64 	%rd462, 0, %rd62, %p86;
	sub.s64 	%rd463, %rd460, %rd462;
	add.s64 	%rd464, %rd461, %rd463;
	setp.lt.u64 	%p87, %rd464, %rd62;
	selp.b64 	%rd465, 0, %rd62, %p87;
	sub.s64 	%rd466, %rd464, %rd465;
	add.s64 	%rd467, %rd466, %rd493;
	setp.lt.u64 	%p88, %rd467, %rd62;
	selp.b64 	%rd468, 0, %rd62, %p88;
	sub.s64 	%rd493, %rd467, %rd468;
$L__BB24_41:
	neg.s64 	%rd469, %rd487;
	and.b64  	%rd470, %rd469, %rd487;
	and.b64  	%rd471, %rd470, 4294967295;
	add.s64 	%rd472, %rd471, %rd487;
	popc.b64 	%r203, %rd472;
	mov.b64 	%rd473, 67108863;
	shr.u64 	%rd474, %rd473, %r203;
	or.b64  	%rd487, %rd474, %rd472;
	bar.sync 	0;
	add.s32 	%r209, %r209, %r28;
	setp.lt.s32 	%p89, %r209, %r51;
	@%p89 bra 	$L__BB24_18;
$L__BB24_42:
	setp.ne.s32 	%p90, %r1, 0;
	@%p90 bra 	$L__BB24_44;
	ld.param.u64 	%rd478, [_Z3ha2ILi26EEviiPjPiPyy_param_4];
	cvta.to.global.u64 	%rd475, %rd478;
	mul.wide.s32 	%rd476, %r3, 8;
	add.s64 	%rd477, %rd475, %rd476;
	st.global.u64 	[%rd477], %rd493;
$L__BB24_44:
	ret;

}
	// .globl	_Z3ha2ILi27EEviiPjPiPyy
.visible .entry _Z3ha2ILi27EEviiPjPiPyy(
	.param .u32 _Z3ha2ILi27EEviiPjPiPyy_param_0,
	.param .u32 _Z3ha2ILi27EEviiPjPiPyy_param_1,
	.param .u64 .ptr .align 1 _Z3ha2ILi27EEviiPjPiPyy_param_2,
	.param .u64 .ptr .align 1 _Z3ha2ILi27EEviiPjPiPyy_param_3,
	.param .u64 .ptr .align 1 _Z3ha2ILi27EEviiPjPiPyy_param_4,
	.param .u64 _Z3ha2ILi27EEviiPjPiPyy_param_5
)
.maxntid 256
{
	.reg .pred 	%p<93>;
	.reg .b32 	%r<221>;
	.reg .b64 	%rd<506>;
	// demoted variable
	.shared .align 8 .b8 _ZZ3ha2ILi27EEviiPjPiPyyE2qc[8192];
	// demoted variable
	.shared .align 8 .b8 _ZZ3ha2ILi27EEviiPjPiPyyE2ai[512];
	ld.param.u32 	%r49, [_Z3ha2ILi27EEviiPjPiPyy_param_0];
	ld.param.u32 	%r50, [_Z3ha2ILi27EEviiPjPiPyy_param_1];
	ld.param.u64 	%rd63, [_Z3ha2ILi27EEviiPjPiPyy_param_2];
	ld.param.u64 	%rd64, [_Z3ha2ILi27EEviiPjPiPyy_param_3];
	ld.param.u64 	%rd62, [_Z3ha2ILi27EEviiPjPiPyy_param_5];
	cvta.to.global.u64 	%rd1, %rd64;
	cvta.to.global.u64 	%rd65, %rd63;
	mov.u32 	%r1, %tid.x;
	mov.u32 	%r51, %tid.y;
	mov.u32 	%r52, %ctaid.x;
	mov.u32 	%r2, %ntid.y;
	mad.lo.s32 	%r3, %r52, %r2, %r51;
	mul.lo.s32 	%r4, %r51, 27;
	mul.wide.s32 	%rd66, %r3, 4;
	add.s64 	%rd67, %rd65, %rd66;
	ld.global.u32 	%r5, [%rd67];
	add.s32 	%r6, %r4, %r1;
	setp.ge.s32 	%p1, %r6, %r49;
	@%p1 bra 	$L__BB25_16;
	mul.lo.s32 	%r7, %r2, 27;
	and.b32  	%r8, %r49, 15;
	add.s32 	%r9, %r8, -1;
	and.b32  	%r10, %r49, 7;
	add.s32 	%r11, %r10, -1;
	and.b32  	%r12, %r49, 2147483632;
	and.b32  	%r13, %r49, 3;
	mov.u32 	%r206, %r6;
$L__BB25_2:
	setp.lt.u32 	%p2, %r49, 16;
	mul.lo.s32 	%r15, %r206, %r49;
	mov.b64 	%rd497, 0;
	mov.b32 	%r209, 0;
	@%p2 bra 	$L__BB25_5;
	mov.b64 	%rd497, 0;
	mov.b32 	%r207, 0;
$L__BB25_4:
	.pragma "nounroll";
	add.s32 	%r55, %r207, %r15;
	mul.wide.s32 	%rd71, %r55, 4;
	add.s64 	%rd72, %rd1, %rd71;
	ld.global.s32 	%rd73, [%rd72];
	shl.b64 	%rd74, %rd73, %r207;
	or.b64  	%rd75, %rd74, %rd497;
	add.s32 	%r56, %r207, 1;
	ld.global.s32 	%rd76, [%rd72+4];
	shl.b64 	%rd77, %rd76, %r56;
	or.b64  	%rd78, %rd77, %rd75;
	add.s32 	%r57, %r207, 2;
	ld.global.s32 	%rd79, [%rd72+8];
	shl.b64 	%rd80, %rd79, %r57;
	or.b64  	%rd81, %rd80, %rd78;
	add.s32 	%r58, %r207, 3;
	ld.global.s32 	%rd82, [%rd72+12];
	shl.b64 	%rd83, %rd82, %r58;
	or.b64  	%rd84, %rd83, %rd81;
	add.s32 	%r59, %r207, 4;
	ld.global.s32 	%rd85, [%rd72+16];
	shl.b64 	%rd86, %rd85, %r59;
	or.b64  	%rd87, %rd86, %rd84;
	add.s32 	%r60, %r207, 5;
	ld.global.s32 	%rd88, [%rd72+20];
	shl.b64 	%rd89, %rd88, %r60;
	or.b64  	%rd90, %rd89, %rd87;
	add.s32 	%r61, %r207, 6;
	ld.global.s32 	%rd91, [%rd72+24];
	shl.b64 	%rd92, %rd91, %r61;
	or.b64  	%rd93, %rd92, %rd90;
	add.s32 	%r62, %r207, 7;
	ld.global.s32 	%rd94, [%rd72+28];
	shl.b64 	%rd95, %rd94, %r62;
	or.b64  	%rd96, %rd95, %rd93;
	add.s32 	%r63, %r207, 8;
	ld.global.s32 	%rd97, [%rd72+32];
	shl.b64 	%rd98, %rd97, %r63;
	or.b64  	%rd99, %rd98, %rd96;
	add.s32 	%r64, %r207, 9;
	ld.global.s32 	%rd100, [%rd72+36];
	shl.b64 	%rd101, %rd100, %r64;
	or.b64  	%rd102, %rd101, %rd99;
	add.s32 	%r65, %r207, 10;
	ld.global.s32 	%rd103, [%rd72+40];
	shl.b64 	%rd104, %rd103, %r65;
	or.b64  	%rd105, %rd104, %rd102;
	add.s32 	%r66, %r207, 11;
	ld.global.s32 	%rd106, [%rd72+44];
	shl.b64 	%rd107, %rd106, %r66;
	or.b64  	%rd108, %rd107, %rd105;
	add.s32 	%r67, %r207, 12;
	ld.global.s32 	%rd109, [%rd72+48];
	shl.b64 	%rd110, %rd109, %r67;
	or.b64  	%rd111, %rd110, %rd108;
	add.s32 	%r68, %r207, 13;
	ld.global.s32 	%rd112, [%rd72+52];
	shl.b64 	%rd113, %rd112, %r68;
	or.b64  	%rd114, %rd113, %rd111;
	add.s32 	%r69, %r207, 14;
	ld.global.s32 	%rd115, [%rd72+56];
	shl.b64 	%rd116, %rd115, %r69;
	or.b64  	%rd117, %rd116, %rd114;
	add.s32 	%r70, %r207, 15;
	ld.global.s32 	%rd118, [%rd72+60];
	shl.b64 	%rd119, %rd118, %r70;
	or.b64  	%rd497, %rd119, %rd117;
	add.s32 	%r207, %r207, 16;
	setp.ne.s32 	%p3, %r207, %r12;
	mov.u32 	%r209, %r12;
	@%p3 bra 	$L__BB25_4;
$L__BB25_5:
	setp.eq.s32 	%p4, %r8, 0;
	@%p4 bra 	$L__BB25_15;
	setp.lt.u32 	%p5, %r9, 7;
	@%p5 bra 	$L__BB25_8;
	add.s32 	%r71, %r209, %r15;
	mul.wide.s32 	%rd121, %r71, 4;
	add.s64 	%rd122, %rd1, %rd121;
	ld.global.s32 	%rd123, [%rd122];
	shl.b64 	%rd124, %rd123, %r209;
	add.s32 	%r72, %r209, 1;
	ld.global.s32 	%rd125, [%rd122+4];
	shl.b64 	%rd126, %rd125, %r72;
	or.b64  	%rd127, %rd124, %rd126;
	add.s32 	%r73, %r209, 2;
	ld.global.s32 	%rd128, [%rd122+8];
	shl.b64 	%rd129, %rd128, %r73;
	or.b64  	%rd130, %rd127, %rd129;
	add.s32 	%r74, %r209, 3;
	ld.global.s32 	%rd131, [%rd122+12];
	shl.b64 	%rd132, %rd131, %r74;
	or.b64  	%rd133, %rd130, %rd132;
	add.s32 	%r75, %r209, 4;
	ld.global.s32 	%rd134, [%rd122+16];
	shl.b64 	%rd135, %rd134, %r75;
	or.b64  	%rd136, %rd133, %rd135;
	add.s32 	%r76, %r209, 5;
	ld.global.s32 	%rd137, [%rd122+20];
	shl.b64 	%rd138, %rd137, %r76;
	or.b64  	%rd139, %rd136, %rd138;
	add.s32 	%r77, %r209, 6;
	ld.global.s32 	%rd140, [%rd122+24];
	shl.b64 	%rd141, %rd140, %r77;
	or.b64  	%rd142, %rd139, %rd141;
	add.s32 	%r78, %r209, 7;
	ld.global.s32 	%rd143, [%rd122+28];
	shl.b64 	%rd144, %rd143, %r78;
	or.b64  	%rd145, %rd142, %rd144;
	or.b64  	%rd497, %rd145, %rd497;
	add.s32 	%r209, %r209, 8;
$L__BB25_8:
	setp.eq.s32 	%p6, %r10, 0;
	@%p6 bra 	$L__BB25_15;
	setp.lt.u32 	%p7, %r11, 3;
	@%p7 bra 	$L__BB25_11;
	add.s32 	%r79, %r209, %r15;
	mul.wide.s32 	%rd147, %r79, 4;
	add.s64 	%rd148, %rd1, %rd147;
	ld.global.s32 	%rd149, [%rd148];
	shl.b64 	%rd150, %rd149, %r209;
	add.s32 	%r80, %r209, 1;
	ld.global.s32 	%rd151, [%rd148+4];
	shl.b64 	%rd152, %rd151, %r80;
	or.b64  	%rd153, %rd150, %rd152;
	add.s32 	%r81, %r209, 2;
	ld.global.s32 	%rd154, [%rd148+8];
	shl.b64 	%rd155, %rd154, %r81;
	or.b64  	%rd156, %rd153, %rd155;
	add.s32 	%r82, %r209, 3;
	ld.global.s32 	%rd157, [%rd148+12];
	shl.b64 	%rd158, %rd157, %r82;
	or.b64  	%rd159, %rd156, %rd158;
	or.b64  	%rd497, %rd159, %rd497;
	add.s32 	%r209, %r209, 4;
$L__BB25_11:
	setp.eq.s32 	%p8, %r13, 0;
	@%p8 bra 	$L__BB25_15;
	setp.eq.s32 	%p9, %r13, 1;
	add.s32 	%r83, %r209, %r15;
	mul.wide.s32 	%rd160, %r83, 4;
	add.s64 	%rd12, %rd1, %rd160;
	ld.global.s32 	%rd161, [%rd12];
	shl.b64 	%rd162, %rd161, %r209;
	or.b64  	%rd497, %rd162, %rd497;
	@%p9 bra 	$L__BB25_15;
	setp.eq.s32 	%p10, %r13, 2;
	add.s32 	%r84, %r209, 1;
	ld.global.s32 	%rd163, [%rd12+4];
	shl.b64 	%rd164, %rd163, %r84;
	or.b64  	%rd497, %rd164, %rd497;
	@%p10 bra 	$L__BB25_15;
	add.s32 	%r85, %r209, 2;
	ld.global.s32 	%rd165, [%rd12+8];
	shl.b64 	%rd166, %rd165, %r85;
	or.b64  	%rd497, %rd166, %rd497;
$L__BB25_15:
	shl.b32 	%r86, %r206, 3;
	mov.u32 	%r87, _ZZ3ha2ILi27EEviiPjPiPyyE2ai;
	add.s32 	%r88, %r87, %r86;
	st.shared.u64 	[%r88], %rd497;
	add.s32 	%r206, %r206, %r7;
	setp.lt.s32 	%p11, %r206, %r49;
	@%p11 bra 	$L__BB25_2;
$L__BB25_16:
	bar.sync 	0;
	setp.lt.s32 	%p12, %r50, 1;
	mov.b64 	%rd504, 0;
	@%p12 bra 	$L__BB25_42;
	add.s32 	%r24, %r49, -2;
	add.s32 	%r90, %r49, -1;
	cvt.u64.u32 	%rd17, %r90;
	shl.b32 	%r91, %r6, 3;
	mov.u32 	%r92, _ZZ3ha2ILi27EEviiPjPiPyyE2qc;
	add.s32 	%r25, %r92, %r91;
	and.b32  	%r26, %r90, 3;
	shl.b32 	%r93, %r4, 3;
	add.s32 	%r27, %r92, %r93;
	cvt.u64.u32 	%rd498, %r5;
	mov.b32 	%r211, 0;
	mov.b64 	%rd504, 0;
$L__BB25_18:
	setp.eq.s32 	%p13, %r1, 0;
	mov.u64 	%rd503, %rd498;
	@%p13 bra 	$L__BB25_26;
	setp.lt.u32 	%p14, %r1, 4;
	mov.u64 	%rd503, %rd498;
	@%p14 bra 	$L__BB25_22;
	and.b32  	%r94, %r1, 252;
	neg.s32 	%r212, %r94;
	mov.u64 	%rd503, %rd498;
$L__BB25_21:
	add.s64 	%rd170, %rd503, -1;
	and.b64  	%rd171, %rd170, %rd503;
	add.s64 	%rd172, %rd171, -1;
	and.b64  	%rd173, %rd172, %rd171;
	add.s64 	%rd174, %rd173, -1;
	and.b64  	%rd175, %rd174, %rd173;
	add.s64 	%rd176, %rd175, -1;
	and.b64  	%rd503, %rd176, %rd175;
	add.s32 	%r212, %r212, 4;
	setp.ne.s32 	%p15, %r212, 0;
	@%p15 bra 	$L__BB25_21;
$L__BB25_22:
	and.b32  	%r32, %r1, 3;
	setp.eq.s32 	%p16, %r32, 0;
	@%p16 bra 	$L__BB25_26;
	setp.eq.s32 	%p17, %r32, 1;
	add.s64 	%rd177, %rd503, -1;
	and.b64  	%rd503, %rd177, %rd503;
	@%p17 bra 	$L__BB25_26;
	setp.eq.s32 	%p18, %r32, 2;
	add.s64 	%rd178, %rd503, -1;
	and.b64  	%rd503, %rd178, %rd503;
	@%p18 bra 	$L__BB25_26;
	add.s64 	%rd179, %rd503, -1;
	and.b64  	%rd503, %rd179, %rd503;
$L__BB25_26:
	setp.lt.s32 	%p19, %r49, 2;
	neg.s64 	%rd180, %rd503;
	and.b64  	%rd181, %rd503, %rd180;
	clz.b64 	%r96, %rd181;
	cvt.u64.u32 	%rd29, %r96;
	shl.b32 	%r97, %r96, 3;
	mov.u32 	%r98, _ZZ3ha2ILi27EEviiPjPiPyyE2ai;
	sub.s32 	%r99, %r98, %r97;
	ld.shared.u64 	%rd30, [%r99+504];
	mov.b32 	%r219, 0;
	@%p19 bra 	$L__BB25_34;
	setp.lt.u32 	%p20, %r24, 3;
	mov.b32 	%r219, 0;
	mov.u32 	%r217, %r24;
	@%p20 bra 	$L__BB25_30;
	mov.b32 	%r219, 0;
	mov.u32 	%r217, %r24;
	mov.u32 	%r215, %r219;
$L__BB25_29:
	shr.u64 	%rd182, %rd498, %r217;
	and.b64  	%rd183, %rd182, 1;
	setp.eq.b64 	%p21, %rd183, 1;
	shl.b32 	%r103, %r219, 1;
	shr.u64 	%rd184, %rd30, %r217;
	cvt.u32.u64 	%r104, %rd184;
	and.b32  	%r105, %r104, 1;
	or.b32  	%r106, %r105, %r103;
	selp.b32 	%r107, %r106, %r219, %p21;
	add.s32 	%r108, %r217, -1;
	shr.u64 	%rd185, %rd498, %r108;
	and.b64  	%rd186, %rd185, 1;
	setp.eq.b64 	%p22, %rd186, 1;
	shl.b32 	%r109, %r107, 1;
	shr.u64 	%rd187, %rd30, %r108;
	cvt.u32.u64 	%r110, %rd187;
	and.b32  	%r111, %r110, 1;
	or.b32  	%r112, %r111, %r109;
	selp.b32 	%r113, %r112, %r107, %p22;
	add.s32 	%r114, %r217, -2;
	shr.u64 	%rd188, %rd498, %r114;
	and.b64  	%rd189, %rd188, 1;
	setp.eq.b64 	%p23, %rd189, 1;
	shl.b32 	%r115, %r113, 1;
	shr.u64 	%rd190, %rd30, %r114;
	cvt.u32.u64 	%r116, %rd190;
	and.b32  	%r117, %r116, 1;
	or.b32  	%r118, %r117, %r115;
	selp.b32 	%r119, %r118, %r113, %p23;
	add.s32 	%r120, %r217, -3;
	shr.u64 	%rd191, %rd498, %r120;
	and.b64  	%rd192, %rd191, 1;
	setp.eq.b64 	%p24, %rd192, 1;
	shl.b32 	%r121, %r119, 1;
	shr.u64 	%rd193, %rd30, %r120;
	cvt.u32.u64 	%r122, %rd193;
	and.b32  	%r123, %r122, 1;
	or.b32  	%r124, %r123, %r121;
	selp.b32 	%r219, %r124, %r119, %p24;
	add.s32 	%r217, %r217, -4;
	add.s32 	%r215, %r215, 4;
	add.s32 	%r125, %r49, -1;
	and.b32  	%r126, %r125, -4;
	setp.ne.s32 	%p25, %r215, %r126;
	@%p25 bra 	$L__BB25_29;
$L__BB25_30:
	setp.eq.s32 	%p26, %r26, 0;
	@%p26 bra 	$L__BB25_34;
	setp.eq.s32 	%p27, %r26, 1;
	shr.u64 	%rd194, %rd498, %r217;
	and.b64  	%rd195, %rd194, 1;
	setp.eq.b64 	%p28, %rd195, 1;
	shl.b32 	%r127, %r219, 1;
	shr.u64 	%rd196, %rd30, %r217;
	cvt.u32.u64 	%r128, %rd196;
	and.b32  	%r129, %r128, 1;
	or.b32  	%r130, %r129, %r127;
	selp.b32 	%r219, %r130, %r219, %p28;
	@%p27 bra 	$L__BB25_34;
	setp.eq.s32 	%p29, %r26, 2;
	add.s32 	%r131, %r217, -1;
	shr.u64 	%rd197, %rd498, %r131;
	and.b64  	%rd198, %rd197, 1;
	setp.eq.b64 	%p30, %rd198, 1;
	shl.b32 	%r132, %r219, 1;
	shr.u64 	%rd199, %rd30, %r131;
	cvt.u32.u64 	%r133, %rd199;
	and.b32  	%r134, %r133, 1;
	or.b32  	%r135, %r134, %r132;
	selp.b32 	%r219, %r135, %r219, %p30;
	@%p29 bra 	$L__BB25_34;
	add.s32 	%r136, %r217, -2;
	shr.u64 	%rd200, %rd498, %r136;
	and.b64  	%rd201, %rd200, 1;
	setp.eq.b64 	%p31, %rd201, 1;
	shl.b32 	%r137, %r219, 1;
	shr.u64 	%rd202, %rd30, %r136;
	cvt.u32.u64 	%r138, %rd202;
	and.b32  	%r139, %r138, 1;
	or.b32  	%r140, %r139, %r137;
	selp.b32 	%r219, %r140, %r219, %p31;
$L__BB25_34:
	setp.lt.s32 	%p32, %r49, 3;
	cvt.u32.u64 	%r141, %rd17;
	shr.u64 	%rd203, %rd30, %r141;
	and.b64  	%rd204, %rd203, 1;
	st.shared.u64 	[%r25], %rd204;
	bar.sync 	0;
	@%p32 bra 	$L__BB25_37;
	shr.u32 	%r143, %r219, 1;
	and.b32  	%r144, %r143, 1;
	cvt.u64.u32 	%rd205, %r144;
	neg.s64 	%rd31, %rd205;
	shr.u32 	%r145, %r219, 2;
	and.b32  	%r146, %r145, 1;
	cvt.u64.u32 	%rd206, %r146;
	neg.s64 	%rd32, %rd206;
	shr.u32 	%r147, %r219, 3;
	and.b32  	%r148, %r147, 1;
	cvt.u64.u32 	%rd207, %r148;
	neg.s64 	%rd33, %rd207;
	shr.u32 	%r149, %r219, 4;
	and.b32  	%r150, %r149, 1;
	cvt.u64.u32 	%rd208, %r150;
	neg.s64 	%rd34, %rd208;
	shr.u32 	%r151, %r219, 5;
	and.b32  	%r152, %r151, 1;
	cvt.u64.u32 	%rd209, %r152;
	neg.s64 	%rd35, %rd209;
	shr.u32 	%r153, %r219, 6;
	and.b32  	%r154, %r153, 1;
	cvt.u64.u32 	%rd210, %r154;
	neg.s64 	%rd36, %rd210;
	shr.u32 	%r155, %r219, 7;
	and.b32  	%r156, %r155, 1;
	cvt.u64.u32 	%rd211, %r156;
	neg.s64 	%rd37, %rd211;
	shr.u32 	%r157, %r219, 8;
	and.b32  	%r158, %r157, 1;
	cvt.u64.u32 	%rd212, %r158;
	neg.s64 	%rd38, %rd212;
	shr.u32 	%r159, %r219, 9;
	and.b32  	%r160, %r159, 1;
	cvt.u64.u32 	%rd213, %r160;
	neg.s64 	%rd39, %rd213;
	shr.u32 	%r161, %r219, 10;
	and.b32  	%r162, %r161, 1;
	cvt.u64.u32 	%rd214, %r162;
	neg.s64 	%rd40, %rd214;
	shr.u32 	%r163, %r219, 11;
	and.b32  	%r164, %r163, 1;
	cvt.u64.u32 	%rd215, %r164;
	neg.s64 	%rd41, %rd215;
	shr.u32 	%r165, %r219, 12;
	and.b32  	%r166, %r165, 1;
	cvt.u64.u32 	%rd216, %r166;
	neg.s64 	%rd42, %rd216;
	shr.u32 	%r167, %r219, 13;
	and.b32  	%r168, %r167, 1;
	cvt.u64.u32 	%rd217, %r168;
	neg.s64 	%rd43, %rd217;
	shr.u32 	%r169, %r219, 14;
	and.b32  	%r170, %r169, 1;
	cvt.u64.u32 	%rd218, %r170;
	neg.s64 	%rd44, %rd218;
	shr.u32 	%r171, %r219, 15;
	and.b32  	%r172, %r171, 1;
	cvt.u64.u32 	%rd219, %r172;
	neg.s64 	%rd45, %rd219;
	shr.u32 	%r173, %r219, 16;
	and.b32  	%r174, %r173, 1;
	cvt.u64.u32 	%rd220, %r174;
	neg.s64 	%rd46, %rd220;
	shr.u32 	%r175, %r219, 17;
	and.b32  	%r176, %r175, 1;
	cvt.u64.u32 	%rd221, %r176;
	neg.s64 	%rd47, %rd221;
	shr.u32 	%r177, %r219, 18;
	and.b32  	%r178, %r177, 1;
	cvt.u64.u32 	%rd222, %r178;
	neg.s64 	%rd48, %rd222;
	shr.u32 	%r179, %r219, 19;
	and.b32  	%r180, %r179, 1;
	cvt.u64.u32 	%rd223, %r180;
	neg.s64 	%rd49, %rd223;
	shr.u32 	%r181, %r219, 20;
	and.b32  	%r182, %r181, 1;
	cvt.u64.u32 	%rd224, %r182;
	neg.s64 	%rd50, %rd224;
	shr.u32 	%r183, %r219, 21;
	and.b32  	%r184, %r183, 1;
	cvt.u64.u32 	%rd225, %r184;
	neg.s64 	%rd51, %rd225;
	shr.u32 	%r185, %r219, 22;
	and.b32  	%r186, %r185, 1;
	cvt.u64.u32 	%rd226, %r186;
	neg.s64 	%rd52, %rd226;
	shr.u32 	%r187, %r219, 23;
	and.b32  	%r188, %r187, 1;
	cvt.u64.u32 	%rd227, %r188;
	neg.s64 	%rd53, %rd227;
	shr.u32 	%r189, %r219, 24;
	and.b32  	%r190, %r189, 1;
	cvt.u64.u32 	%rd228, %r190;
	neg.s64 	%rd54, %rd228;
	shr.u32 	%r191, %r219, 25;
	and.b32  	%r192, %r191, 1;
	cvt.u64.u32 	%rd229, %r192;
	neg.s64 	%rd55, %rd229;
	shr.u32 	%r193, %r219, 26;
	and.b32  	%r194, %r193, 1;
	cvt.u64.u32 	%rd230, %r194;
	neg.s64 	%rd56, %rd230;
	mov.b32 	%r220, 1;
$L__BB25_36:
	ld.shared.u64 	%rd231, [%r27];
	and.b32  	%r196, %r219, 1;
	cvt.u64.u32 	%rd232, %r196;
	neg.s64 	%rd233, %rd232;
	and.b64  	%rd234, %rd231, %rd233;
	setp.lt.u64 	%p33, %rd234, %rd62;
	selp.b64 	%rd235, 0, %rd62, %p33;
	sub.s64 	%rd236, %rd234, %rd235;
	ld.shared.u64 	%rd237, [%r27+8];
	and.b64  	%rd238, %rd237, %rd31;
	add.s64 	%rd239, %rd238, %rd236;
	setp.lt.u64 	%p34, %rd239, %rd62;
	selp.b64 	%rd240, 0, %rd62, %p34;
	sub.s64 	%rd241, %rd239, %rd240;
	ld.shared.u64 	%rd242, [%r27+16];
	and.b64  	%rd243, %rd242, %rd32;
	add.s64 	%rd244, %rd243, %rd241;
	setp.lt.u64 	%p35, %rd244, %rd62;
	selp.b64 	%rd245, 0, %rd62, %p35;
	sub.s64 	%rd246, %rd244, %rd245;
	ld.shared.u64 	%rd247, [%r27+24];
	and.b64  	%rd248, %rd247, %rd33;
	add.s64 	%rd249, %rd248, %rd246;
	setp.lt.u64 	%p36, %rd249, %rd62;
	selp.b64 	%rd250, 0, %rd62, %p36;
	sub.s64 	%rd251, %rd249, %rd250;
	ld.shared.u64 	%rd252, [%r27+32];
	and.b64  	%rd253, %rd252, %rd34;
	add.s64 	%rd254, %rd253, %rd251;
	setp.lt.u64 	%p37, %rd254, %rd62;
	selp.b64 	%rd255, 0, %rd62, %p37;
	sub.s64 	%rd256, %rd254, %rd255;
	ld.shared.u64 	%rd257, [%r27+40];
	and.b64  	%rd258, %rd257, %rd35;
	add.s64 	%rd259, %rd258, %rd256;
	setp.lt.u64 	%p38, %rd259, %rd62;
	selp.b64 	%rd260, 0, %rd62, %p38;
	sub.s64 	%rd261, %rd259, %rd260;
	ld.shared.u64 	%rd262, [%r27+48];
	and.b64  	%rd263, %rd262, %rd36;
	add.s64 	%rd264, %rd263, %rd261;
	setp.lt.u64 	%p39, %rd264, %rd62;
	selp.b64 	%rd265, 0, %rd62, %p39;
	sub.s64 	%rd266, %rd264, %rd265;
	ld.shared.u64 	%rd267, [%r27+56];
	and.b64  	%rd268, %rd267, %rd37;
	add.s64 	%rd269, %rd268, %rd266;
	setp.lt.u64 	%p40, %rd269, %rd62;
	selp.b64 	%rd270, 0, %rd62, %p40;
	sub.s64 	%rd271, %rd269, %rd270;
	ld.shared.u64 	%rd272, [%r27+64];
	and.b64  	%rd273, %rd272, %rd38;
	add.s64 	%rd274, %rd273, %rd271;
	setp.lt.u64 	%p41, %rd274, %rd62;
	selp.b64 	%rd275, 0, %rd62, %p41;
	sub.s64 	%rd276, %rd274, %rd275;
	ld.shared.u64 	%rd277, [%r27+72];
	and.b64  	%rd278, %rd277, %rd39;
	add.s64 	%rd279, %rd278, %rd276;
	setp.lt.u64 	%p42, %rd279, %rd62;
	selp.b64 	%rd280, 0, %rd62, %p42;
	sub.s64 	%rd281, %rd279, %rd280;
	ld.shared.u64 	%rd282, [%r27+80];
	and.b64  	%rd283, %rd282, %rd40;
	add.s64 	%rd284, %rd283, %rd281;
	setp.lt.u64 	%p43, %rd284, %rd62;
	selp.b64 	%rd285, 0, %rd62, %p43;
	sub.s64 	%rd286, %rd284, %rd285;
	ld.shared.u64 	%rd287, [%r27+88];
	and.b64  	%rd288, %rd287, %rd41;
	add.s64 	%rd289, %rd288, %rd286;
	setp.lt.u64 	%p44, %rd289, %rd62;
	selp.b64 	%rd290, 0, %rd62, %p44;
	sub.s64 	%rd291, %rd289, %rd290;
	ld.shared.u64 	%rd292, [%r27+96];
	and.b64  	%rd293, %rd292, %rd42;
	add.s64 	%rd294, %rd293, %rd291;
	setp.lt.u64 	%p45, %rd294, %rd62;
	selp.b64 	%rd295, 0, %rd62, %p45;
	sub.s64 	%rd296, %rd294, %rd295;
	ld.shared.u64 	%rd297, [%r27+104];
	and.b64  	%rd298, %rd297, %rd43;
	add.s64 	%rd299, %rd298, %rd296;
	setp.lt.u64 	%p46, %rd299, %rd62;
	selp.b64 	%rd300, 0, %rd62, %p46;
	sub.s64 	%rd301, %rd299, %rd300;
	ld.shared.u64 	%rd302, [%r27+112];
	and.b64  	%rd303, %rd302, %rd44;
	add.s64 	%rd304, %rd303, %rd301;
	setp.lt.u64 	%p47, %rd304, %rd62;
	selp.b64 	%rd305, 0, %rd62, %p47;
	sub.s64 	%rd306, %rd304, %rd305;
	ld.shared.u64 	%rd307, [%r27+120];
	and.b64  	%rd308, %rd307, %rd45;
	add.s64 	%rd309, %rd308, %rd306;
	setp.lt.u64 	%p48, %rd309, %rd62;
	selp.b64 	%rd310, 0, %rd62, %p48;
	sub.s64 	%rd311, %rd309, %rd310;
	ld.shared.u64 	%rd312, [%r27+128];
	and.b64  	%rd313, %rd312, %rd46;
	add.s64 	%rd314, %rd313, %rd311;
	setp.lt.u64 	%p49, %rd314, %rd62;
	selp.b64 	%rd315, 0, %rd62, %p49;
	sub.s64 	%rd316, %rd314, %rd315;
	ld.shared.u64 	%rd317, [%r27+136];
	and.b64  	%rd318, %rd317, %rd47;
	add.s64 	%rd319, %rd318, %rd316;
	setp.lt.u64 	%p50, %rd319, %rd62;
	selp.b64 	%rd320, 0, %rd62, %p50;
	sub.s64 	%rd321, %rd319, %rd320;
	ld.shared.u64 	%rd322, [%r27+144];
	and.b64  	%rd323, %rd322, %rd48;
	add.s64 	%rd324, %rd323, %rd321;
	setp.lt.u64 	%p51, %rd324, %rd62;
	selp.b64 	%rd325, 0, %rd62, %p51;
	sub.s64 	%rd326, %rd324, %rd325;
	ld.shared.u64 	%rd327, [%r27+152];
	and.b64  	%rd328, %rd327, %rd49;
	add.s64 	%rd329, %rd328, %rd326;
	setp.lt.u64 	%p52, %rd329, %rd62;
	selp.b64 	%rd330, 0, %rd62, %p52;
	sub.s64 	%rd331, %rd329, %rd330;
	ld.shared.u64 	%rd332, [%r27+160];
	and.b64  	%rd333, %rd332, %rd50;
	add.s64 	%rd334, %rd333, %rd331;
	setp.lt.u64 	%p53, %rd334, %rd62;
	selp.b64 	%rd335, 0, %rd62, %p53;
	sub.s64 	%rd336, %rd334, %rd335;
	ld.shared.u64 	%rd337, [%r27+168];
	and.b64  	%rd338, %rd337, %rd51;
	add.s64 	%rd339, %rd338, %rd336;
	setp.lt.u64 	%p54, %rd339, %rd62;
	selp.b64 	%rd340, 0, %rd62, %p54;
	sub.s64 	%rd341, %rd339, %rd340;
	ld.shared.u64 	%rd342, [%r27+176];
	and.b64  	%rd343, %rd342, %rd52;
	add.s64 	%rd344, %rd343, %rd341;
	setp.lt.u64 	%p55, %rd344, %rd62;
	selp.b64 	%rd345, 0, %rd62, %p55;
	sub.s64 	%rd346, %rd344, %rd345;
	ld.shared.u64 	%rd347, [%r27+184];
	and.b64  	%rd348, %rd347, %rd53;
	add.s64 	%rd349, %rd348, %rd346;
	setp.lt.u64 	%p56, %rd349, %rd62;
	selp.b64 	%rd350, 0, %rd62, %p56;
	sub.s64 	%rd351, %rd349, %rd350;
	ld.shared.u64 	%rd352, [%r27+192];
	and.b64  	%rd353, %rd352, %rd54;
	add.s64 	%rd354, %rd353, %rd351;
	setp.lt.u64 	%p57, %rd354, %rd62;
	selp.b64 	%rd355, 0, %rd62, %p57;
	sub.s64 	%rd356, %rd354, %rd355;
	ld.shared.u64 	%rd357, [%r27+200];
	and.b64  	%rd358, %rd357, %rd55;
	add.s64 	%rd359, %rd358, %rd356;
	setp.lt.u64 	%p58, %rd359, %rd62;
	selp.b64 	%rd360, 0, %rd62, %p58;
	sub.s64 	%rd361, %rd359, %rd360;
	ld.shared.u64 	%rd362, [%r27+208];
	and.b64  	%rd363, %rd362, %rd56;
	add.s64 	%rd364, %rd363, %rd361;
	setp.lt.u64 	%p59, %rd364, %rd62;
	selp.b64 	%rd365, 0, %rd62, %p59;
	sub.s64 	%rd366, %rd364, %rd365;
	bar.sync 	0;
	st.shared.u64 	[%r25], %rd366;
	bar.sync 	0;
	add.s32 	%r220, %r220, 1;
	setp.ne.s32 	%p60, %r220, %r141;
	@%p60 bra 	$L__BB25_36;
$L__BB25_37:
	shl.b32 	%r197, %r49, 3;
	mov.u32 	%r198, _ZZ3ha2ILi27EEviiPjPiPyyE2ai;
	add.s32 	%r199, %r198, %r197;
	ld.shared.u64 	%rd367, [%r199+-8];
	cvt.u32.u64 	%r200, %rd29;
	sub.s32 	%r201, 63, %r200;
	shr.u64 	%rd368, %rd367, %r201;
	and.b64  	%rd369, %rd368, 1;
	setp.eq.b64 	%p61, %rd369, 1;
	@%p61 bra 	$L__BB25_39;
	mov.b64 	%rd370, 0;
	st.shared.u64 	[%r25], %rd370;
$L__BB25_39:
	bar.sync 	0;
	add.s32 	%r202, %r211, %r3;
	setp.ge.s32 	%p62, %r202, %r50;
	@%p62 bra 	$L__BB25_41;
	ld.shared.u64 	%rd371, [%r27];
	ld.shared.u64 	%rd372, [%r27+8];
	setp.lt.u64 	%p63, %rd371, %rd62;
	selp.b64 	%rd373, 0, %rd62, %p63;
	sub.s64 	%rd374, %rd371, %rd373;
	add.s64 	%rd375, %rd372, %rd374;
	ld.shared.u64 	%rd376, [%r27+16];
	setp.lt.u64 	%p64, %rd375, %rd62;
	selp.b64 	%rd377, 0, %rd62, %p64;
	sub.s64 	%rd378, %rd375, %rd377;
	add.s64 	%rd379, %rd376, %rd378;
	ld.shared.u64 	%rd380, [%r27+24];
	setp.lt.u64 	%p65, %rd379, %rd62;
	selp.b64 	%rd381, 0, %rd62, %p65;
	sub.s64 	%rd382, %rd379, %rd381;
	add.s64 	%rd383, %rd380, %rd382;
	ld.shared.u64 	%rd384, [%r27+32];
	setp.lt.u64 	%p66, %rd383, %rd62;
	selp.b64 	%rd385, 0, %rd62, %p66;
	sub.s64 	%rd386, %rd383, %rd385;
	add.s64 	%rd387, %rd384, %rd386;
	ld.shared.u64 	%rd388, [%r27+40];
	setp.lt.u64 	%p67, %rd387, %rd62;
	selp.b64 	%rd389, 0, %rd62, %p67;
	sub.s64 	%rd390, %rd387, %rd389;
	add.s64 	%rd391, %rd388, %rd390;
	ld.shared.u64 	%rd392, [%r27+48];
	setp.lt.u64 	%p68, %rd391, %rd62;
	selp.b64 	%rd393, 0, %rd62, %p68;
	sub.s64 	%rd394, %rd391, %rd393;
	add.s64 	%rd395, %rd392, %rd394;
	ld.shared.u64 	%rd396, [%r27+56];
	setp.lt.u64 	%p69, %rd395, %rd62;
	selp.b64 	%rd397, 0, %rd62, %p69;
	sub.s64 	%rd398, %rd395, %rd397;
	add.s64 	%rd399, %rd396, %rd398;
	ld.shared.u64 	%rd400, [%r27+64];
	setp.lt.u64 	%p70, %rd399, %rd62;
	selp.b64 	%rd401, 0, %rd62, %p70;
	sub.s64 	%rd402, %rd399, %rd401;
	add.s64 	%rd403, %rd400, %rd402;
	ld.shared.u64 	%rd404, [%r27+72];
	setp.lt.u64 	%p71, %rd403, %rd62;
	selp.b64 	%rd405, 0, %rd62, %p71;
	sub.s64 	%rd406, %rd403, %rd405;
	add.s64 	%rd407, %rd404, %rd406;
	ld.shared.u64 	%rd408, [%r27+80];
	setp.lt.u64 	%p72, %rd407, %rd62;
	selp.b64 	%rd409, 0, %rd62, %p72;
	sub.s64 	%rd410, %rd407, %rd409;
	add.s64 	%rd411, %rd408, %rd410;
	ld.shared.u64 	%rd412, [%r27+88];
	setp.lt.u64 	%p73, %rd411, %rd62;
	selp.b64 	%rd413, 0, %rd62, %p73;
	sub.s64 	%rd414, %rd411, %rd413;
	add.s64 	%rd415, %rd412, %rd414;
	ld.shared.u64 	%rd416, [%r27+96];
	setp.lt.u64 	%p74, %rd415, %rd62;
	selp.b64 	%rd417, 0, %rd62, %p74;
	sub.s64 	%rd418, %rd415, %rd417;
	add.s64 	%rd419, %rd416, %rd418;
	ld.shared.u64 	%rd420, [%r27+104];
	setp.lt.u64 	%p75, %rd419, %rd62;
	selp.b64 	%rd421, 0, %rd62, %p75;
	sub.s64 	%rd422, %rd419, %rd421;
	add.s64 	%rd423, %rd420, %rd422;
	ld.shared.u64 	%rd424, [%r27+112];
	setp.lt.u64 	%p76, %rd423, %rd62;
	selp.b64 	%rd425, 0, %rd62, %p76;
	sub.s64 	%rd426, %rd423, %rd425;
	add.s64 	%rd427, %rd424, %rd426;
	ld.shared.u64 	%rd428, [%r27+120];
	setp.lt.u64 	%p77, %rd427, %rd62;
	selp.b64 	%rd429, 0, %rd62, %p77;
	sub.s64 	%rd430, %rd427, %rd429;
	add.s64 	%rd431, %rd428, %rd430;
	ld.shared.u64 	%rd432, [%r27+128];
	setp.lt.u64 	%p78, %rd431, %rd62;
	selp.b64 	%rd433, 0, %rd62, %p78;
	sub.s64 	%rd434, %rd431, %rd433;
	add.s64 	%rd435, %rd432, %rd434;
	ld.shared.u64 	%rd436, [%r27+136];
	setp.lt.u64 	%p79, %rd435, %rd62;
	selp.b64 	%rd437, 0, %rd62, %p79;
	sub.s64 	%rd438, %rd435, %rd437;
	add.s64 	%rd439, %rd436, %rd438;
	ld.shared.u64 	%rd440, [%r27+144];
	setp.lt.u64 	%p80, %rd439, %rd62;
	selp.b64 	%rd441, 0, %rd62, %p80;
	sub.s64 	%rd442, %rd439, %rd441;
	add.s64 	%rd443, %rd440, %rd442;
	ld.shared.u64 	%rd444, [%r27+152];
	setp.lt.u64 	%p81, %rd443, %rd62;
	selp.b64 	%rd445, 0, %rd62, %p81;
	sub.s64 	%rd446, %rd443, %rd445;
	add.s64 	%rd447, %rd444, %rd446;
	ld.shared.u64 	%rd448, [%r27+160];
	setp.lt.u64 	%p82, %rd447, %rd62;
	selp.b64 	%rd449, 0, %rd62, %p82;
	sub.s64 	%rd450, %rd447, %rd449;
	add.s64 	%rd451, %rd448, %rd450;
	ld.shared.u64 	%rd452, [%r27+168];
	setp.lt.u64 	%p83, %rd451, %rd62;
	selp.b64 	%rd453, 0, %rd62, %p83;
	sub.s64 	%rd454, %rd451, %rd453;
	add.s64 	%rd455, %rd452, %rd454;
	ld.shared.u64 	%rd456, [%r27+176];
	setp.lt.u64 	%p84, %rd455, %rd62;
	selp.b64 	%rd457, 0, %rd62, %p84;
	sub.s64 	%rd458, %rd455, %rd457;
	add.s64 	%rd459, %rd456, %rd458;
	ld.shared.u64 	%rd460, [%r27+184];
	setp.lt.u64 	%p85, %rd459, %rd62;
	selp.b64 	%rd461, 0, %rd62, %p85;
	sub.s64 	%rd462, %rd459, %rd461;
	add.s64 	%rd463, %rd460, %rd462;
	ld.shared.u64 	%rd464, [%r27+192];
	setp.lt.u64 	%p86, %rd463, %rd62;
	selp.b64 	%rd465, 0, %rd62, %p86;
	sub.s64 	%rd466, %rd463, %rd465;
	add.s64 	%rd467, %rd464, %rd466;
	ld.shared.u64 	%rd468, [%r27+200];
	setp.lt.u64 	%p87, %rd467, %rd62;
	selp.b64 	%rd469, 0, %rd62, %p87;
	sub.s64 	%rd470, %rd467, %rd469;
	add.s64 	%rd471, %rd468, %rd470;
	ld.shared.u64 	%rd472, [%r27+208];
	setp.lt.u64 	%p88, %rd471, %rd62;
	selp.b64 	%rd473, 0, %rd62, %p88;
	sub.s64 	%rd474, %rd471, %rd473;
	add.s64 	%rd475, %rd472, %rd474;
	setp.lt.u64 	%p89, %rd475, %rd62;
	selp.b64 	%rd476, 0, %rd62, %p89;
	sub.s64 	%rd477, %rd475, %rd476;
	add.s64 	%rd478, %rd477, %rd504;
	setp.lt.u64 	%p90, %rd478, %rd62;
	selp.b64 	%rd479, 0, %rd62, %p90;
	sub.s64 	%rd504, %rd478, %rd479;
$L__BB25_41:
	neg.s64 	%rd480, %rd498;
	and.b64  	%rd481, %rd480, %rd498;
	and.b64  	%rd482, %rd481, 4294967295;
	add.s64 	%rd483, %rd482, %rd498;
	popc.b64 	%r203, %rd483;
	mov.b64 	%rd484, 134217727;
	shr.u64 	%rd485, %rd484, %r203;
	or.b64  	%rd498, %rd485, %rd483;
	bar.sync 	0;
	mov.u32 	%r204, %ntid.y;
	mov.u32 	%r205, %nctaid.x;
	mad.lo.s32 	%r211, %r204, %r205, %r211;
	setp.lt.s32 	%p91, %r211, %r50;
	@%p91 bra 	$L__BB25_18;
$L__BB25_42:
	setp.ne.s32 	%p92, %r1, 0;
	@%p92 bra 	$L__BB25_44;
	ld.param.u64 	%rd489, [_Z3ha2ILi27EEviiPjPiPyy_param_4];
	cvta.to.global.u64 	%rd486, %rd489;
	mul.wide.s32 	%rd487, %r3, 8;
	add.s64 	%rd488, %rd486, %rd487;
	st.global.u64 	[%rd488], %rd504;
$L__BB25_44:
	ret;

}
	// .globl	_Z3ha2ILi28EEviiPjPiPyy
.visible .entry _Z3ha2ILi28EEviiPjPiPyy(
	.param .u32 _Z3ha2ILi28EEviiPjPiPyy_param_0,
	.param .u32 _Z3ha2ILi28EEviiPjPiPyy_param_1,
	.param .u64 .ptr .align 1 _Z3ha2ILi28EEviiPjPiPyy_param_2,
	.param .u64 .ptr .align 1 _Z3ha2ILi28EEviiPjPiPyy_param_3,
	.param .u64 .ptr .align 1 _Z3ha2ILi28EEviiPjPiPyy_param_4,
	.param .u64 _Z3ha2ILi28EEviiPjPiPyy_param_5
)
.maxntid 256
{
	.reg .pred 	%p<95>;
	.reg .b32 	%r<223>;
	.reg .b64 	%rd<517>;
	// demoted variable
	.shared .align 8 .b8 _ZZ3ha2ILi28EEviiPjPiPyyE2qc[8192];
	// demoted variable
	.shared .align 8 .b8 _ZZ3ha2ILi28EEviiPjPiPyyE2ai[512];
	ld.param.u32 	%r49, [_Z3ha2ILi28EEviiPjPiPyy_param_0];
	ld.param.u32 	%r50, [_Z3ha2ILi28EEviiPjPiPyy_param_1];
	ld.param.u64 	%rd63, [_Z3ha2ILi28EEviiPjPiPyy_param_2];
	ld.param.u64 	%rd64, [_Z3ha2ILi28EEviiPjPiPyy_param_3];
	ld.param.u64 	%rd62, [_Z3ha2ILi28EEviiPjPiPyy_param_5];
	cvta.to.global.u64 	%rd1, %rd64;
	cvta.to.global.u64 	%rd65, %rd63;
	mov.u32 	%r1, %tid.x;
	mov.u32 	%r51, %tid.y;
	mov.u32 	%r52, %ctaid.x;
	mov.u32 	%r2, %ntid.y;
	mad.lo.s32 	%r3, %r52, %r2, %r51;
	mul.lo.s32 	%r4, %r51, 28;
	mul.wide.s32 	%rd66, %r3, 4;
	add.s64 	%rd67, %rd65, %rd66;
	ld.global.u32 	%r5, [%rd67];
	add.s32 	%r6, %r4, %r1;
	setp.ge.s32 	%p1, %r6, %r49;
	@%p1 bra 	$L__BB26_16;
	mul.lo.s32 	%r7, %r2, 28;
	and.b32  	%r8, %r49, 15;
	add.s32 	%r9, %r8, -1;
	and.b32  	%r10, %r49, 7;
	add.s32 	%r11, %r10, -1;
	and.b32  	%r12, %r49, 2147483632;
	and.b32  	%r13, %r49, 3;
	mov.u32 	%r208, %r6;
$L__BB26_2:
	setp.lt.u32 	%p2, %r49, 16;
	mul.lo.s32 	%r15, %r208, %r49;
	mov.b64 	%rd508, 0;
	mov.b32 	%r211, 0;
	@%p2 bra 	$L__BB26_5;
	mov.b64 	%rd508, 0;
	mov.b32 	%r209, 0;
$L__BB26_4:
	.pragma "nounroll";
	add.s32 	%r55, %r209, %r15;
	mul.wide.s32 	%rd71, %r55, 4;
	add.s64 	%rd72, %rd1, %rd71;
	ld.global.s32 	%rd73, [%rd72];
	shl.b64 	%rd74, %rd73, %r209;
	or.b64  	%rd75, %rd74, %rd508;
	add.s32 	%r56, %r209, 1;
	ld.global.s32 	%rd76, [%rd72+4];
	shl.b64 	%rd77, %rd76, %r56;
	or.b64  	%rd78, %rd77, %rd75;
	add.s32 	%r57, %r209, 2;
	ld.global.s32 	%rd79, [%rd72+8];
	shl.b64 	%rd80, %rd79, %r57;
	or.b64  	%rd81, %rd80, %rd78;
	add.s32 	%r58, %r209, 3;
	ld.global.s32 	%rd82, [%rd72+12];
	shl.b64 	%rd83, %rd82, %r58;
	or.b64  	%rd84, %rd83, %rd81;
	add.s32 	%r59, %r209, 4;
	ld.global.s32 	%rd85, [%rd72+16];
	shl.b64 	%rd86, %rd85, %r59;
	or.b64  	%rd87, %rd86, %rd84;
	add.s32 	%r60, %r209, 5;
	ld.global.s32 	%rd88, [%rd72+20];
	shl.b64 	%rd89, %rd88, %r60;
	or.b64  	%rd90, %rd89, %rd87;
	add.s32 	%r61, %r209, 6;
	ld.global.s32 	%rd91, [%rd72+24];
	shl.b64 	%rd92, %rd91, %r61;
	or.b64  	%rd93, %rd92, %rd90;
	add.s32 	%r62, %r209, 7;
	ld.global.s32 	%rd94, [%rd72+28];
	shl.b64 	%rd95, %rd94, %r62;
	or.b64  	%rd96, %rd95, %rd93;
	add.s32 	%r63, %r209, 8;
	ld.global.s32 	%rd97, [%rd72+32];
	shl.b64 	%rd98, %rd97, %r63;
	or.b64  	%rd99, %rd98, %rd96;
	add.s32 	%r64, %r209, 9;
	ld.global.s32 	%rd100, [%rd72+36];
	shl.b64 	%rd101, %rd100, %r64;
	or.b64  	%rd102, %rd101, %rd99;
	add.s32 	%r65, %r209, 10;
	ld.global.s32 	%rd103, [%rd72+40];
	shl.b64 	%rd104, %rd103, %r65;
	or.b64  	%rd105, %rd104, %rd102;
	add.s32 	%r66, %r209, 11;
	ld.global.s32 	%rd106, [%rd72+44];
	shl.b64 	%rd107, %rd106, %r66;
	or.b64  	%rd108, %rd107, %rd105;
	add.s32 	%r67, %r209, 12;
	ld.global.s32 	%rd109, [%rd72+48];
	shl.b64 	%rd110, %rd109, %r67;
	or.b64  	%rd111, %rd110, %rd108;
	add.s32 	%r68, %r209, 13;
	ld.global.s32 	%rd112, [%rd72+52];
	shl.b64 	%rd113, %rd112, %r68;
	or.b64  	%rd114, %rd113, %rd111;
	add.s32 	%r69, %r209, 14;
	ld.global.s32 	%rd115, [%rd72+56];
	shl.b64 	%rd116, %rd115, %r69;
	or.b64  	%rd117, %rd116, %rd114;
	add.s32 	%r70, %r209, 15;
	ld.global.s32 	%rd118, [%rd72+60];
	shl.b64 	%rd119, %rd118, %r70;
	or.b64  	%rd508, %rd119, %rd117;
	add.s32 	%r209, %r209, 16;
	setp.ne.s32 	%p3, %r209, %r12;
	mov.u32 	%r211, %r12;
	@%p3 bra 	$L__BB26_4;
$L__BB26_5:
	setp.eq.s32 	%p4, %r8, 0;
	@%p4 bra 	$L__BB26_15;
	setp.lt.u32 	%p5, %r9, 7;
	@%p5 bra 	$L__BB26_8;
	add.s32 	%r71, %r211, %r15;
	mul.wide.s32 	%rd121, %r71, 4;
	add.s64 	%rd122, %rd1, %rd121;
	ld.global.s32 	%rd123, [%rd122];
	shl.b64 	%rd124, %rd123, %r211;
	add.s32 	%r72, %r211, 1;
	ld.global.s32 	%rd125, [%rd122+4];
	shl.b64 	%rd126, %rd125, %r72;
	or.b64  	%rd127, %rd124, %rd126;
	add.s32 	%r73, %r211, 2;
	ld.global.s32 	%rd128, [%rd122+8];
	shl.b64 	%rd129, %rd128, %r73;
	or.b64  	%rd130, %rd127, %rd129;
	add.s32 	%r74, %r211, 3;
	ld.global.s32 	%rd131, [%rd122+12];
	shl.b64 	%rd132, %rd131, %r74;
	or.b64  	%rd133, %rd130, %rd132;
	add.s32 	%r75, %r211, 4;
	ld.global.s32 	%rd134, [%rd122+16];
	shl.b64 	%rd135, %rd134, %r75;
	or.b64  	%rd136, %rd133, %rd135;
	add.s32 	%r76, %r211, 5;
	ld.global.s32 	%rd137, [%rd122+20];
	shl.b64 	%rd138, %rd137, %r76;
	or.b64  	%rd139, %rd136, %rd138;
	add.s32 	%r77, %r211, 6;
	ld.global.s32 	%rd140, [%rd122+24];
	shl.b64 	%rd141, %rd140, %r77;
	or.b64  	%rd142, %rd139, %rd141;
	add.s32 	%r78, %r211, 7;
	ld.global.s32 	%rd143, [%rd122+28];
	shl.b64 	%rd144, %rd143, %r78;
	or.b64  	%rd145, %rd142, %rd144;
	or.b64  	%rd508, %rd145, %rd508;
	add.s32 	%r211, %r211, 8;
$L__BB26_8:
	setp.eq.s32 	%p6, %r10, 0;
	@%p6 bra 	$L__BB26_15;
	setp.lt.u32 	%p7, %r11, 3;
	@%p7 bra 	$L__BB26_11;
	add.s32 	%r79, %r211, %r15;
	mul.wide.s32 	%rd147, %r79, 4;
	add.s64 	%rd148, %rd1, %rd147;
	ld.global.s32 	%rd149, [%rd148];
	shl.b64 	%rd150, %rd149, %r211;
	add.s32 	%r80, %r211, 1;
	ld.global.s32 	%rd151, [%rd148+4];
	shl.b64 	%rd152, %rd151, %r80;
	or.b64  	%rd153, %rd150, %rd152;
	add.s32 	%r81, %r211, 2;
	ld.global.s32 	%rd154, [%rd148+8];
	shl.b64 	%rd155, %rd154, %r81;
	or.b64  	%rd156, %rd153, %rd155;
	add.s32 	%r82, %r211, 3;
	ld.global.s32 	%rd157, [%rd148+12];
	shl.b64 	%rd158, %rd157, %r82;
	or.b64  	%rd159, %rd156, %rd158;
	or.b64  	%rd508, %rd159, %rd508;
	add.s32 	%r211, %r211, 4;
$L__BB26_11:
	setp.eq.s32 	%p8, %r13, 0;
	@%p8 bra 	$L__BB26_15;
	setp.eq.s32 	%p9, %r13, 1;
	add.s32 	%r83, %r211, %r15;
	mul.wide.s32 	%rd160, %r83, 4;
	add.s64 	%rd12, %rd1, %rd160;
	ld.global.s32 	%rd161, [%rd12];
	shl.b64 	%rd162, %rd161, %r211;
	or.b64  	%rd508, %rd162, %rd508;
	@%p9 bra 	$L__BB26_15;
	setp.eq.s32 	%p10, %r13, 2;
	add.s32 	%r84, %r211, 1;
	ld.global.s32 	%rd163, [%rd12+4];
	shl.b64 	%rd164, %rd163, %r84;
	or.b64  	%rd508, %rd164, %rd508;
	@%p10 bra 	$L__BB26_15;
	add.s32 	%r85, %r211, 2;
	ld.global.s32 	%rd165, [%rd12+8];
	shl.b64 	%rd166, %rd165, %r85;
	or.b64  	%rd508, %rd166, %rd508;
$L__BB26_15:
	shl.b32 	%r86, %r208, 3;
	mov.u32 	%r87, _ZZ3ha2ILi28EEviiPjPiPyyE2ai;
	add.s32 	%r88, %r87, %r86;
	st.shared.u64 	[%r88], %rd508;
	add.s32 	%r208, %r208, %r7;
	setp.lt.s32 	%p11, %r208, %r49;
	@%p11 bra 	$L__BB26_2;
$L__BB26_16:
	bar.sync 	0;
	setp.lt.s32 	%p12, %r50, 1;
	mov.b64 	%rd515, 0;
	@%p12 bra 	$L__BB26_42;
	add.s32 	%r24, %r49, -2;
	add.s32 	%r90, %r49, -1;
	cvt.u64.u32 	%rd17, %r90;
	shl.b32 	%r91, %r6, 3;
	mov.u32 	%r92, _ZZ3ha2ILi28EEviiPjPiPyyE2qc;
	add.s32 	%r25, %r92, %r91;
	and.b32  	%r26, %r90, 3;
	shl.b32 	%r93, %r4, 3;
	add.s32 	%r27, %r92, %r93;
	cvt.u64.u32 	%rd509, %r5;
	mov.b32 	%r213, 0;
	mov.b64 	%rd515, 0;
$L__BB26_18:
	setp.eq.s32 	%p13, %r1, 0;
	mov.u64 	%rd514, %rd509;
	@%p13 bra 	$L__BB26_26;
	setp.lt.u32 	%p14, %r1, 4;
	mov.u64 	%rd514, %rd509;
	@%p14 bra 	$L__BB26_22;
	and.b32  	%r94, %r1, 252;
	neg.s32 	%r214, %r94;
	mov.u64 	%rd514, %rd509;
$L__BB26_21:
	add.s64 	%rd170, %rd514, -1;
	and.b64  	%rd171, %rd170, %rd514;
	add.s64 	%rd172, %rd171, -1;
	and.b64  	%rd173, %rd172, %rd171;
	add.s64 	%rd174, %rd173, -1;
	and.b64  	%rd175, %rd174, %rd173;
	add.s64 	%rd176, %rd175, -1;
	and.b64  	%rd514, %rd176, %rd175;
	add.s32 	%r214, %r214, 4;
	setp.ne.s32 	%p15, %r214, 0;
	@%p15 bra 	$L__BB26_21;
$L__BB26_22:
	and.b32  	%r32, %r1, 3;
	setp.eq.s32 	%p16, %r32, 0;
	@%p16 bra 	$L__BB26_26;
	setp.eq.s32 	%p17, %r32, 1;
	add.s64 	%rd177, %rd514, -1;
	and.b64  	%rd514, %rd177, %rd514;
	@%p17 bra 	$L__BB26_26;
	setp.eq.s32 	%p18, %r32, 2;
	add.s64 	%rd178, %rd514, -1;
	and.b64  	%rd514, %rd178, %rd514;
	@%p18 bra 	$L__BB26_26;
	add.s64 	%rd179, %rd514, -1;
	and.b64  	%rd514, %rd179, %rd514;
$L__BB26_26:
	setp.lt.s32 	%p19, %r49, 2;
	neg.s64 	%rd180, %rd514;
	and.b64  	%rd181, %rd514, %rd180;
	clz.b64 	%r96, %rd181;
	cvt.u64.u32 	%rd29, %r96;
	shl.b32 	%r97, %r96, 3;
	mov.u32 	%r98, _ZZ3ha2ILi28EEviiPjPiPyyE2ai;
	sub.s32 	%r99, %r98, %r97;
	ld.shared.u64 	%rd30, [%r99+504];
	mov.b32 	%r221, 0;
	@%p19 bra 	$L__BB26_34;
	setp.lt.u32 	%p20, %r24, 3;
	mov.b32 	%r221, 0;
	mov.u32 	%r219, %r24;
	@%p20 bra 	$L__BB26_30;
	mov.b32 	%r221, 0;
	mov.u32 	%r219, %r24;
	mov.u32 	%r217, %r221;
$L__BB26_29:
	shr.u64 	%rd182, %rd509, %r219;
	and.b64  	%rd183, %rd182, 1;
	setp.eq.b64 	%p21, %rd183, 1;
	shl.b32 	%r103, %r221, 1;
	shr.u64 	%rd184, %rd30, %r219;
	cvt.u32.u64 	%r104, %rd184;
	and.b32  	%r105, %r104, 1;
	or.b32  	%r106, %r105, %r103;
	selp.b32 	%r107, %r106, %r221, %p21;
	add.s32 	%r108, %r219, -1;
	shr.u64 	%rd185, %rd509, %r108;
	and.b64  	%rd186, %rd185, 1;
	setp.eq.b64 	%p22, %rd186, 1;
	shl.b32 	%r109, %r107, 1;
	shr.u64 	%rd187, %rd30, %r108;
	cvt.u32.u64 	%r110, %rd187;
	and.b32  	%r111, %r110, 1;
	or.b32  	%r112, %r111, %r109;
	selp.b32 	%r113, %r112, %r107, %p22;
	add.s32 	%r114, %r219, -2;
	shr.u64 	%rd188, %rd509, %r114;
	and.b64  	%rd189, %rd188, 1;
	setp.eq.b64 	%p23, %rd189, 1;
	shl.b32 	%r115, %r113, 1;
	shr.u64 	%rd190, %rd30, %r114;
	cvt.u32.u64 	%r116, %rd190;
	and.b32  	%r117, %r116, 1;
	or.b32  	%r118, %r117, %r115;
	selp.b32 	%r119, %r118, %r113, %p23;
	add.s32 	%r120, %r219, -3;
	shr.u64 	%rd191, %rd509, %r120;
	and.b64  	%rd192, %rd191, 1;
	setp.eq.b64 	%p24, %rd192, 1;
	shl.b32 	%r121, %r119, 1;
	shr.u64 	%rd193, %rd30, %r120;
	cvt.u32.u64 	%r122, %rd193;
	and.b32  	%r123, %r122, 1;
	or.b32  	%r124, %r123, %r121;
	selp.b32 	%r221, %r124, %r119, %p24;
	add.s32 	%r219, %r219, -4;
	add.s32 	%r217, %r217, 4;
	add.s32 	%r125, %r49, -1;
	and.b32  	%r126, %r125, -4;
	setp.ne.s32 	%p25, %r217, %r126;
	@%p25 bra 	$L__BB26_29;
$L__BB26_30:
	setp.eq.s32 	%p26, %r26, 0;
	@%p26 bra 	$L__BB26_34;
	setp.eq.s32 	%p27, %r26, 1;
	shr.u64 	%rd194, %rd509, %r219;
	and.b64  	%rd195, %rd194, 1;
	setp.eq.b64 	%p28, %rd195, 1;
	shl.b32 	%r127, %r221, 1;
	shr.u64 	%rd196, %rd30, %r219;
	cvt.u32.u64 	%r128, %rd196;
	and.b32  	%r129, %r128, 1;
	or.b32  	%r130, %r129, %r127;
	selp.b32 	%r221, %r130, %r221, %p28;
	@%p27 bra 	$L__BB26_34;
	setp.eq.s32 	%p29, %r26, 2;
	add.s32 	%r131, %r219, -1;
	shr.u64 	%rd197, %rd509, %r131;
	and.b64  	%rd198, %rd197, 1;
	setp.eq.b64 	%p30, %rd198, 1;
	shl.b32 	%r132, %r221, 1;
	shr.u64 	%rd199, %rd30, %r131;
	cvt.u32.u64 	%r133, %rd199;
	and.b32  	%r134, %r133, 1;
	or.b32  	%r135, %r134, %r132;
	selp.b32 	%r221, %r135, %r221, %p30;
	@%p29 bra 	$L__BB26_34;
	add.s32 	%r136, %r219, -2;
	shr.u64 	%rd200, %rd509, %r136;
	and.b64  	%rd201, %rd200, 1;
	setp.eq.b64 	%p31, %rd201, 1;
	shl.b32 	%r137, %r221, 1;
	shr.u64 	%rd202, %rd30, %r136;
	cvt.u32.u64 	%r138, %rd202;
	and.b32  	%r139, %r138, 1;
	or.b32  	%r140, %r139, %r137;
	selp.b32 	%r221, %r140, %r221, %p31;
$L__BB26_34:
	setp.lt.s32 	%p32, %r49, 3;
	cvt.u32.u64 	%r141, %rd17;
	shr.u64 	%rd203, %rd30, %r141;
	and.b64  	%rd204, %rd203, 1;
	st.shared.u64 	[%r25], %rd204;
	bar.sync 	0;
	@%p32 bra 	$L__BB26_37;
	shr.u32 	%r143, %r221, 1;
	and.b32  	%r144, %r143, 1;
	cvt.u64.u32 	%rd205, %r144;
	neg.s64 	%rd31, %rd205;
	shr.u32 	%r145, %r221, 2;
	and.b32  	%r146, %r145, 1;
	cvt.u64.u32 	%rd206, %r146;
	neg.s64 	%rd32, %rd206;
	shr.u32 	%r147, %r221, 3;
	and.b32  	%r148, %r147, 1;
	cvt.u64.u32 	%rd207, %r148;
	neg.s64 	%rd33, %rd207;
	shr.u32 	%r149, %r221, 4;
	and.b32  	%r150, %r149, 1;
	cvt.u64.u32 	%rd208, %r150;
	neg.s64 	%rd34, %rd208;
	shr.u32 	%r151, %r221, 5;
	and.b32  	%r152, %r151, 1;
	cvt.u64.u32 	%rd209, %r152;
	neg.s64 	%rd35, %rd209;
	shr.u32 	%r153, %r221, 6;
	and.b32  	%r154, %r153, 1;
	cvt.u64.u32 	%rd210, %r154;
	neg.s64 	%rd36, %rd210;
	shr.u32 	%r155, %r221, 7;
	and.b32  	%r156, %r155, 1;
	cvt.u64.u32 	%rd211, %r156;
	neg.s64 	%rd37, %rd211;
	shr.u32 	%r157, %r221, 8;
	and.b32  	%r158, %r157, 1;
	cvt.u64.u32 	%rd212, %r158;
	neg.s64 	%rd38, %rd212;
	shr.u32 	%r159, %r221, 9;
	and.b32  	%r160, %r159, 1;
	cvt.u64.u32 	%rd213, %r160;
	neg.s64 	%rd39, %rd213;
	shr.u32 	%r161, %r221, 10;
	and.b32  	%r162, %r161, 1;
	cvt.u64.u32 	%rd214, %r162;
	neg.s64 	%rd40, %rd214;
	shr.u32 	%r163, %r221, 11;
	and.b32  	%r164, %r163, 1;
	cvt.u64.u32 	%rd215, %r164;
	neg.s64 	%rd41, %rd215;
	shr.u32 	%r165, %r221, 12;
	and.b32  	%r166, %r165, 1;
	cvt.u64.u32 	%rd216, %r166;
	neg.s64 	%rd42, %rd216;
	shr.u32 	%r167, %r221, 14;
	and.b32  	%r168, %r167, 1;
	cvt.u64.u32 	%rd217, %r168;
	neg.s64 	%rd43, %rd217;
	shr.u32 	%r169, %r221, 15;
	and.b32  	%r170, %r169, 1;
	cvt.u64.u32 	%rd218, %r170;
	neg.s64 	%rd44, %rd218;
	shr.u32 	%r171, %r221, 16;
	and.b32  	%r172, %r171, 1;
	cvt.u64.u32 	%rd219, %r172;
	neg.s64 	%rd45, %rd219;
	shr.u32 	%r173, %r221, 17;
	and.b32  	%r174, %r173, 1;
	cvt.u64.u32 	%rd220, %r174;
	neg.s64 	%rd46, %rd220;
	shr.u32 	%r175, %r221, 18;
	and.b32  	%r176, %r175, 1;
	cvt.u64.u32 	%rd221, %r176;
	neg.s64 	%rd47, %rd221;
	shr.u32 	%r177, %r221, 19;
	and.b32  	%r178, %r177, 1;
	cvt.u64.u32 	%rd222, %r178;
	neg.s64 	%rd48, %rd222;
	shr.u32 	%r179, %r221, 20;
	and.b32  	%r180, %r179, 1;
	cvt.u64.u32 	%rd223, %r180;
	neg.s64 	%rd49, %rd223;
	shr.u32 	%r181, %r221, 21;
	and.b32  	%r182, %r181, 1;
	cvt.u64.u32 	%rd224, %r182;
	neg.s64 	%rd50, %rd224;
	shr.u32 	%r183, %r221, 22;
	and.b32  	%r184, %r183, 1;
	cvt.u64.u32 	%rd225, %r184;
	neg.s64 	%rd51, %rd225;
	shr.u32 	%r185, %r221, 23;
	and.b32  	%r186, %r185, 1;
	cvt.u64.u32 	%rd226, %r186;
	neg.s64 	%rd52, %rd226;
	shr.u32 	%r187, %r221, 24;
	and.b32  	%r188, %r187, 1;
	cvt.u64.u32 	%rd227, %r188;
	neg.s64 	%rd53, %rd227;
	shr.u32 	%r189, %r221, 25;
	and.b32  	%r190, %r189, 1;
	cvt.u64.u32 	%rd228, %r190;
	neg.s64 	%rd54, %rd228;
	shr.u32 	%r191, %r221, 26;
	and.b32  	%r192, %r191, 1;
	cvt.u64.u32 	%rd229, %r192;
	neg.s64 	%rd55, %rd229;
	shr.u32 	%r193, %r221, 27;
	and.b32  	%r194, %r193, 1;
	cvt.u64.u32 	%rd230, %r194;
	neg.s64 	%rd56, %rd230;
	mov.b32 	%r222, 1;
$L__BB26_36:
	ld.shared.u64 	%rd231, [%r27];
	and.b32  	%r196, %r221, 1;
	cvt.u64.u32 	%rd232, %r196;
	neg.s64 	%rd233, %rd232;
	and.b64  	%rd234, %rd231, %rd233;
	setp.lt.u64 	%p33, %rd234, %rd62;
	selp.b64 	%rd235, 0, %rd62, %p33;
	sub.s64 	%rd236, %rd234, %rd235;
	ld.shared.u64 	%rd237, [%r27+8];
	and.b64  	%rd238, %rd237, %rd31;
	add.s64 	%rd239, %rd238, %rd236;
	setp.lt.u64 	%p34, %rd239, %rd62;
	selp.b64 	%rd240, 0, %rd62, %p34;
	sub.s64 	%rd241, %rd239, %rd240;
	ld.shared.u64 	%rd242, [%r27+16];
	and.b64  	%rd243, %rd242, %rd32;
	add.s64 	%rd244, %rd243, %rd241;
	setp.lt.u64 	%p35, %rd244, %rd62;
	selp.b64 	%rd245, 0, %rd62, %p35;
	sub.s64 	%rd246, %rd244, %rd245;
	ld.shared.u64 	%rd247, [%r27+24];
	and.b64  	%rd248, %rd247, %rd33;
	add.s64 	%rd249, %rd248, %rd246;
	setp.lt.u64 	%p36, %rd249, %rd62;
	selp.b64 	%rd250, 0, %rd62, %p36;
	sub.s64 	%rd251, %rd249, %rd250;
	ld.shared.u64 	%rd252, [%r27+32];
	and.b64  	%rd253, %rd252, %rd34;
	add.s64 	%rd254, %rd253, %rd251;
	setp.lt.u64 	%p37, %rd254, %rd62;
	selp.b64 	%rd255, 0, %rd62, %p37;
	sub.s64 	%rd256, %rd254, %rd255;
	ld.shared.u64 	%rd257, [%r27+40];
	and.b64  	%rd258, %rd257, %rd35;
	add.s64 	%rd259, %rd258, %rd256;
	setp.lt.u64 	%p38, %rd259, %rd62;
	selp.b64 	%rd260, 0, %rd62, %p38;
	sub.s64 	%rd261, %rd259, %rd260;
	ld.shared.u64 	%rd262, [%r27+48];
	and.b64  	%rd263, %rd262, %rd36;
	add.s64 	%rd264, %rd263, %rd261;
	setp.lt.u64 	%p39, %rd264, %rd62;
	selp.b64 	%rd265, 0, %rd62, %p39;
	sub.s64 	%rd266, %rd264, %rd265;
	ld.shared.u64 	%rd267, [%r27+56];
	and.b64  	%rd268, %rd267, %rd37;
	add.s64 	%rd269, %rd268, %rd266;
	setp.lt.u64 	%p40, %rd269, %rd62;
	selp.b64 	%rd270, 0, %rd62, %p40;
	sub.s64 	%rd271, %rd269, %rd270;
	ld.shared.u64 	%rd272, [%r27+64];
	and.b64  	%rd273, %rd272, %rd38;
	add.s64 	%rd274, %rd273, %rd271;
	setp.lt.u64 	%p41, %rd274, %rd62;
	selp.b64 	%rd275, 0, %rd62, %p41;
	sub.s64 	%rd276, %rd274, %rd275;
	ld.shared.u64 	%rd277, [%r27+72];
	and.b64  	%rd278, %rd277, %rd39;
	add.s64 	%rd279, %rd278, %rd276;
	setp.lt.u64 	%p42, %rd279, %rd62;
	selp.b64 	%rd280, 0, %rd62, %p42;
	sub.s64 	%rd281, %rd279, %rd280;
	ld.shared.u64 	%rd282, [%r27+80];
	and.b64  	%rd283, %rd282, %rd40;
	add.s64 	%rd284, %rd283, %rd281;
	setp.lt.u64 	%p43, %rd284, %rd62;
	selp.b64 	%rd285, 0, %rd62, %p43;
	sub.s64 	%rd286, %rd284, %rd285;
	ld.shared.u64 	%rd287, [%r27+88];
	and.b64  	%rd288, %rd287, %rd41;
	add.s64 	%rd289, %rd288, %rd286;
	setp.lt.u64 	%p44, %rd289, %rd62;
	selp.b64 	%rd290, 0, %rd62, %p44;
	sub.s64 	%rd291, %rd289, %rd290;
	ld.shared.u64 	%rd292, [%r27+96];
	and.b64  	%rd293, %rd292, %rd42;
	add.s64 	%rd294, %rd293, %rd291;
	setp.lt.u64 	%p45, %rd294, %rd62;
	selp.b64 	%rd295, 0, %rd62, %p45;
	sub.s64 	%rd296, %rd294, %rd295;
	ld.shared.u64 	%rd297, [%r27+104];
	shr.u32 	%r197, %r221, 13;
	and.b32  	%r198, %r197, 1;
	cvt.u64.u32 	%rd298, %r198;
	neg.s64 	%rd299, %rd298;
	and.b64  	%rd300, %rd297, %rd299;
	add.s64 	%rd301, %rd300, %rd296;
	setp.lt.u64 	%p46, %rd301, %rd62;
	selp.b64 	%rd302, 0, %rd62, %p46;
	sub.s64 	%rd303, %rd301, %rd302;
	ld.shared.u64 	%rd304, [%r27+112];
	and.b64  	%rd305, %rd304, %rd43;
	add.s64 	%rd306, %rd305, %rd303;
	setp.lt.u64 	%p47, %rd306, %rd62;
	selp.b64 	%rd307, 0, %rd62, %p47;
	sub.s64 	%rd308, %rd306, %rd307;
	ld.shared.u64 	%rd309, [%r27+120];
	and.b64  	%rd310, %rd309, %rd44;
	add.s64 	%rd311, %rd310, %rd308;
	setp.lt.u64 	%p48, %rd311, %rd62;
	selp.b64 	%rd312, 0, %rd62, %p48;
	sub.s64 	%rd313, %rd311, %rd312;
	ld.shared.u64 	%rd314, [%r27+128];
	and.b64  	%rd315, %rd314, %rd45;
	add.s64 	%rd316, %rd315, %rd313;
	setp.lt.u64 	%p49, %rd316, %rd62;
	selp.b64 	%rd317, 0, %rd62, %p49;
	sub.s64 	%rd318, %rd316, %rd317;
	ld.shared.u64 	%rd319, [%r27+136];
	and.b64  	%rd320, %rd319, %rd46;
	add.s64 	%rd321, %rd320, %rd318;
	setp.lt.u64 	%p50, %rd321, %rd62;
	selp.b64 	%rd322, 0, %rd62, %p50;
	sub.s64 	%rd323, %rd321, %rd322;
	ld.shared.u64 	%rd324, [%r27+144];
	and.b64  	%rd325, %rd324, %rd47;
	add.s64 	%rd326, %rd325, %rd323;
	setp.lt.u64 	%p51, %rd326, %rd62;
	selp.b64 	%rd327, 0, %rd62, %p51;
	sub.s64 	%rd328, %rd326, %rd327;
	ld.shared.u64 	%rd329, [%r27+152];
	and.b64  	%rd330, %rd329, %rd48;
	add.s64 	%rd331, %rd330, %rd328;
	setp.lt.u64 	%p52, %rd331, %rd62;
	selp.b64 	%rd332, 0, %rd62, %p52;
	sub.s64 	%rd333, %rd331, %rd332;
	ld.shared.u64 	%rd334, [%r27+160];
	and.b64  	%rd335, %rd334, %rd49;
	add.s64 	%rd336, %rd335, %rd333;
	setp.lt.u64 	%p53, %rd336, %rd62;
	selp.b64 	%rd337, 0, %rd62, %p53;
	sub.s64 	%rd338, %rd336, %rd337;
	ld.shared.u64 	%rd339, [%r27+168];
	and.b64  	%rd340, %rd339, %rd50;
	add.s64 	%rd341, %rd340, %rd338;
	setp.lt.u64 	%p54, %rd341, %rd62;
	selp.b64 	%rd342, 0, %rd62, %p54;
	sub.s64 	%rd343, %rd341, %rd342;
	ld.shared.u64 	%rd344, [%r27+176];
	and.b64  	%rd345, %rd344, %rd51;
	add.s64 	%rd346, %rd345, %rd343;
	setp.lt.u64 	%p55, %rd346, %rd62;
	selp.b64 	%rd347, 0, %rd62, %p55;
	sub.s64 	%rd348, %rd346, %rd347;
	ld.shared.u64 	%rd349, [%r27+184];
	and.b64  	%rd350, %rd349, %rd52;
	add.s64 	%rd351, %rd350, %rd348;
	setp.lt.u64 	%p56, %rd351, %rd62;
	selp.b64 	%rd352, 0, %rd62, %p56;
	sub.s64 	%rd353, %rd351, %rd352;
	ld.shared.u64 	%rd354, [%r27+192];
	and.b64  	%rd355, %rd354, %rd53;
	add.s64 	%rd356, %rd355, %rd353;
	setp.lt.u64 	%p57, %rd356, %rd62;
	selp.b64 	%rd357, 0, %rd62, %p57;
	sub.s64 	%rd358, %rd356, %rd357;
	ld.shared.u64 	%rd359, [%r27+200];
	and.b64  	%rd360, %rd359, %rd54;
	add.s64 	%rd361, %rd360, %rd358;
	setp.lt.u64 	%p58, %rd361, %rd62;
	selp.b64 	%rd362, 0, %rd62, %p58;
	sub.s64 	%rd363, %rd361, %rd362;
	ld.shared.u64 	%rd364, [%r27+208];
	and.b64  	%rd365, %rd364, %rd55;
	add.s64 	%rd366, %rd365, %rd363;
	setp.lt.u64 	%p59, %rd366, %rd62;
	selp.b64 	%rd367, 0, %rd62, %p59;
	sub.s64 	%rd368, %rd366, %rd367;
	ld.shared.u64 	%rd369, [%r27+216];
	and.b64  	%rd370, %rd369, %rd56;
	add.s64 	%rd371, %rd370, %rd368;
	setp.lt.u64 	%p60, %rd371, %rd62;
	selp.b64 	%rd372, 0, %rd62, %p60;
	sub.s64 	%rd373, %rd371, %rd372;
	bar.sync 	0;
	st.shared.u64 	[%r25], %rd373;
	bar.sync 	0;
	add.s32 	%r222, %r222, 1;
	setp.ne.s32 	%p61, %r222, %r141;
	@%p61 bra 	$L__BB26_36;
$L__BB26_37:
	shl.b32 	%r199, %r49, 3;
	mov.u32 	%r200, _ZZ3ha2ILi28EEviiPjPiPyyE2ai;
	add.s32 	%r201, %r200, %r199;
	ld.shared.u64 	%rd374, [%r201+-8];
	cvt.u32.u64 	%r202, %rd29;
	sub.s32 	%r203, 63, %r202;
	shr.u64 	%rd375, %rd374, %r203;
	and.b64  	%rd376, %rd375, 1;
	setp.eq.b64 	%p62, %rd376, 1;
	@%p62 bra 	$L__BB26_39;
	mov.b64 	%rd377, 0;
	st.shared.u64 	[%r25], %rd377;
$L__BB26_39:
	bar.sync 	0;
	add.s32 	%r204, %r213, %r3;
	setp.ge.s32 	%p63, %r204, %r50;
	@%p63 bra 	$L__BB26_41;
	ld.shared.u64 	%rd378, [%r27];
	ld.shared.u64 	%rd379, [%r27+8];
	setp.lt.u64 	%p64, %rd378, %rd62;
	selp.b64 	%rd380, 0, %rd62, %p64;
	sub.s64 	%rd381, %rd378, %rd380;
	add.s64 	%rd382, %rd379, %rd381;
	ld.shared.u64 	%rd383, [%r27+16];
	setp.lt.u64 	%p65, %rd382, %rd62;
	selp.b64 	%rd384, 0, %rd62, %p65;
	sub.s64 	%rd385, %rd382, %rd384;
	add.s64 	%rd386, %rd383, %rd385;
	ld.shared.u64 	%rd387, [%r27+24];
	setp.lt.u64 	%p66, %rd386, %rd62;
	selp.b64 	%rd388, 0, %rd62, %p66;
	sub.s64 	%rd389, %rd386, %rd388;
	add.s64 	%rd390, %rd387, %rd389;
	ld.shared.u64 	%rd391, [%r27+32];
	setp.lt.u64 	%p67, %rd390, %rd62;
	selp.b64 	%rd392, 0, %rd62, %p67;
	sub.s64 	%rd393, %rd390, %rd392;
	add.s64 	%rd394, %rd391, %rd393;
	ld.shared.u64 	%rd395, [%r27+40];
	setp.lt.u64 	%p68, %rd394, %rd62;
	selp.b64 	%rd396, 0, %rd62, %p68;
	sub.s64 	%rd397, %rd394, %rd396;
	add.s64 	%rd398, %rd395, %rd397;
	ld.shared.u64 	%rd399, [%r27+48];
	setp.lt.u64 	%p69, %rd398, %rd62;
	selp.b64 	%rd400, 0, %rd62, %p69;
	sub.s64 	%rd401, %rd398, %rd400;
	add.s64 	%rd402, %rd399, %rd401;
	ld.shared.u64 	%rd403, [%r27+56];
	setp.lt.u64 	%p70, %rd402, %rd62;
	selp.b64 	%rd404, 0, %rd62, %p70;
	sub.s64 	%rd405, %rd402, %rd404;
	add.s64 	%rd406, %rd403, %rd405;
	ld.shared.u64 	%rd407, [%r27+64];
	setp.lt.u64 	%p71, %rd406, %rd62;
	selp.b64 	%rd408, 0, %rd62, %p71;
	sub.s64 	%rd409, %rd406, %rd408;
	add.s64 	%rd410, %rd407, %rd409;
	ld.shared.u64 	%rd411, [%r27+72];
	setp.lt.u64 	%p72, %rd410, %rd62;
	selp.b64 	%rd412, 0, %rd62, %p72;
	sub.s64 	%rd413, %rd410, %rd412;
	add.s64 	%rd414, %rd411, %rd413;
	ld.shared.u64 	%rd415, [%r27+80];
	setp.lt.u64 	%p73, %rd414, %rd62;
	selp.b64 	%rd416, 0, %rd62, %p73;
	sub.s64 	%rd417, %rd414, %rd416;
	add.s64 	%rd418, %rd415, %rd417;
	ld.shared.u64 	%rd419, [%r27+88];
	setp.lt.u64 	%p74, %rd418, %rd62;
	selp.b64 	%rd420, 0, %rd62, %p74;
	sub.s64 	%rd421, %rd418, %rd420;
	add.s64 	%rd422, %rd419, %rd421;
	ld.shared.u64 	%rd423, [%r27+96];
	setp.lt.u64 	%p75, %rd422, %rd62;
	selp.b64 	%rd424, 0, %rd62, %p75;
	sub.s64 	%rd425, %rd422, %rd424;
	add.s64 	%rd426, %rd423, %rd425;
	ld.shared.u64 	%rd427, [%r27+104];
	setp.lt.u64 	%p76, %rd426, %rd62;
	selp.b64 	%rd428, 0, %rd62, %p76;
	sub.s64 	%rd429, %rd426, %rd428;
	add.s64 	%rd430, %rd427, %rd429;
	ld.shared.u64 	%rd431, [%r27+112];
	setp.lt.u64 	%p77, %rd430, %rd62;
	selp.b64 	%rd432, 0, %rd62, %p77;
	sub.s64 	%rd433, %rd430, %rd432;
	add.s64 	%rd434, %rd431, %rd433;
	ld.shared.u64 	%rd435, [%r27+120];
	setp.lt.u64 	%p78, %rd434, %rd62;
	selp.b64 	%rd436, 0, %rd62, %p78;
	sub.s64 	%rd437, %rd434, %rd436;
	add.s64 	%rd438, %rd435, %rd437;
	ld.shared.u64 	%rd439, [%r27+128];
	setp.lt.u64 	%p79, %rd438, %rd62;
	selp.b64 	%rd440, 0, %rd62, %p79;
	sub.s64 	%rd441, %rd438, %rd440;
	add.s64 	%rd442, %rd439, %rd441;
	ld.shared.u64 	%rd443, [%r27+136];
	setp.lt.u64 	%p80, %rd442, %rd62;
	selp.b64 	%rd444, 0, %rd62, %p80;
	sub.s64 	%rd445, %rd442, %rd444;
	add.s64 	%rd446, %rd443, %rd445;
	ld.shared.u64 	%rd447, [%r27+144];
	setp.lt.u64 	%p81, %rd446, %rd62;
	selp.b64 	%rd448, 0, %rd62, %p81;
	sub.s64 	%rd449, %rd446, %rd448;
	add.s64 	%rd450, %rd447, %rd449;
	ld.shared.u64 	%rd451, [%r27+152];
	setp.lt.u64 	%p82, %rd450, %rd62;
	selp.b64 	%rd452, 0, %rd62, %p82;
	sub.s64 	%rd453, %rd450, %rd452;
	add.s64 	%rd454, %rd451, %rd453;
	ld.shared.u64 	%rd455, [%r27+160];
	setp.lt.u64 	%p83, %rd454, %rd62;
	selp.b64 	%rd456, 0, %rd62, %p83;
	sub.s64 	%rd457, %rd454, %rd456;
	add.s64 	%rd458, %rd455, %rd457;
	ld.shared.u64 	%rd459, [%r27+168];
	setp.lt.u64 	%p84, %rd458, %rd62;
	selp.b64 	%rd460, 0, %rd62, %p84;
	sub.s64 	%rd461, %rd458, %rd460;
	add.s64 	%rd462, %rd459, %rd461;
	ld.shared.u64 	%rd463, [%r27+176];
	setp.lt.u64 	%p85, %rd462, %rd62;
	selp.b64 	%rd464, 0, %rd62, %p85;
	sub.s64 	%rd465, %rd462, %rd464;
	add.s64 	%rd466, %rd463, %rd465;
	ld.shared.u64 	%rd467, [%r27+184];
	setp.lt.u64 	%p86, %rd466, %rd62;
	selp.b64 	%rd468, 0, %rd62, %p86;
	sub.s64 	%rd469, %rd466, %rd468;
	add.s64 	%rd470, %rd467, %rd469;
	ld.shared.u64 	%rd471, [%r27+192];
	setp.lt.u64 	%p87, %rd470, %rd62;
	selp.b64 	%rd472, 0, %rd62, %p87;
	sub.s64 	%rd473, %rd470, %rd472;
	add.s64 	%rd474, %rd471, %rd473;
	ld.shared.u64 	%rd475, [%r27+200];
	setp.lt.u64 	%p88, %rd474, %rd62;
	selp.b64 	%rd476, 0, %rd62, %p88;
	sub.s64 	%rd477, %rd474, %rd476;
	add.s64 	%rd478, %rd475, %rd477;
	ld.shared.u64 	%rd479, [%r27+208];
	setp.lt.u64 	%p89, %rd478, %rd62;
	selp.b64 	%rd480, 0, %rd62, %p89;
	sub.s64 	%rd481, %rd478, %rd480;
	add.s64 	%rd482, %rd479, %rd481;
	ld.shared.u64 	%rd483, [%r27+216];
	setp.lt.u64 	%p90, %rd482, %rd62;
	selp.b64 	%rd484, 0, %rd62, %p90;
	sub.s64 	%rd485, %rd482, %rd484;
	add.s64 	%rd486, %rd483, %rd485;
	setp.lt.u64 	%p91, %rd486, %rd62;
	selp.b64 	%rd487, 0, %rd62, %p91;
	sub.s64 	%rd488, %rd486, %rd487;
	add.s64 	%rd489, %rd488, %rd515;
	setp.lt.u64 	%p92, %rd489, %rd62;
	selp.b64 	%rd490, 0, %rd62, %p92;
	sub.s64 	%rd515, %rd489, %rd490;
$L__BB26_41:
	neg.s64 	%rd491, %rd509;
	and.b64  	%rd492, %rd491, %rd509;
	and.b64  	%rd493, %rd492, 4294967295;
	add.s64 	%rd494, %rd493, %rd509;
	popc.b64 	%r205, %rd494;
	mov.b64 	%rd495, 268435455;
	shr.u64 	%rd496, %rd495, %r205;
	or.b64  	%rd509, %rd496, %rd494;
	bar.sync 	0;
	mov.u32 	%r206, %ntid.y;
	mov.u32 	%r207, %nctaid.x;
	mad.lo.s32 	%r213, %r206, %r207, %r213;
	setp.lt.s32 	%p93, %r213, %r50;
	@%p93 bra 	$L__BB26_18;
$L__BB26_42:
	setp.ne.s32 	%p94, %r1, 0;
	@%p94 bra 	$L__BB26_44;
	ld.param.u64 	%rd500, [_Z3ha2ILi28EEviiPjPiPyy_param_4];
	cvta.to.global.u64 	%rd497, %rd500;
	mul.wide.s32 	%rd498, %r3, 8;
	add.s64 	%rd499, %rd497, %rd498;
	st.global.u64 	[%rd499], %rd515;
$L__BB26_44:
	ret;

}
	// .globl	_Z3ha2ILi29EEviiPjPiPyy
.visible .entry _Z3ha2ILi29EEviiPjPiPyy(
	.param .u32 _Z3ha2ILi29EEviiPjPiPyy_param_0,
	.param .u32 _Z3ha2ILi29EEviiPjPiPyy_param_1,
	.param .u64 .ptr .align 1 _Z3ha2ILi29EEviiPjPiPyy_param_2,
	.param .u64 .ptr .align 1 _Z3ha2ILi29EEviiPjPiPyy_param_3,
	.param .u64 .ptr .align 1 _Z3ha2ILi29EEviiPjPiPyy_param_4,
	.param .u64 _Z3ha2ILi29EEviiPjPiPyy_param_5
)
.maxntid 256
{
	.reg .pred 	%p<97>;
	.reg .b32 	%r<225>;
	.reg .b64 	%rd<528>;
	// demoted variable
	.shared .align 8 .b8 _ZZ3ha2ILi29EEviiPjPiPyyE2qc[8192];
	// demoted variable
	.shared .align 8 .b8 _ZZ3ha2ILi29EEviiPjPiPyyE2ai[512];
	ld.param.u32 	%r49, [_Z3ha2ILi29EEviiPjPiPyy_param_0];
	ld.param.u32 	%r50, [_Z3ha2ILi29EEviiPjPiPyy_param_1];
	ld.param.u64 	%rd63, [_Z3ha2ILi29EEviiPjPiPyy_param_2];
	ld.param.u64 	%rd64, [_Z3ha2ILi29EEviiPjPiPyy_param_3];
	ld.param.u64 	%rd62, [_Z3ha2ILi29EEviiPjPiPyy_param_5];
	cvta.to.global.u64 	%rd1, %rd64;
	cvta.to.global.u64 	%rd65, %rd63;
	mov.u32 	%r1, %tid.x;
	mov.u32 	%r51, %tid.y;
	mov.u32 	%r52, %ctaid.x;
	mov.u32 	%r2, %ntid.y;
	mad.lo.s32 	%r3, %r52, %r2, %r51;
	mul.lo.s32 	%r4, %r51, 29;
	mul.wide.s32 	%rd66, %r3, 4;
	add.s64 	%rd67, %rd65, %rd66;
	ld.global.u32 	%r5, [%rd67];
	add.s32 	%r6, %r4, %r1;
	setp.ge.s32 	%p1, %r6, %r49;
	@%p1 bra 	$L__BB27_16;
	mul.lo.s32 	%r7, %r2, 29;
	and.b32  	%r8, %r49, 15;
	add.s32 	%r9, %r8, -1;
	and.b32  	%r10, %r49, 7;
	add.s32 	%r11, %r10, -1;
	and.b32  	%r12, %r49, 2147483632;
	and.b32  	%r13, %r49, 3;
	mov.u32 	%r210, %r6;
$L__BB27_2:
	setp.lt.u32 	%p2, %r49, 16;
	mul.lo.s32 	%r15, %r210, %r49;
	mov.b64 	%rd519, 0;
	mov.b32 	%r213, 0;
	@%p2 bra 	$L__BB27_5;
	mov.b64 	%rd519, 0;
	mov.b32 	%r211, 0;
$L__BB27_4:
	.pragma "nounroll";
	add.s32 	%r55, %r211, %r15;
	mul.wide.s32 	%rd71, %r55, 4;
	add.s64 	%rd72, %rd1, %rd71;
	ld.global.s32 	%rd73, [%rd72];
	shl.b64 	%rd74, %rd73, %r211;
	or.b64  	%rd75, %rd74, %rd519;
	add.s32 	%r56, %r211, 1;
	ld.global.s32 	%rd76, [%rd72+4];
	shl.b64 	%rd77, %rd76, %r56;
	or.b64  	%rd78, %rd77, %rd75;
	add.s32 	%r57, %r211, 2;
	ld.global.s32 	%rd79, [%rd72+8];
	shl.b64 	%rd80, %rd79, %r57;
	or.b64  	%rd81, %rd80, %rd78;
	add.s32 	%r58, %r211, 3;
	ld.global.s32 	%rd82, [%rd72+12];
	shl.b64 	%rd83, %rd82, %r58;
	or.b64  	%rd84, %rd83, %rd81;
	add.s32 	%r59, %r211, 4;
	ld.global.s32 	%rd85, [%rd72+16];
	shl.b64 	%rd86, %rd85, %r59;
	or.b64  	%rd87, %rd86, %rd84;
	add.s32 	%r60, %r211, 5;
	ld.global.s32 	%rd88, [%rd72+20];
	shl.b64 	%rd89, %rd88, %r60;
	or.b64  	%rd90, %rd89, %rd87;
	add.s32 	%r61, %r211, 6;
	ld.global.s32 	%rd91, [%rd72+24];
	shl.b64 	%rd92, %rd91, %r61;
	or.b64  	%rd93, %rd92, %rd90;
	add.s32 	%r62, %r211, 7;
	ld.global.s32 	%rd94, [%rd72+28];
	shl.b64 	%rd95, %rd94, %r62;
	or.b64  	%rd96, %rd95, %rd93;
	add.s32 	%r63, %r211, 8;
	ld.global.s32 	%rd97, [%rd72+32];
	shl.b64 	%rd98, %rd97, %r63;
	or.b64  	%rd99, %rd98, %rd96;
	add.s32 	%r64, %r211, 9;
	ld.global.s32 	%rd100, [%rd72+36];
	shl.b64 	%rd101, %rd100, %r64;
	or.b64  	%rd102, %rd101, %rd99;
	add.s32 	%r65, %r211, 10;
	ld.global.s32 	%rd103, [%rd72+40];
	shl.b64 	%rd104, %rd103, %r65;
	or.b64  	%rd105, %rd104, %rd102;
	add.s32 	%r66, %r211, 11;
	ld.global.s32 	%rd106, [%rd72+44];
	shl.b64 	%rd107, %rd106, %r66;
	or.b64  	%rd108, %rd107, %rd105;
	add.s32 	%r67, %r211, 12;
	ld.global.s32 	%rd109, [%rd72+48];
	shl.b64 	%rd110, %rd109, %r67;
	or.b64  	%rd111, %rd110, %rd108;
	add.s32 	%r68, %r211, 13;
	ld.global.s32 	%rd112, [%rd72+52];
	shl.b64 	%rd113, %rd112, %r68;
	or.b64  	%rd114, %rd113, %rd111;
	add.s32 	%r69, %r211, 14;
	ld.global.s32 	%rd115, [%rd72+56];
	shl.b64 	%rd116, %rd115, %r69;
	or.b64  	%rd117, %rd116, %rd114;
	add.s32 	%r70, %r211, 15;
	ld.global.s32 	%rd118, [%rd72+60];
	shl.b64 	%rd119, %rd118, %r70;
	or.b64  	%rd519, %rd119, %rd117;
	add.s32 	%r211, %r211, 16;
	setp.ne.s32 	%p3, %r211, %r12;
	mov.u32 	%r213, %r12;
	@%p3 bra 	$L__BB27_4;
$L__BB27_5:
	setp.eq.s32 	%p4, %r8, 0;
	@%p4 bra 	$L__BB27_15;
	setp.lt.u32 	%p5, %r9, 7;
	@%p5 bra 	$L__BB27_8;
	add.s32 	%r71, %r213, %r15;
	mul.wide.s32 	%rd121, %r71, 4;
	add.s64 	%rd122, %rd1, %rd121;
	ld.global.s32 	%rd123, [%rd122];
	shl.b64 	%rd124, %rd123, %r213;
	add.s32 	%r72, %r213, 1;
	ld.global.s32 	%rd125, [%rd122+4];
	shl.b64 	%rd126, %rd125, %r72;
	or.b64  	%rd127, %rd124, %rd126;
	add.s32 	%r73, %r213, 2;
	ld.global.s32 	%rd128, [%rd122+8];
	shl.b64 	%rd129, %rd128, %r73;
	or.b64  	%rd130, %rd127, %rd129;
	add.s32 	%r74, %r213, 3;
	ld.global.s32 	%rd131, [%rd122+12];
	shl.b64 	%rd132, %rd131, %r74;
	or.b64  	%rd133, %rd130, %rd132;
	add.s32 	%r75, %r213, 4;
	ld.global.s32 	%rd134, [%rd122+16];
	shl.b64 	%rd135, %rd134, %r75;
	or.b64  	%rd136, %rd133, %rd135;
	add.s32 	%r76, %r213, 5;
	ld.global.s32 	%rd137, [%rd122+20];
	shl.b64 	%rd138, %rd137, %r76;
	or.b64  	%rd139, %rd136, %rd138;
	add.s32 	%r77, %r213, 6;
	ld.global.s32 	%rd140, [%rd122+24];
	shl.b64 	%rd141, %rd140, %r77;
	or.b64  	%rd142, %rd139, %rd141;
	add.s32 	%r78, %r213, 7;
	ld.global.s32 	%rd143, [%rd122+28];
	shl.b64 	%rd144, %rd143, %r78;
	or.b64  	%rd145, %rd142, %rd144;
	or.b64  	%rd519, %rd145, %rd519;
	add.s32 	%r213, %r213, 8;
$L__BB27_8:
	setp.eq.s32 	%p6, %r10, 0;
	@%p6 bra 	$L__BB27_15;
	setp.lt.u32 	%p7, %r11, 3;
	@%p7 bra 	$L__BB27_11;
	add.s32 	%r79, %r213, %r15;
	mul.wide.s32 	%rd147, %r79, 4;
	add.s64 	%rd148, %rd1, %rd147;
	ld.global.s32 	%rd149, [%rd148];
	shl.b64 	%rd150, %rd149, %r213;
	add.s32 	%r80, %r213, 1;
	ld.global.s32 	%rd151, [%rd148+4];
	shl.b64 	%rd152, %rd151, %r80;
	or.b64  	%rd153, %rd150, %rd152;
	add.s32 	%r81, %r213, 2;
	ld.global.s32 	%rd154, [%rd148+8];
	shl.b64 	%rd155, %rd154, %r81;
	or.b64  	%rd156, %rd153, %rd155;
	add.s32 	%r82, %r213, 3;
	ld.global.s32 	%rd157, [%rd148+12];
	shl.b64 	%rd158, %rd157, %r82;
	or.b64  	%rd159, %rd156, %rd158;
	or.b64  	%rd519, %rd159, %rd519;
	add.s32 	%r213, %r213, 4;
$L__BB27_11:
	setp.eq.s32 	%p8, %r13, 0;
	@%p8 bra 	$L__BB27_15;
	setp.eq.s32 	%p9, %r13, 1;
	add.s32 	%r83, %r213, %r15;
	mul.wide.s32 	%rd160, %r83, 4;
	add.s64 	%rd12, %rd1, %rd160;
	ld.global.s32 	%rd161, [%rd12];
	shl.b64 	%rd162, %rd161, %r213;
	or.b64  	%rd519, %rd162, %rd519;
	@%p9 bra 	$L__BB27_15;
	setp.eq.s32 	%p10, %r13, 2;
	add.s32 	%r84, %r213, 1;
	ld.global.s32 	%rd163, [%rd12+4];
	shl.b64 	%rd164, %rd163, %r84;
	or.b64  	%rd519, %rd164, %rd519;
	@%p10 bra 	$L__BB27_15;
	add.s32 	%r85, %r213, 2;
	ld.global.s32 	%rd165, [%rd12+8];
	shl.b64 	%rd166, %rd165, %r85;
	or.b64  	%rd519, %rd166, %rd519;
$L__BB27_15:
	shl.b32 	%r86, %r210, 3;
	mov.u32 	%r87, _ZZ3ha2ILi29EEviiPjPiPyyE2ai;
	add.s32 	%r88, %r87, %r86;
	st.shared.u64 	[%r88], %rd519;
	add.s32 	%r210, %r210, %r7;
	setp.lt.s32 	%p11, %r210, %r49;
	@%p11 bra 	$L__BB27_2;
$L__BB27_16:
	bar.sync 	0;
	setp.lt.s32 	%p12, %r50, 1;
	mov.b64 	%rd526, 0;
	@%p12 bra 	$L__BB27_42;
	add.s32 	%r24, %r49, -2;
	add.s32 	%r90, %r49, -1;
	cvt.u64.u32 	%rd17, %r90;
	shl.b32 	%r91, %r6, 3;
	mov.u32 	%r92, _ZZ3ha2ILi29EEviiPjPiPyyE2qc;
	add.s32 	%r25, %r92, %r91;
	and.b32  	%r26, %r90, 3;
	shl.b32 	%r93, %r4, 3;
	add.s32 	%r27, %r92, %r93;
	cvt.u64.u32 	%rd520, %r5;
	mov.b32 	%r215, 0;
	mov.b64 	%rd526, 0;
$L__BB27_18:
	setp.eq.s32 	%p13, %r1, 0;
	mov.u64 	%rd525, %rd520;
	@%p13 bra 	$L__BB27_26;
	setp.lt.u32 	%p14, %r1, 4;
	mov.u64 	%rd525, %rd520;
	@%p14 bra 	$L__BB27_22;
	and.b32  	%r94, %r1, 252;
	neg.s32 	%r216, %r94;
	mov.u64 	%rd525, %rd520;
$L__BB27_21:
	add.s64 	%rd170, %rd525, -1;
	and.b64  	%rd171, %rd170, %rd525;
	add.s64 	%rd172, %rd171, -1;
	and.b64  	%rd173, %rd172, %rd171;
	add.s64 	%rd174, %rd173, -1;
	and.b64  	%rd175, %rd174, %rd173;
	add.s64 	%rd176, %rd175, -1;
	and.b64  	%rd525, %rd176, %rd175;
	add.s32 	%r216, %r216, 4;
	setp.ne.s32 	%p15, %r216, 0;
	@%p15 bra 	$L__BB27_21;
$L__BB27_22:
	and.b32  	%r32, %r1, 3;
	setp.eq.s32 	%p16, %r32, 0;
	@%p16 bra 	$L__BB27_26;
	setp.eq.s32 	%p17, %r32, 1;
	add.s64 	%rd177, %rd525, -1;
	and.b64  	%rd525, %rd177, %rd525;
	@%p17 bra 	$L__BB27_26;
	setp.eq.s32 	%p18, %r32, 2;
	add.s64 	%rd178, %rd525, -1;
	and.b64  	%rd525, %rd178, %rd525;
	@%p18 bra 	$L__BB27_26;
	add.s64 	%rd179, %rd525, -1;
	and.b64  	%rd525, %rd179, %rd525;
$L__BB27_26:
	setp.lt.s32 	%p19, %r49, 2;
	neg.s64 	%rd180, %rd525;
	and.b64  	%rd181, %rd525, %rd180;
	clz.b64 	%r96, %rd181;
	cvt.u64.u32 	%rd29, %r96;
	shl.b32 	%r97, %r96, 3;
	mov.u32 	%r98, _ZZ3ha2ILi29EEviiPjPiPyyE2ai;
	sub.s32 	%r99, %r98, %r97;
	ld.shared.u64 	%rd30, [%r99+504];
	mov.b32 	%r223, 0;
	@%p19 bra 	$L__BB27_34;
	setp.lt.u32 	%p20, %r24, 3;
	mov.b32 	%r223, 0;
	mov.u32 	%r221, %r24;
	@%p20 bra 	$L__BB27_30;
	mov.b32 	%r223, 0;
	mov.u32 	%r221, %r24;
	mov.u32 	%r219, %r223;
$L__BB27_29:
	shr.u64 	%rd182, %rd520, %r221;
	and.b64  	%rd183, %rd182, 1;
	setp.eq.b64 	%p21, %rd183, 1;
	shl.b32 	%r103, %r223, 1;
	shr.u64 	%rd184, %rd30, %r221;
	cvt.u32.u64 	%r104, %rd184;
	and.b32  	%r105, %r104, 1;
	or.b32  	%r106, %r105, %r103;
	selp.b32 	%r107, %r106, %r223, %p21;
	add.s32 	%r108, %r221, -1;
	shr.u64 	%rd185, %rd520, %r108;
	and.b64  	%rd186, %rd185, 1;
	setp.eq.b64 	%p22, %rd186, 1;
	shl.b32 	%r109, %r107, 1;
	shr.u64 	%rd187, %rd30, %r108;
	cvt.u32.u64 	%r110, %rd187;
	and.b32  	%r111, %r110, 1;
	or.b32  	%r112, %r111, %r109;
	selp.b32 	%r113, %r112, %r107, %p22;
	add.s32 	%r114, %r221, -2;
	shr.u64 	%rd188, %rd520, %r114;
	and.b64  	%rd189, %rd188, 1;
	setp.eq.b64 	%p23, %rd189, 1;
	shl.b32 	%r115, %r113, 1;
	shr.u64 	%rd190, %rd30, %r114;
	cvt.u32.u64 	%r116, %rd190;
	and.b32  	%r117, %r116, 1;
	or.b32  	%r118, %r117, %r115;
	selp.b32 	%r119, %r118, %r113, %p23;
	add.s32 	%r120, %r221, -3;
	shr.u64 	%rd191, %rd520, %r120;
	and.b64  	%rd192, %rd191, 1;
	setp.eq.b64 	%p24, %rd192, 1;
	shl.b32 	%r121, %r119, 1;
	shr.u64 	%rd193, %rd30, %r120;
	cvt.u32.u64 	%r122, %rd193;
	and.b32  	%r123, %r122, 1;
	or.b32  	%r124, %r123, %r121;
	selp.b32 	%r223, %r124, %r119, %p24;
	add.s32 	%r221, %r221, -4;
	add.s32 	%r219, %r219, 4;
	add.s32 	%r125, %r49, -1;
	and.b32  	%r126, %r125, -4;
	setp.ne.s32 	%p25, %r219, %r126;
	@%p25 bra 	$L__BB27_29;
$L__BB27_30:
	setp.eq.s32 	%p26, %r26, 0;
	@%p26 bra 	$L__BB27_34;
	setp.eq.s32 	%p27, %r26, 1;
	shr.u64 	%rd194, %rd520, %r221;
	and.b64  	%rd195, %rd194, 1;
	setp.eq.b64 	%p28, %rd195, 1;
	shl.b32 	%r127, %r223, 1;
	shr.u64 	%rd196, %rd30, %r221;
	cvt.u32.u64 	%r128, %rd196;
	and.b32  	%r129, %r128, 1;
	or.b32  	%r130, %r129, %r127;
	selp.b32 	%r223, %r130, %r223, %p28;
	@%p27 bra 	$L__BB27_34;
	setp.eq.s32 	%p29, %r26, 2;
	add.s32 	%r131, %r221, -1;
	shr.u64 	%rd197, %rd520, %r131;
	and.b64  	%rd198, %rd197, 1;
	setp.eq.b64 	%p30, %rd198, 1;
	shl.b32 	%r132, %r223, 1;
	shr.u64 	%rd199, %rd30, %r131;
	cvt.u32.u64 	%r133, %rd199;
	and.b32  	%r134, %r133, 1;
	or.b32  	%r135, %r134, %r132;
	selp.b32 	%r223, %r135, %r223, %p30;
	@%p29 bra 	$L__BB27_34;
	add.s32 	%r136, %r221, -2;
	shr.u64 	%rd200, %rd520, %r136;
	and.b64  	%rd201, %rd200, 1;
	setp.eq.b64 	%p31, %rd201, 1;
	shl.b32 	%r137, %r223, 1;
	shr.u64 	%rd202, %rd30, %r136;
	cvt.u32.u64 	%r138, %rd202;
	and.b32  	%r139, %r138, 1;
	or.b32  	%r140, %r139, %r137;
	selp.b32 	%r223, %r140, %r223, %p31;
$L__BB27_34:
	setp.lt.s32 	%p32, %r49, 3;
	cvt.u32.u64 	%r141, %rd17;
	shr.u64 	%rd203, %rd30, %r141;
	and.b64  	%rd204, %rd203, 1;
	st.shared.u64 	[%r25], %rd204;
	bar.sync 	0;
	@%p32 bra 	$L__BB27_37;
	shr.u32 	%r143, %r223, 1;
	and.b32  	%r144, %r143, 1;
	cvt.u64.u32 	%rd205, %r144;
	neg.s64 	%rd31, %rd205;
	shr.u32 	%r145, %r223, 2;
	and.b32  	%r146, %r145, 1;
	cvt.u64.u32 	%rd206, %r146;
	neg.s64 	%rd32, %rd206;
	shr.u32 	%r147, %r223, 3;
	and.b32  	%r148, %r147, 1;
	cvt.u64.u32 	%rd207, %r148;
	neg.s64 	%rd33, %rd207;
	shr.u32 	%r149, %r223, 4;
	and.b32  	%r150, %r149, 1;
	cvt.u64.u32 	%rd208, %r150;
	neg.s64 	%rd34, %rd208;
	shr.u32 	%r151, %r223, 5;
	and.b32  	%r152, %r151, 1;
	cvt.u64.u32 	%rd209, %r152;
	neg.s64 	%rd35, %rd209;
	shr.u32 	%r153, %r223, 6;
	and.b32  	%r154, %r153, 1;
	cvt.u64.u32 	%rd210, %r154;
	neg.s64 	%rd36, %rd210;
	shr.u32 	%r155, %r223, 7;
	and.b32  	%r156, %r155, 1;
	cvt.u64.u32 	%rd211, %r156;
	neg.s64 	%rd37, %rd211;
	shr.u32 	%r157, %r223, 8;
	and.b32  	%r158, %r157, 1;
	cvt.u64.u32 	%rd212, %r158;
	neg.s64 	%rd38, %rd212;
	shr.u32 	%r159, %r223, 9;
	and.b32  	%r160, %r159, 1;
	cvt.u64.u32 	%rd213, %r160;
	neg.s64 	%rd39, %rd213;
	shr.u32 	%r161, %r223, 10;
	and.b32  	%r162, %r161, 1;
	cvt.u64.u32 	%rd214, %r162;
	neg.s64 	%rd40, %rd214;
	shr.u32 	%r163, %r223, 11;
	and.b32  	%r164, %r163, 1;
	cvt.u64.u32 	%rd215, %r164;
	neg.s64 	%rd41, %rd215;
	shr.u32 	%r165, %r223, 12;
	and.b32  	%r166, %r165, 1;
	cvt.u64.u32 	%rd216, %r166;
	neg.s64 	%rd42, %rd216;
	shr.u32 	%r167, %r223, 15;
	and.b32  	%r168, %r167, 1;
	cvt.u64.u32 	%rd217, %r168;
	neg.s64 	%rd43, %rd217;
	shr.u32 	%r169, %r223, 16;
	and.b32  	%r170, %r169, 1;
	cvt.u64.u32 	%rd218, %r170;
	neg.s64 	%rd44, %rd218;
	shr.u32 	%r171, %r223, 17;
	and.b32  	%r172, %r171, 1;
	cvt.u64.u32 	%rd219, %r172;
	neg.s64 	%rd45, %rd219;
	shr.u32 	%r173, %r223, 18;
	and.b32  	%r174, %r173, 1;
	cvt.u64.u32 	%rd220, %r174;
	neg.s64 	%rd46, %rd220;
	shr.u32 	%r175, %r223, 19;
	and.b32  	%r176, %r175, 1;
	cvt.u64.u32 	%rd221, %r176;
	neg.s64 	%rd47, %rd221;
	shr.u32 	%r177, %r223, 20;
	and.b32  	%r178, %r177, 1;
	cvt.u64.u32 	%rd222, %r178;
	neg.s64 	%rd48, %rd222;
	shr.u32 	%r179, %r223, 21;
	and.b32  	%r180, %r179, 1;
	cvt.u64.u32 	%rd223, %r180;
	neg.s64 	%rd49, %rd223;
	shr.u32 	%r181, %r223, 22;
	and.b32  	%r182, %r181, 1;
	cvt.u64.u32 	%rd224, %r182;
	neg.s64 	%rd50, %rd224;
	shr.u32 	%r183, %r223, 23;
	and.b32  	%r184, %r183, 1;
	cvt.u64.u32 	%rd225, %r184;
	neg.s64 	%rd51, %rd225;
	shr.u32 	%r185, %r223, 24;
	and.b32  	%r186, %r185, 1;
	cvt.u64.u32 	%rd226, %r186;
	neg.s64 	%rd52, %rd226;
	shr.u32 	%r187, %r223, 25;
	and.b32  	%r188, %r187, 1;
	cvt.u64.u32 	%rd227, %r188;
	neg.s64 	%rd53, %rd227;
	shr.u32 	%r189, %r223, 26;
	and.b32  	%r190, %r189, 1;
	cvt.u64.u32 	%rd228, %r190;
	neg.s64 	%rd54, %rd228;
	shr.u32 	%r191, %r223, 27;
	and.b32  	%r192, %r191, 1;
	cvt.u64.u32 	%rd229, %r192;
	neg.s64 	%rd55, %rd229;
	shr.u32 	%r193, %r223, 28;
	and.b32  	%r194, %r193, 1;
	cvt.u64.u32 	%rd230, %r194;
	neg.s64 	%rd56, %rd230;
	mov.b32 	%r224, 1;
$L__BB27_36:
	ld.shared.u64 	%rd231, [%r27];
	and.b32  	%r196, %r223, 1;
	cvt.u64.u32 	%rd232, %r196;
	neg.s64 	%rd233, %rd232;
	and.b64  	%rd234, %rd231, %rd233;
	setp.lt.u64 	%p33, %rd234, %rd62;
	selp.b64 	%rd235, 0, %rd62, %p33;
	sub.s64 	%rd236, %rd234, %rd235;
	ld.shared.u64 	%rd237, [%r27+8];
	and.b64  	%rd238, %rd237, %rd31;
	add.s64 	%rd239, %rd238, %rd236;
	setp.lt.u64 	%p34, %rd239, %rd62;
	selp.b64 	%rd240, 0, %rd62, %p34;
	sub.s64 	%rd241, %rd239, %rd240;
	ld.shared.u64 	%rd242, [%r27+16];
	and.b64  	%rd243, %rd242, %rd32;
	add.s64 	%rd244, %rd243, %rd241;
	setp.lt.u64 	%p35, %rd244, %rd62;
	selp.b64 	%rd245, 0, %rd62, %p35;
	sub.s64 	%rd246, %rd244, %rd245;
	ld.shared.u64 	%rd247, [%r27+24];
	and.b64  	%rd248, %rd247, %rd33;
	add.s64 	%rd249, %rd248, %rd246;
	setp.lt.u64 	%p36, %rd249, %rd62;
	selp.b64 	%rd250, 0, %rd62, %p36;
	sub.s64 	%rd251, %rd249, %rd250;
	ld.shared.u64 	%rd252, [%r27+32];
	and.b64  	%rd253, %rd252, %rd34;
	add.s64 	%rd254, %rd253, %rd251;
	setp.lt.u64 	%p37, %rd254, %rd62;
	selp.b64 	%rd255, 0, %rd62, %p37;
	sub.s64 	%rd256, %rd254, %rd255;
	ld.shared.u64 	%rd257, [%r27+40];
	and.b64  	%rd258, %rd257, %rd35;
	add.s64 	%rd259, %rd258, %rd256;
	setp.lt.u64 	%p38, %rd259, %rd62;
	selp.b64 	%rd260, 0, %rd62, %p38;
	sub.s64 	%rd261, %rd259, %rd260;
	ld.shared.u64 	%rd262, [%r27+48];
	and.b64  	%rd263, %rd262, %rd36;
	add.s64 	%rd264, %rd263, %rd261;
	setp.lt.u64 	%p39, %rd264, %rd62;
	selp.b64 	%rd265, 0, %rd62, %p39;
	sub.s64 	%rd266, %rd264, %rd265;
	ld.shared.u64 	%rd267, [%r27+56];
	and.b64  	%rd268, %rd267, %rd37;
	add.s64 	%rd269, %rd268, %rd266;
	setp.lt.u64 	%p40, %rd269, %rd62;
	selp.b64 	%rd270, 0, %rd62, %p40;
	sub.s64 	%rd271, %rd269, %rd270;
	ld.shared.u64 	%rd272, [%r27+64];
	and.b64  	%rd273, %rd272, %rd38;
	add.s64 	%rd274, %rd273, %rd271;
	setp.lt.u64 	%p41, %rd274, %rd62;
	selp.b64 	%rd275, 0, %rd62, %p41;
	sub.s64 	%rd276, %rd274, %rd275;
	ld.shared.u64 	%rd277, [%r27+72];
	and.b64  	%rd278, %rd277, %rd39;
	add.s64 	%rd279, %rd278, %rd276;
	setp.lt.u64 	%p42, %rd279, %rd62;
	selp.b64 	%rd280, 0, %rd62, %p42;
	sub.s64 	%rd281, %rd279, %rd280;
	ld.shared.u64 	%rd282, [%r27+80];
	and.b64  	%rd283, %rd282, %rd40;
	add.s64 	%rd284, %rd283, %rd281;
	setp.lt.u64 	%p43, %rd284, %rd62;
	selp.b64 	%rd285, 0, %rd62, %p43;
	sub.s64 	%rd286, %rd284, %rd285;
	ld.shared.u64 	%rd287, [%r27+88];
	and.b64  	%rd288, %rd287, %rd41;
	add.s64 	%rd289, %rd288, %rd286;
	setp.lt.u64 	%p44, %rd289, %rd62;
	selp.b64 	%rd290, 0, %rd62, %p44;
	sub.s64 	%rd291, %rd289, %rd290;
	ld.shared.u64 	%rd292, [%r27+96];
	and.b64  	%rd293, %rd292, %rd42;
	add.s64 	%rd294, %rd293, %rd291;
	setp.lt.u64 	%p45, %rd294, %rd62;
	selp.b64 	%rd295, 0, %rd62, %p45;
	sub.s64 	%rd296, %rd294, %rd295;
	ld.shared.u64 	%rd297, [%r27+104];
	shr.u32 	%r197, %r223, 13;
	and.b32  	%r198, %r197, 1;
	cvt.u64.u32 	%rd298, %r198;
	neg.s64 	%rd299, %rd298;
	and.b64  	%rd300, %rd297, %rd299;
	add.s64 	%rd301, %rd300, %rd296;
	setp.lt.u64 	%p46, %rd301, %rd62;
	selp.b64 	%rd302, 0, %rd62, %p46;
	sub.s64 	%rd303, %rd301, %rd302;
	ld.shared.u64 	%rd304, [%r27+112];
	shr.u32 	%r199, %r223, 14;
	and.b32  	%r200, %r199, 1;
	cvt.u64.u32 	%rd305, %r200;
	neg.s64 	%rd306, %rd305;
	and.b64  	%rd307, %rd304, %rd306;
	add.s64 	%rd308, %rd307, %rd303;
	setp.lt.u64 	%p47, %rd308, %rd62;
	selp.b64 	%rd309, 0, %rd62, %p47;
	sub.s64 	%rd310, %rd308, %rd309;
	ld.shared.u64 	%rd311, [%r27+120];
	and.b64  	%rd312, %rd311, %rd43;
	add.s64 	%rd313, %rd312, %rd310;
	setp.lt.u64 	%p48, %rd313, %rd62;
	selp.b64 	%rd314, 0, %rd62, %p48;
	sub.s64 	%rd315, %rd313, %rd314;
	ld.shared.u64 	%rd316, [%r27+128];
	and.b64  	%rd317, %rd316, %rd44;
	add.s64 	%rd318, %rd317, %rd315;
	setp.lt.u64 	%p49, %rd318, %rd62;
	selp.b64 	%rd319, 0, %rd62, %p49;
	sub.s64 	%rd320, %rd318, %rd319;
	ld.shared.u64 	%rd321, [%r27+136];
	and.b64  	%rd322, %rd321, %rd45;
	add.s64 	%rd323, %rd322, %rd320;
	setp.lt.u64 	%p50, %rd323, %rd62;
	selp.b64 	%rd324, 0, %rd62, %p50;
	sub.s64 	%rd325, %rd323, %rd324;
	ld.shared.u64 	%rd326, [%r27+144];
	and.b64  	%rd327, %rd326, %rd46;
	add.s64 	%rd328, %rd327, %rd325;
	setp.lt.u64 	%p51, %rd328, %rd62;
	selp.b64 	%rd329, 0, %rd62, %p51;
	sub.s64 	%rd330, %rd328, %rd329;
	ld.shared.u64 	%rd331, [%r27+152];
	and.b64  	%rd332, %rd331, %rd47;
	add.s64 	%rd333, %rd332, %rd330;
	setp.lt.u64 	%p52, %rd333, %rd62;
	selp.b64 	%rd334, 0, %rd62, %p52;
	sub.s64 	%rd335, %rd333, %rd334;
	ld.shared.u64 	%rd336, [%r27+160];
	and.b64  	%rd337, %rd336, %rd48;
	add.s64 	%rd338, %rd337, %rd335;
	setp.lt.u64 	%p53, %rd338, %rd62;
	selp.b64 	%rd339, 0, %rd62, %p53;
	sub.s64 	%rd340, %rd338, %rd339;
	ld.shared.u64 	%rd341, [%r27+168];
	and.b64  	%rd342, %rd341, %rd49;
	add.s64 	%rd343, %rd342, %rd340;
	setp.lt.u64 	%p54, %rd343, %rd62;
	selp.b64 	%rd344, 0, %rd62, %p54;
	sub.s64 	%rd345, %rd343, %rd344;
	ld.shared.u64 	%rd346, [%r27+176];
	and.b64  	%rd347, %rd346, %rd50;
	add.s64 	%rd348, %rd347, %rd345;
	setp.lt.u64 	%p55, %rd348, %rd62;
	selp.b64 	%rd349, 0, %rd62, %p55;
	sub.s64 	%rd350, %rd348, %rd349;
	ld.shared.u64 	%rd351, [%r27+184];
	and.b64  	%rd352, %rd351, %rd51;
	add.s64 	%rd353, %rd352, %rd350;
	setp.lt.u64 	%p56, %rd353, %rd62;
	selp.b64 	%rd354, 0, %rd62, %p56;
	sub.s64 	%rd355, %rd353, %rd354;
	ld.shared.u64 	%rd356, [%r27+192];
	and.b64  	%rd357, %rd356, %rd52;
	add.s64 	%rd358, %rd357, %rd355;
	setp.lt.u64 	%p57, %rd358, %rd62;
	selp.b64 	%rd359, 0, %rd62, %p57;
	sub.s64 	%rd360, %rd358, %rd359;
	ld.shared.u64 	%rd361, [%r27+200];
	and.b64  	%rd362, %rd361, %rd53;
	add.s64 	%rd363, %rd362, %rd360;
	setp.lt.u64 	%p58, %rd363, %rd62;
	selp.b64 	%rd364, 0, %rd62, %p58;
	sub.s64 	%rd365, %rd363, %rd364;
	ld.shared.u64 	%rd366, [%r27+208];
	and.b64  	%rd367, %rd366, %rd54;
	add.s64 	%rd368, %rd367, %rd365;
	setp.lt.u64 	%p59, %rd368, %rd62;
	selp.b64 	%rd369, 0, %rd62, %p59;
	sub.s64 	%rd370, %rd368, %rd369;
	ld.shared.u64 	%rd371, [%r27+216];
	and.b64  	%rd372, %rd371, %rd55;
	add.s64 	%rd373, %rd372, %rd370;
	setp.lt.u64 	%p60, %rd373, %rd62;
	selp.b64 	%rd374, 0, %rd62, %p60;
	sub.s64 	%rd375, %rd373, %rd374;
	ld.shared.u64 	%rd376, [%r27+224];
	and.b64  	%rd377, %rd376, %rd56;
	add.s64 	%rd378, %rd377, %rd375;
	setp.lt.u64 	%p61, %rd378, %rd62;
	selp.b64 	%rd379, 0, %rd62, %p61;
	sub.s64 	%rd380, %rd378, %rd379;
	bar.sync 	0;
	st.shared.u64 	[%r25], %rd380;
	bar.sync 	0;
	add.s32 	%r224, %r224, 1;
	setp.ne.s32 	%p62, %r224, %r141;
	@%p62 bra 	$L__BB27_36;
$L__BB27_37:
	shl.b32 	%r201, %r49, 3;
	mov.u32 	%r202, _ZZ3ha2ILi29EEviiPjPiPyyE2ai;
	add.s32 	%r203, %r202, %r201;
	ld.shared.u64 	%rd381, [%r203+-8];
	cvt.u32.u64 	%r204, %rd29;
	sub.s32 	%r205, 63, %r204;
	shr.u64 	%rd382, %rd381, %r205;
	and.b64  	%rd383, %rd382, 1;
	setp.eq.b64 	%p63, %rd383, 1;
	@%p63 bra 	$L__BB27_39;
	mov.b64 	%rd384, 0;
	st.shared.u64 	[%r25], %rd384;
$L__BB27_39:
	bar.sync 	0;
	add.s32 	%r206, %r215, %r3;
	setp.ge.s32 	%p64, %r206, %r50;
	@%p64 bra 	$L__BB27_41;
	ld.shared.u64 	%rd385, [%r27];
	ld.shared.u64 	%rd386, [%r27+8];
	setp.lt.u64 	%p65, %rd385, %rd62;
	selp.b64 	%rd387, 0, %rd62, %p65;
	sub.s64 	%rd388, %rd385, %rd387;
	add.s64 	%rd389, %rd386, %rd388;
	ld.shared.u64 	%rd390, [%r27+16];
	setp.lt.u64 	%p66, %rd389, %rd62;
	selp.b64 	%rd391, 0, %rd62, %p66;
	sub.s64 	%rd392, %rd389, %rd391;
	add.s64 	%rd393, %rd390, %rd392;
	ld.shared.u64 	%rd394, [%r27+24];
	setp.lt.u64 	%p67, %rd393, %rd62;
	selp.b64 	%rd395, 0, %rd62, %p67;
	sub.s64 	%rd396, %rd393, %rd395;
	add.s64 	%rd397, %rd394, %rd396;
	ld.shared.u64 	%rd398, [%r27+32];
	setp.lt.u64 	%p68, %rd397, %rd62;
	selp.b64 	%rd399, 0, %rd62, %p68;
	sub.s64 	%rd400, %rd397, %rd399;
	add.s64 	%rd401, %rd398, %rd400;
	ld.shared.u64 	%rd402, [%r27+40];
	setp.lt.u64 	%p69, %rd401, %rd62;
	selp.b64 	%rd403, 0, %rd62, %p69;
	sub.s64 	%rd404, %rd401, %rd403;
	add.s64 	%rd405, %rd402, %rd404;
	ld.shared.u64 	%rd406, [%r27+48];
	setp.lt.u64 	%p70, %rd405, %rd62;
	selp.b64 	%rd407, 0, %rd62, %p70;
	sub.s64 	%rd408, %rd405, %rd407;
	add.s64 	%rd409, %rd406, %rd408;
	ld.shared.u64 	%rd410, [%r27+56];
	setp.lt.u64 	%p71, %rd409, %rd62;
	selp.b64 	%rd411, 0, %rd62, %p71;
	sub.s64 	%rd412, %rd409, %rd411;
	add.s64 	%rd413, %rd410, %rd412;
	ld.shared.u64 	%rd414, [%r27+64];
	setp.lt.u64 	%p72, %rd413, %rd62;
	selp.b64 	%rd415, 0, %rd62, %p72;
	sub.s64 	%rd416, %rd413, %rd415;
	add.s64 	%rd417, %rd414, %rd416;
	ld.shared.u64 	%rd418, [%r27+72];
	setp.lt.u64 	%p73, %rd417, %rd62;
	selp.b64 	%rd419, 0, %rd62, %p73;
	sub.s64 	%rd420, %rd417, %rd419;
	add.s64 	%rd421, %rd418, %rd420;
	ld.shared.u64 	%rd422, [%r27+80];
	setp.lt.u64 	%p74, %rd421, %rd62;
	selp.b64 	%rd423, 0, %rd62, %p74;
	sub.s64 	%rd424, %rd421, %rd423;
	add.s64 	%rd425, %rd422, %rd424;
	ld.shared.u64 	%rd426, [%r27+88];
	setp.lt.u64 	%p75, %rd425, %rd62;
	selp.b64 	%rd427, 0, %rd62, %p75;
	sub.s64 	%rd428, %rd425, %rd427;
	add.s64 	%rd429, %rd426, %rd428;
	ld.shared.u64 	%rd430, [%r27+96];
	setp.lt.u64 	%p76, %rd429, %rd62;
	selp.b64 	%rd431, 0, %rd62, %p76;
	sub.s64 	%rd432, %rd429, %rd431;
	add.s64 	%rd433, %rd430, %rd432;
	ld.shared.u64 	%rd434, [%r27+104];
	setp.lt.u64 	%p77, %rd433, %rd62;
	selp.b64 	%rd435, 0, %rd62, %p77;
	sub.s64 	%rd436, %rd433, %rd435;
	add.s64 	%rd437, %rd434, %rd436;
	ld.shared.u64 	%rd438, [%r27+112];
	setp.lt.u64 	%p78, %rd437, %rd62;
	selp.b64 	%rd439, 0, %rd62, %p78;
	sub.s64 	%rd440, %rd437, %rd439;
	add.s64 	%rd441, %rd438, %rd440;
	ld.shared.u64 	%rd442, [%r27+120];
	setp.lt.u64 	%p79, %rd441, %rd62;
	selp.b64 	%rd443, 0, %rd62, %p79;
	sub.s64 	%rd444, %rd441, %rd443;
	add.s64 	%rd445, %rd442, %rd444;
	ld.shared.u64 	%rd446, [%r27+128];
	setp.lt.u64 	%p80, %rd445, %rd62;
	selp.b64 	%rd447, 0, %rd62, %p80;
	sub.s64 	%rd448, %rd445, %rd447;
	add.s64 	%rd449, %rd446, %rd448;
	ld.shared.u64 	%rd450, [%r27+136];
	setp.lt.u64 	%p81, %rd449, %rd62;
	selp.b64 	%rd451, 0, %rd62, %p81;
	sub.s64 	%rd452, %rd449, %rd451;
	add.s64 	%rd453, %rd450, %rd452;
	ld.shared.u64 	%rd454, [%r27+144];
	setp.lt.u64 	%p82, %rd453, %rd62;
	selp.b64 	%rd455, 0, %rd62, %p82;
	sub.s64 	%rd456, %rd453, %rd455;
	add.s64 	%rd457, %rd454, %rd456;
	ld.shared.u64 	%rd458, [%r27+152];
	setp.lt.u64 	%p83, %rd457, %rd62;
	selp.b64 	%rd459, 0, %rd62, %p83;
	sub.s64 	%rd460, %rd457, %rd459;
	add.s64 	%rd461, %rd458, %rd460;
	ld.shared.u64 	%rd462, [%r27+160];
	setp.lt.u64 	%p84, %rd461, %rd62;
	selp.b64 	%rd463, 0, %rd62, %p84;
	sub.s64 	%rd464, %rd461, %rd463;
	add.s64 	%rd465, %rd462, %rd464;
	ld.shared.u64 	%rd466, [%r27+168];
	setp.lt.u64 	%p85, %rd465, %rd62;
	selp.b64 	%rd467, 0, %rd62, %p85;
	sub.s64 	%rd468, %rd465, %rd467;
	add.s64 	%rd469, %rd466, %rd468;
	ld.shared.u64 	%rd470, [%r27+176];
	setp.lt.u64 	%p86, %rd469, %rd62;
	selp.b64 	%rd471, 0, %rd62, %p86;
	sub.s64 	%rd472, %rd469, %rd471;
	add.s64 	%rd473, %rd470, %rd472;
	ld.shared.u64 	%rd474, [%r27+184];
	setp.lt.u64 	%p87, %rd473, %rd62;
	selp.b64 	%rd475, 0, %rd62, %p87;
	sub.s64 	%rd476, %rd473, %rd475;
	add.s64 	%rd477, %rd474, %rd476;
	ld.shared.u64 	%rd478, [%r27+192];
	setp.lt.u64 	%p88, %rd477, %rd62;
	selp.b64 	%rd479, 0, %rd62, %p88;
	sub.s64 	%rd480, %rd477, %rd479;
	add.s64 	%rd481, %rd478, %rd480;
	ld.shared.u64 	%rd482, [%r27+200];
	setp.lt.u64 	%p89, %rd481, %rd62;
	selp.b64 	%rd483, 0, %rd62, %p89;
	sub.s64 	%rd484, %rd481, %rd483;
	add.s64 	%rd485, %rd482, %rd484;
	ld.shared.u64 	%rd486, [%r27+208];
	setp.lt.u64 	%p90, %rd485, %rd62;
	selp.b64 	%rd487, 0, %rd62, %p90;
	sub.s64 	%rd488, %rd485, %rd487;
	add.s64 	%rd489, %rd486, %rd488;
	ld.shared.u64 	%rd490, [%r27+216];
	setp.lt.u64 	%p91, %rd489, %rd62;
	selp.b64 	%rd491, 0, %rd62, %p91;
	sub.s64 	%rd492, %rd489, %rd491;
	add.s64 	%rd493, %rd490, %rd492;
	ld.shared.u64 	%rd494, [%r27+224];
	setp.lt.u64 	%p92, %rd493, %rd62;
	selp.b64 	%rd495, 0, %rd62, %p92;
	sub.s64 	%rd496, %rd493, %rd495;
	add.s64 	%rd497, %rd494, %rd496;
	setp.lt.u64 	%p93, %rd497, %rd62;
	selp.b64 	%rd498, 0, %rd62, %p93;
	sub.s64 	%rd499, %rd497, %rd498;
	add.s64 	%rd500, %rd499, %rd526;
	setp.lt.u64 	%p94, %rd500, %rd62;
	selp.b64 	%rd501, 0, %rd62, %p94;
	sub.s64 	%rd526, %rd500, %rd501;
$L__BB27_41:
	neg.s64 	%rd502, %rd520;
	and.b64  	%rd503, %rd502, %rd520;
	and.b64  	%rd504, %rd503, 4294967295;
	add.s64 	%rd505, %rd504, %rd520;
	popc.b64 	%r207, %rd505;
	mov.b64 	%rd506, 536870911;
	shr.u64 	%rd507, %rd506, %r207;
	or.b64  	%rd520, %rd507, %rd505;
	bar.sync 	0;
	mov.u32 	%r208, %ntid.y;
	mov.u32 	%r209, %nctaid.x;
	mad.lo.s32 	%r215, %r208, %r209, %r215;
	setp.lt.s32 	%p95, %r215, %r50;
	@%p95 bra 	$L__BB27_18;
$L__BB27_42:
	setp.ne.s32 	%p96, %r1, 0;
	@%p96 bra 	$L__BB27_44;
	ld.param.u64 	%rd511, [_Z3ha2ILi29EEviiPjPiPyy_param_4];
	cvta.to.global.u64 	%rd508, %rd511;
	mul.wide.s32 	%rd509, %r3, 8;
	add.s64 	%rd510, %rd508, %rd509;
	st.global.u64 	[%rd510], %rd526;
$L__BB27_44:
	ret;

}
	// .globl	_Z3ha2ILi30EEviiPjPiPyy
.visible .entry _Z3ha2ILi30EEviiPjPiPyy(
	.param .u32 _Z3ha2ILi30EEviiPjPiPyy_param_0,
	.param .u32 _Z3ha2ILi30EEviiPjPiPyy_param_1,
	.param .u64 .ptr .align 1 _Z3ha2ILi30EEviiPjPiPyy_param_2,
	.param .u64 .ptr .align 1 _Z3ha2ILi30EEviiPjPiPyy_param_3,
	.param .u64 .ptr .align 1 _Z3ha2ILi30EEviiPjPiPyy_param_4,
	.param .u64 _Z3ha2ILi30EEviiPjPiPyy_param_5
)
.maxntid 256
{
	.reg .pred 	%p<72>;
	.reg .b32 	%r<179>;
	.reg .b64 	%rd<347>;
	// demoted variable
	.shared .align 8 .b8 _ZZ3ha2ILi30EEviiPjPiPyyE2qc[8192];
	// demoted variable
	.shared .align 8 .b8 _ZZ3ha2ILi30EEviiPjPiPyyE2ai[512];
	ld.param.u32 	%r50, [_Z3ha2ILi30EEviiPjPiPyy_param_0];
	ld.param.u32 	%r51, [_Z3ha2ILi30EEviiPjPiPyy_param_1];
	ld.param.u64 	%rd39, [_Z3ha2ILi30EEviiPjPiPyy_param_2];
	ld.param.u64 	%rd40, [_Z3ha2ILi30EEviiPjPiPyy_param_3];
	ld.param.u64 	%rd38, [_Z3ha2ILi30EEviiPjPiPyy_param_5];
	cvta.to.global.u64 	%rd1, %rd40;
	cvta.to.global.u64 	%rd41, %rd39;
	mov.u32 	%r1, %tid.x;
	mov.u32 	%r52, %tid.y;
	mov.u32 	%r53, %ctaid.x;
	mov.u32 	%r2, %ntid.y;
	mad.lo.s32 	%r3, %r53, %r2, %r52;
	mul.lo.s32 	%r4, %r52, 30;
	mul.wide.s32 	%rd42, %r3, 4;
	add.s64 	%rd43, %rd41, %rd42;
	ld.global.u32 	%r5, [%rd43];
	add.s32 	%r6, %r4, %r1;
	setp.ge.s32 	%p1, %r6, %r50;
	@%p1 bra 	$L__BB28_16;
	and.b32  	%r7, %r50, 15;
	and.b32  	%r8, %r50, 7;
	and.b32  	%r9, %r50, 2147483632;
	and.b32  	%r10, %r50, 3;
	mov.u32 	%r162, %r6;
$L__BB28_2:
	setp.lt.u32 	%p2, %r50, 16;
	mul.lo.s32 	%r12, %r162, %r50;
	mov.b64 	%rd337, 0;
	mov.b32 	%r165, 0;
	@%p2 bra 	$L__BB28_5;
	mov.b64 	%rd337, 0;
	mov.b32 	%r163, 0;
$L__BB28_4:
	.pragma "nounroll";
	add.s32 	%r56, %r163, %r12;
	mul.wide.s32 	%rd47, %r56, 4;
	add.s64 	%rd48, %rd1, %rd47;
	ld.global.s32 	%rd49, [%rd48];
	shl.b64 	%rd50, %rd49, %r163;
	or.b64  	%rd51, %rd50, %rd337;
	add.s32 	%r57, %r163, 1;
	ld.global.s32 	%rd52, [%rd48+4];
	shl.b64 	%rd53, %rd52, %r57;
	or.b64  	%rd54, %rd53, %rd51;
	add.s32 	%r58, %r163, 2;
	ld.global.s32 	%rd55, [%rd48+8];
	shl.b64 	%rd56, %rd55, %r58;
	or.b64  	%rd57, %rd56, %rd54;
	add.s32 	%r59, %r163, 3;
	ld.global.s32 	%rd58, [%rd48+12];
	shl.b64 	%rd59, %rd58, %r59;
	or.b64  	%rd60, %rd59, %rd57;
	add.s32 	%r60, %r163, 4;
	ld.global.s32 	%rd61, [%rd48+16];
	shl.b64 	%rd62, %rd61, %r60;
	or.b64  	%rd63, %rd62, %rd60;
	add.s32 	%r61, %r163, 5;
	ld.global.s32 	%rd64, [%rd48+20];
	shl.b64 	%rd65, %rd64, %r61;
	or.b64  	%rd66, %rd65, %rd63;
	add.s32 	%r62, %r163, 6;
	ld.global.s32 	%rd67, [%rd48+24];
	shl.b64 	%rd68, %rd67, %r62;
	or.b64  	%rd69, %rd68, %rd66;
	add.s32 	%r63, %r163, 7;
	ld.global.s32 	%rd70, [%rd48+28];
	shl.b64 	%rd71, %rd70, %r63;
	or.b64  	%rd72, %rd71, %rd69;
	add.s32 	%r64, %r163, 8;
	ld.global.s32 	%rd73, [%rd48+32];
	shl.b64 	%rd74, %rd73, %r64;
	or.b64  	%rd75, %rd74, %rd72;
	add.s32 	%r65, %r163, 9;
	ld.global.s32 	%rd76, [%rd48+36];
	shl.b64 	%rd77, %rd76, %r65;
	or.b64  	%rd78, %rd77, %rd75;
	add.s32 	%r66, %r163, 10;
	ld.global.s32 	%rd79, [%rd48+40];
	shl.b64 	%rd80, %rd79, %r66;
	or.b64  	%rd81, %rd80, %rd78;
	add.s32 	%r67, %r163, 11;
	ld.global.s32 	%rd82, [%rd48+44];
	shl.b64 	%rd83, %rd82, %r67;
	or.b64  	%rd84, %rd83, %rd81;
	add.s32 	%r68, %r163, 12;
	ld.global.s32 	%rd85, [%rd48+48];
	shl.b64 	%rd86, %rd85, %r68;
	or.b64  	%rd87, %rd86, %rd84;
	add.s32 	%r69, %r163, 13;
	ld.global.s32 	%rd88, [%rd48+52];
	shl.b64 	%rd89, %rd88, %r69;
	or.b64  	%rd90, %rd89, %rd87;
	add.s32 	%r70, %r163, 14;
	ld.global.s32 	%rd91, [%rd48+56];
	shl.b64 	%rd92, %rd91, %r70;
	or.b64  	%rd93, %rd92, %rd90;
	add.s32 	%r71, %r163, 15;
	ld.global.s32 	%rd94, [%rd48+60];
	shl.b64 	%rd95, %rd94, %r71;
	or.b64  	%rd337, %rd95, %rd93;
	add.s32 	%r163, %r163, 16;
	setp.ne.s32 	%p3, %r163, %r9;
	mov.u32 	%r165, %r9;
	@%p3 bra 	$L__BB28_4;
$L__BB28_5:
	setp.eq.s32 	%p4, %r7, 0;
	@%p4 bra 	$L__BB28_15;
	add.s32 	%r72, %r7, -1;
	setp.lt.u32 	%p5, %r72, 7;
	@%p5 bra 	$L__BB28_8;
	add.s32 	%r73, %r165, %r12;
	mul.wide.s32 	%rd97, %r73, 4;
	add.s64 	%rd98, %rd1, %rd97;
	ld.global.s32 	%rd99, [%rd98];
	shl.b64 	%rd100, %rd99, %r165;
	add.s32 	%r74, %r165, 1;
	ld.global.s32 	%rd101, [%rd98+4];
	shl.b64 	%rd102, %rd101, %r74;
	or.b64  	%rd103, %rd100, %rd102;
	add.s32 	%r75, %r165, 2;
	ld.global.s32 	%rd104, [%rd98+8];
	shl.b64 	%rd105, %rd104, %r75;
	or.b64  	%rd106, %rd103, %rd105;
	add.s32 	%r76, %r165, 3;
	ld.global.s32 	%rd107, [%rd98+12];
	shl.b64 	%rd108, %rd107, %r76;
	or.b64  	%rd109, %rd106, %rd108;
	add.s32 	%r77, %r165, 4;
	ld.global.s32 	%rd110, [%rd98+16];
	shl.b64 	%rd111, %rd110, %r77;
	or.b64  	%rd112, %rd109, %rd111;
	add.s32 	%r78, %r165, 5;
	ld.global.s32 	%rd113, [%rd98+20];
	shl.b64 	%rd114, %rd113, %r78;
	or.b64  	%rd115, %rd112, %rd114;
	add.s32 	%r79, %r165, 6;
	ld.global.s32 	%rd116, [%rd98+24];
	shl.b64 	%rd117, %rd116, %r79;
	or.b64  	%rd118, %rd115, %rd117;
	add.s32 	%r80, %r165, 7;
	ld.global.s32 	%rd119, [%rd98+28];
	shl.b64 	%rd120, %rd119, %r80;
	or.b64  	%rd121, %rd118, %rd120;
	or.b64  	%rd337, %rd121, %rd337;
	add.s32 	%r165, %r165, 8;
$L__BB28_8:
	setp.eq.s32 	%p6, %r8, 0;
	@%p6 bra 	$L__BB28_15;
	add.s32 	%r81, %r8, -1;
	setp.lt.u32 	%p7, %r81, 3;
	@%p7 bra 	$L__BB28_11;
	add.s32 	%r82, %r165, %r12;
	mul.wide.s32 	%rd123, %r82, 4;
	add.s64 	%rd124, %rd1, %rd123;
	ld.global.s32 	%rd125, [%rd124];
	shl.b64 	%rd126, %rd125, %r165;
	add.s32 	%r83, %r165, 1;
	ld.global.s32 	%rd127, [%rd124+4];
	shl.b64 	%rd128, %rd127, %r83;
	or.b64  	%rd129, %rd126, %rd128;
	add.s32 	%r84, %r165, 2;
	ld.global.s32 	%rd130, [%rd124+8];
	shl.b64 	%rd131, %rd130, %r84;
	or.b64  	%rd132, %rd129, %rd131;
	add.s32 	%r85, %r165, 3;
	ld.global.s32 	%rd133, [%rd124+12];
	shl.b64 	%rd134, %rd133, %r85;
	or.b64  	%rd135, %rd132, %rd134;
	or.b64  	%rd337, %rd135, %rd337;
	add.s32 	%r165, %r165, 4;
$L__BB28_11:
	setp.eq.s32 	%p8, %r10, 0;
	@%p8 bra 	$L__BB28_15;
	setp.eq.s32 	%p9, %r10, 1;
	add.s32 	%r86, %r165, %r12;
	mul.wide.s32 	%rd136, %r86, 4;
	add.s64 	%rd12, %rd1, %rd136;
	ld.global.s32 	%rd137, [%rd12];
	shl.b64 	%rd138, %rd137, %r165;
	or.b64  	%rd337, %rd138, %rd337;
	@%p9 bra 	$L__BB28_15;
	setp.eq.s32 	%p10, %r10, 2;
	add.s32 	%r87, %r165, 1;
	ld.global.s32 	%rd139, [%rd12+4];
	shl.b64 	%rd140, %rd139, %r87;
	or.b64  	%rd337, %rd140, %rd337;
	@%p10 bra 	$L__BB28_15;
	add.s32 	%r88, %r165, 2;
	ld.global.s32 	%rd141, [%rd12+8];
	shl.b64 	%rd142, %rd141, %r88;
	or.b64  	%rd337, %rd142, %rd337;
$L__BB28_15:
	shl.b32 	%r89, %r162, 3;
	mov.u32 	%r90, _ZZ3ha2ILi30EEviiPjPiPyyE2ai;
	add.s32 	%r91, %r90, %r89;
	st.shared.u64 	[%r91], %rd337;
	mad.lo.s32 	%r162, %r2, 30, %r162;
	setp.lt.s32 	%p11, %r162, %r50;
	@%p11 bra 	$L__BB28_2;
$L__BB28_16:
	bar.sync 	0;
	setp.lt.s32 	%p12, %r51, 1;
	mov.b64 	%rd345, 0;
	@%p12 bra 	$L__BB28_44;
	add.s32 	%r21, %r50, -2;
	add.s32 	%r93, %r50, -1;
	cvt.u64.u32 	%rd17, %r93;
	shl.b32 	%r94, %r6, 3;
	mov.u32 	%r95, _ZZ3ha2ILi30EEviiPjPiPyyE2qc;
	add.s32 	%r22, %r95, %r94;
	and.b32  	%r23, %r93, 3;
	shl.b32 	%r96, %r4, 3;
	add.s32 	%r24, %r95, %r96;
	cvt.u64.u32 	%rd338, %r5;
	mov.b32 	%r167, 0;
	mov.b64 	%rd345, 0;
$L__BB28_18:
	setp.eq.s32 	%p13, %r1, 0;
	mov.u64 	%rd343, %rd338;
	@%p13 bra 	$L__BB28_26;
	setp.lt.u32 	%p14, %r1, 4;
	mov.u64 	%rd343, %rd338;
	@%p14 bra 	$L__BB28_22;
	and.b32  	%r97, %r1, 252;
	neg.s32 	%r168, %r97;
	mov.u64 	%rd343, %rd338;
$L__BB28_21:
	add.s64 	%rd146, %rd343, -1;
	and.b64  	%rd147, %rd146, %rd343;
	add.s64 	%rd148, %rd147, -1;
	and.b64  	%rd149, %rd148, %rd147;
	add.s64 	%rd150, %rd149, -1;
	and.b64  	%rd151, %rd150, %rd149;
	add.s64 	%rd152, %rd151, -1;
	and.b64  	%rd343, %rd152, %rd151;
	add.s32 	%r168, %r168, 4;
	setp.ne.s32 	%p15, %r168, 0;
	@%p15 bra 	$L__BB28_21;
$L__BB28_22:
	and.b32  	%r29, %r1, 3;
	setp.eq.s32 	%p16, %r29, 0;
	@%p16 bra 	$L__BB28_26;
	setp.eq.s32 	%p17, %r29, 1;
	add.s64 	%rd153, %rd343, -1;
	and.b64  	%rd343, %rd153, %rd343;
	@%p17 bra 	$L__BB28_26;
	setp.eq.s32 	%p18, %r29, 2;
	add.s64 	%rd154, %rd343, -1;
	and.b64  	%rd343, %rd154, %rd343;
	@%p18 bra 	$L__BB28_26;
	add.s64 	%rd155, %rd343, -1;
	and.b64  	%rd343, %rd155, %rd343;
$L__BB28_26:
	setp.lt.s32 	%p19, %r50, 2;
	neg.s64 	%rd156, %rd343;
	and.b64  	%rd157, %rd343, %rd156;
	clz.b64 	%r99, %rd157;
	cvt.u64.u32 	%rd29, %r99;
	shl.b32 	%r100, %r99, 3;
	mov.u32 	%r101, _ZZ3ha2ILi30EEviiPjPiPyyE2ai;
	sub.s32 	%r102, %r101, %r100;
	ld.shared.u64 	%rd30, [%r102+504];
	mov.b32 	%r175, 0;
	@%p19 bra 	$L__BB28_34;
	setp.lt.u32 	%p20, %r21, 3;
	mov.b32 	%r175, 0;
	mov.u32 	%r173, %r21;
	@%p20 bra 	$L__BB28_30;
	mov.b32 	%r175, 0;
	mov.u32 	%r173, %r21;
	mov.u32 	%r171, %r175;
$L__BB28_29:
	shr.u64 	%rd158, %rd338, %r173;
	and.b64  	%rd159, %rd158, 1;
	setp.eq.b64 	%p21, %rd159, 1;
	shl.b32 	%r106, %r175, 1;
	shr.u64 	%rd160, %rd30, %r173;
	cvt.u32.u64 	%r107, %rd160;
	and.b32  	%r108, %r107, 1;
	or.b32  	%r109, %r108, %r106;
	selp.b32 	%r110, %r109, %r175, %p21;
	add.s32 	%r111, %r173, -1;
	shr.u64 	%rd161, %rd338, %r111;
	and.b64  	%rd162, %rd161, 1;
	setp.eq.b64 	%p22, %rd162, 1;
	shl.b32 	%r112, %r110, 1;
	shr.u64 	%rd163, %rd30, %r111;
	cvt.u32.u64 	%r113, %rd163;
	and.b32  	%r114, %r113, 1;
	or.b32  	%r115, %r114, %r112;
	selp.b32 	%r116, %r115, %r110, %p22;
	add.s32 	%r117, %r173, -2;
	shr.u64 	%rd164, %rd338, %r117;
	and.b64  	%rd165, %rd164, 1;
	setp.eq.b64 	%p23, %rd165, 1;
	shl.b32 	%r118, %r116, 1;
	shr.u64 	%rd166, %rd30, %r117;
	cvt.u32.u64 	%r119, %rd166;
	and.b32  	%r120, %r119, 1;
	or.b32  	%r121, %r120, %r118;
	selp.b32 	%r122, %r121, %r116, %p23;
	add.s32 	%r123, %r173, -3;
	shr.u64 	%rd167, %rd338, %r123;
	and.b64  	%rd168, %rd167, 1;
	setp.eq.b64 	%p24, %rd168, 1;
	shl.b32 	%r124, %r122, 1;
	shr.u64 	%rd169, %rd30, %r123;
	cvt.u32.u64 	%r125, %rd169;
	and.b32  	%r126, %r125, 1;
	or.b32  	%r127, %r126, %r124;
	selp.b32 	%r175, %r127, %r122, %p24;
	add.s32 	%r173, %r173, -4;
	add.s32 	%r171, %r171, 4;
	add.s32 	%r128, %r50, -1;
	and.b32  	%r129, %r128, -4;
	setp.ne.s32 	%p25, %r171, %r129;
	@%p25 bra 	$L__BB28_29;
$L__BB28_30:
	setp.eq.s32 	%p26, %r23, 0;
	@%p26 bra 	$L__BB28_34;
	setp.eq.s32 	%p27, %r23, 1;
	shr.u64 	%rd170, %rd338, %r173;
	and.b64  	%rd171, %rd170, 1;
	setp.eq.b64 	%p28, %rd171, 1;
	shl.b32 	%r130, %r175, 1;
	shr.u64 	%rd172, %rd30, %r173;
	cvt.u32.u64 	%r131, %rd172;
	and.b32  	%r132, %r131, 1;
	or.b32  	%r133, %r132, %r130;
	selp.b32 	%r175, %r133, %r175, %p28;
	@%p27 bra 	$L__BB28_34;
	setp.eq.s32 	%p29, %r23, 2;
	add.s32 	%r134, %r173, -1;
	shr.u64 	%rd173, %rd338, %r134;
	and.b64  	%rd174, %rd173, 1;
	setp.eq.b64 	%p30, %rd174, 1;
	shl.b32 	%r135, %r175, 1;
	shr.u64 	%rd175, %rd30, %r134;
	cvt.u32.u64 	%r136, %rd175;
	and.b32  	%r137, %r136, 1;
	or.b32  	%r138, %r137, %r135;
	selp.b32 	%r175, %r138, %r175, %p30;
	@%p29 bra 	$L__BB28_34;
	add.s32 	%r139, %r173, -2;
	shr.u64 	%rd176, %rd338, %r139;
	and.b64  	%rd177, %rd176, 1;
	setp.eq.b64 	%p31, %rd177, 1;
	shl.b32 	%r140, %r175, 1;
	shr.u64 	%rd178, %rd30, %r139;
	cvt.u32.u64 	%r141, %rd178;
	and.b32  	%r142, %r141, 1;
	or.b32  	%r143, %r142, %r140;
	selp.b32 	%r175, %r143, %r175, %p31;
$L__BB28_34:
	setp.lt.s32 	%p32, %r50, 3;
	cvt.u32.u64 	%r144, %rd17;
	shr.u64 	%rd179, %rd30, %r144;
	and.b64  	%rd180, %rd179, 1;
	st.shared.u64 	[%r22], %rd180;
	bar.sync 	0;
	@%p32 bra 	$L__BB28_39;
	mov.b32 	%r176, 1;
$L__BB28_36:
	mov.b64 	%rd344, 0;
	mov.b32 	%r177, 0;
	mov.u32 	%r178, %r175;
$L__BB28_37:
	shl.b32 	%r147, %r177, 3;
	add.s32 	%r148, %r24, %r147;
	ld.shared.u64 	%rd182, [%r148];
	and.b32  	%r149, %r178, 1;
	cvt.u64.u32 	%rd183, %r149;
	neg.s64 	%rd184, %rd183;
	and.b64  	%rd185, %rd182, %rd184;
	add.s64 	%rd186, %rd185, %rd344;
	setp.lt.u64 	%p33, %rd186, %rd38;
	selp.b64 	%rd187, 0, %rd38, %p33;
	sub.s64 	%rd188, %rd186, %rd187;
	shr.u32 	%r150, %r178, 1;
	ld.shared.u64 	%rd189, [%r148+8];
	and.b32  	%r151, %r150, 1;
	cvt.u64.u32 	%rd190, %r151;
	neg.s64 	%rd191, %rd190;
	and.b64  	%rd192, %rd189, %rd191;
	add.s64 	%rd193, %rd192, %rd188;
	setp.lt.u64 	%p34, %rd193, %rd38;
	selp.b64 	%rd194, 0, %rd38, %p34;
	sub.s64 	%rd344, %rd193, %rd194;
	shr.u32 	%r178, %r178, 2;
	add.s32 	%r177, %r177, 2;
	setp.ne.s32 	%p35, %r177, 30;
	@%p35 bra 	$L__BB28_37;
	bar.sync 	0;
	st.shared.u64 	[%r22], %rd344;
	bar.sync 	0;
	add.s32 	%r176, %r176, 1;
	setp.ne.s32 	%p36, %r176, %r144;
	@%p36 bra 	$L__BB28_36;
$L__BB28_39:
	shl.b32 	%r153, %r50, 3;
	mov.u32 	%r154, _ZZ3ha2ILi30EEviiPjPiPyyE2ai;
	add.s32 	%r155, %r154, %r153;
	ld.shared.u64 	%rd195, [%r155+-8];
	cvt.u32.u64 	%r156, %rd29;
	sub.s32 	%r157, 63, %r156;
	shr.u64 	%rd196, %rd195, %r157;
	and.b64  	%rd197, %rd196, 1;
	setp.eq.b64 	%p37, %rd197, 1;
	@%p37 bra 	$L__BB28_41;
	mov.b64 	%rd198, 0;
	st.shared.u64 	[%r22], %rd198;
$L__BB28_41:
	bar.sync 	0;
	add.s32 	%r158, %r167, %r3;
	setp.ge.s32 	%p38, %r158, %r51;
	@%p38 bra 	$L__BB28_43;
	ld.shared.u64 	%rd199, [%r24];
	ld.shared.u64 	%rd200, [%r24+8];
	setp.lt.u64 	%p39, %rd199, %rd38;
	selp.b64 	%rd201, 0, %rd38, %p39;
	sub.s64 	%rd202, %rd199, %rd201;
	add.s64 	%rd203, %rd200, %rd202;
	ld.shared.u64 	%rd204, [%r24+16];
	setp.lt.u64 	%p40, %rd203, %rd38;
	selp.b64 	%rd205, 0, %rd38, %p40;
	sub.s64 	%rd206, %rd203, %rd205;
	add.s64 	%rd207, %rd204, %rd206;
	ld.shared.u64 	%rd208, [%r24+24];
	setp.lt.u64 	%p41, %rd207, %rd38;
	selp.b64 	%rd209, 0, %rd38, %p41;
	sub.s64 	%rd210, %rd207, %rd209;
	add.s64 	%rd211, %rd208, %rd210;
	ld.shared.u64 	%rd212, [%r24+32];
	setp.lt.u64 	%p42, %rd211, %rd38;
	selp.b64 	%rd213, 0, %rd38, %p42;
	sub.s64 	%rd214, %rd211, %rd213;
	add.s64 	%rd215, %rd212, %rd214;
	ld.shared.u64 	%rd216, [%r24+40];
	setp.lt.u64 	%p43, %rd215, %rd38;
	selp.b64 	%rd217, 0, %rd38, %p43;
	sub.s64 	%rd218, %rd215, %rd217;
	add.s64 	%rd219, %rd216, %rd218;
	ld.shared.u64 	%rd220, [%r24+48];
	setp.lt.u64 	%p44, %rd219, %rd38;
	selp.b64 	%rd221, 0, %rd38, %p44;
	sub.s64 	%rd222, %rd219, %rd221;
	add.s64 	%rd223, %rd220, %rd222;
	ld.shared.u64 	%rd224, [%r24+56];
	setp.lt.u64 	%p45, %rd223, %rd38;
	selp.b64 	%rd225, 0, %rd38, %p45;
	sub.s64 	%rd226, %rd223, %rd225;
	add.s64 	%rd227, %rd224, %rd226;
	ld.shared.u64 	%rd228, [%r24+64];
	setp.lt.u64 	%p46, %rd227, %rd38;
	selp.b64 	%rd229, 0, %rd38, %p46;
	sub.s64 	%rd230, %rd227, %rd229;
	add.s64 	%rd231, %rd228, %rd230;
	ld.shared.u64 	%rd232, [%r24+72];
	setp.lt.u64 	%p47, %rd231, %rd38;
	selp.b64 	%rd233, 0, %rd38, %p47;
	sub.s64 	%rd234, %rd231, %rd233;
	add.s64 	%rd235, %rd232, %rd234;
	ld.shared.u64 	%rd236, [%r24+80];
	setp.lt.u64 	%p48, %rd235, %rd38;
	selp.b64 	%rd237, 0, %rd38, %p48;
	sub.s64 	%rd238, %rd235, %rd237;
	add.s64 	%rd239, %rd236, %rd238;
	ld.shared.u64 	%rd240, [%r24+88];
	setp.lt.u64 	%p49, %rd239, %rd38;
	selp.b64 	%rd241, 0, %rd38, %p49;
	sub.s64 	%rd242, %rd239, %rd241;
	add.s64 	%rd243, %rd240, %rd242;
	ld.shared.u64 	%rd244, [%r24+96];
	setp.lt.u64 	%p50, %rd243, %rd38;
	selp.b64 	%rd245, 0, %rd38, %p50;
	sub.s64 	%rd246, %rd243, %rd245;
	add.s64 	%rd247, %rd244, %rd246;
	ld.shared.u64 	%rd248, [%r24+104];
	setp.lt.u64 	%p51, %rd247, %rd38;
	selp.b64 	%rd249, 0, %rd38, %p51;
	sub.s64 	%rd250, %rd247, %rd249;
	add.s64 	%rd251, %rd248, %rd250;
	ld.shared.u64 	%rd252, [%r24+112];
	setp.lt.u64 	%p52, %rd251, %rd38;
	selp.b64 	%rd253, 0, %rd38, %p52;
	sub.s64 	%rd254, %rd251, %rd253;
	add.s64 	%rd255, %rd252, %rd254;
	ld.shared.u64 	%rd256, [%r24+120];
	setp.lt.u64 	%p53, %rd255, %rd38;
	selp.b64 	%rd257, 0, %rd38, %p53;
	sub.s64 	%rd258, %rd255, %rd257;
	add.s64 	%rd259, %rd256, %rd258;
	ld.shared.u64 	%rd260, [%r24+128];
	setp.lt.u64 	%p54, %rd259, %rd38;
	selp.b64 	%rd261, 0, %rd38, %p54;
	sub.s64 	%rd262, %rd259, %rd261;
	add.s64 	%rd263, %rd260, %rd262;
	ld.shared.u64 	%rd264, [%r24+136];
	setp.lt.u64 	%p55, %rd263, %rd38;
	selp.b64 	%rd265, 0, %rd38, %p55;
	sub.s64 	%rd266, %rd263, %rd265;
	add.s64 	%rd267, %rd264, %rd266;
	ld.shared.u64 	%rd268, [%r24+144];
	setp.lt.u64 	%p56, %rd267, %rd38;
	selp.b64 	%rd269, 0, %rd38, %p56;
	sub.s64 	%rd270, %rd267, %rd269;
	add.s64 	%rd271, %rd268, %rd270;
	ld.shared.u64 	%rd272, [%r24+152];
	setp.lt.u64 	%p57, %rd271, %rd38;
	selp.b64 	%rd273, 0, %rd38, %p57;
	sub.s64 	%rd274, %rd271, %rd273;
	add.s64 	%rd275, %rd272, %rd274;
	ld.shared.u64 	%rd276, [%r24+160];
	setp.lt.u64 	%p58, %rd275, %rd38;
	selp.b64 	%rd277, 0, %rd38, %p58;
	sub.s64 	%rd278, %rd275, %rd277;
	add.s64 	%rd279, %rd276, %rd278;
	ld.shared.u64 	%rd280, [%r24+168];
	setp.lt.u64 	%p59, %rd279, %rd38;
	selp.b64 	%rd281, 0, %rd38, %p59;
	sub.s64 	%rd282, %rd279, %rd281;
	add.s64 	%rd283, %rd280, %rd282;
	ld.shared.u64 	%rd284, [%r24+176];
	setp.lt.u64 	%p60, %rd283, %rd38;
	selp.b64 	%rd285, 0, %rd38, %p60;
	sub.s64 	%rd286, %rd283, %rd285;
	add.s64 	%rd287, %rd284, %rd286;
	ld.shared.u64 	%rd288, [%r24+184];
	setp.lt.u64 	%p61, %rd287, %rd38;
	selp.b64 	%rd289, 0, %rd38, %p61;
	sub.s64 	%rd290, %rd287, %rd289;
	add.s64 	%rd291, %rd288, %rd290;
	ld.shared.u64 	%rd292, [%r24+192];
	setp.lt.u64 	%p62, %rd291, %rd38;
	selp.b64 	%rd293, 0, %rd38, %p62;
	sub.s64 	%rd294, %rd291, %rd293;
	add.s64 	%rd295, %rd292, %rd294;
	ld.shared.u64 	%rd296, [%r24+200];
	setp.lt.u64 	%p63, %rd295, %rd38;
	selp.b64 	%rd297, 0, %rd38, %p63;
	sub.s64 	%rd298, %rd295, %rd297;
	add.s64 	%rd299, %rd296, %rd298;
	ld.shared.u64 	%rd300, [%r24+208];
	setp.lt.u64 	%p64, %rd299, %rd38;
	selp.b64 	%rd301, 0, %rd38, %p64;
	sub.s64 	%rd302, %rd299, %rd301;
	add.s64 	%rd303, %rd300, %rd302;
	ld.shared.u64 	%rd304, [%r24+216];
	setp.lt.u64 	%p65, %rd303, %rd38;
	selp.b64 	%rd305, 0, %rd38, %p65;
	sub.s64 	%rd306, %rd303, %rd305;
	add.s64 	%rd307, %rd304, %rd306;
	ld.shared.u64 	%rd308, [%r24+224];
	setp.lt.u64 	%p66, %rd307, %rd38;
	selp.b64 	%rd309, 0, %rd38, %p66;
	sub.s64 	%rd310, %rd307, %rd309;
	add.s64 	%rd311, %rd308, %rd310;
	ld.shared.u64 	%rd312, [%r24+232];
	setp.lt.u64 	%p67, %rd311, %rd38;
	selp.b64 	%rd313, 0, %rd38, %p67;
	sub.s64 	%rd314, %rd311, %rd313;
	add.s64 	%rd315, %rd312, %rd314;
	setp.lt.u64 	%p68, %rd315, %rd38;
	selp.b64 	%rd316, 0, %rd38, %p68;
	sub.s64 	%rd317, %rd315, %rd316;
	add.s64 	%rd318, %rd317, %rd345;
	setp.lt.u64 	%p69, %rd318, %rd38;
	selp.b64 	%rd319, 0, %rd38, %p69;
	sub.s64 	%rd345, %rd318, %rd319;
$L__BB28_43:
	neg.s64 	%rd320, %rd338;
	and.b64  	%rd321, %rd320, %rd338;
	and.b64  	%rd322, %rd321, 4294967295;
	add.s64 	%rd323, %rd322, %rd338;
	popc.b64 	%r159, %rd323;
	mov.b64 	%rd324, 1073741823;
	shr.u64 	%rd325, %rd324, %r159;
	or.b64  	%rd338, %rd325, %rd323;
	bar.sync 	0;
	mov.u32 	%r160, %ntid.y;
	mov.u32 	%r161, %nctaid.x;
	mad.lo.s32 	%r167, %r160, %r161, %r167;
	setp.lt.s32 	%p70, %r167, %r51;
	@%p70 bra 	$L__BB28_18;
$L__BB28_44:
	setp.ne.s32 	%p71, %r1, 0;
	@%p71 bra 	$L__BB28_46;
	ld.param.u64 	%rd329, [_Z3ha2ILi30EEviiPjPiPyy_param_4];
	cvta.to.global.u64 	%rd326, %rd329;
	mul.wide.s32 	%rd327, %r3, 8;
	add.s64 	%rd328, %rd326, %rd327;
	st.global.u64 	[%rd328], %rd345;
$L__BB28_46:
	ret;

}
	// .globl	_Z3ha2ILi31EEviiPjPiPyy
.visible .entry _Z3ha2ILi31EEviiPjPiPyy(
	.param .u32 _Z3ha2ILi31EEviiPjPiPyy_param_0,
	.param .u32 _Z3ha2ILi31EEviiPjPiPyy_param_1,
	.param .u64 .ptr .align 1 _Z3ha2ILi31EEviiPjPiPyy_param_2,
	.param .u64 .ptr .align 1 _Z3ha2ILi31EEviiPjPiPyy_param_3,
	.param .u64 .ptr .align 1 _Z3ha2ILi31EEviiPjPiPyy_param_4,
	.param .u64 _Z3ha2ILi31EEviiPjPiPyy_param_5
)
.maxntid 256
{
	.reg .pred 	%p<101>;
	.reg .b32 	%r<232>;
	.reg .b64 	%rd<552>;
	// demoted variable
	.shared .align 8 .b8 _ZZ3ha2ILi31EEviiPjPiPyyE2qc[8192];
	// demoted variable
	.shared .align 8 .b8 _ZZ3ha2ILi31EEviiPjPiPyyE2ai[512];
	ld.param.u32 	%r49, [_Z3ha2ILi31EEviiPjPiPyy_param_0];
	ld.param.u64 	%rd59, [_Z3ha2ILi31EEviiPjPiPyy_param_2];
	ld.param.u64 	%rd60, [_Z3ha2ILi31EEviiPjPiPyy_param_3];
	cvta.to.global.u64 	%rd1, %rd60;
	cvta.to.global.u64 	%rd61, %rd59;
	mov.u32 	%r1, %tid.x;
	mov.u32 	%r51, %tid.y;
	mov.u32 	%r52, %ctaid.x;
	mov.u32 	%r2, %ntid.y;
	mad.lo.s32 	%r3, %r52, %r2, %r51;
	mul.lo.s32 	%r4, %r51, 31;
	mul.wide.s32 	%rd62, %r3, 4;
	add.s64 	%rd63, %rd61, %rd62;
	ld.global.u32 	%r5, [%rd63];
	add.s32 	%r6, %r4, %r1;
	setp.ge.s32 	%p1, %r6, %r49;
	@%p1 bra 	$L__BB29_16;
	mul.lo.s32 	%r7, %r2, 31;
	and.b32  	%r8, %r49, 15;
	add.s32 	%r9, %r8, -1;
	and.b32  	%r10, %r49, 7;
	add.s32 	%r11, %r10, -1;
	and.b32  	%r12, %r49, 2147483632;
	and.b32  	%r13, %r49, 3;
	mov.u32 	%r217, %r6;
$L__BB29_2:
	setp.lt.u32 	%p2, %r49, 16;
	mul.lo.s32 	%r15, %r217, %r49;
	mov.b64 	%rd543, 0;
	mov.b32 	%r220, 0;
	@%p2 bra 	$L__BB29_5;
	mov.b64 	%rd543, 0;
	mov.b32 	%r218, 0;
$L__BB29_4:
	.pragma "nounroll";
	add.s32 	%r55, %r218, %r15;
	mul.wide.s32 	%rd67, %r55, 4;
	add.s64 	%rd68, %rd1, %rd67;
	ld.global.s32 	%rd69, [%rd68];
	shl.b64 	%rd70, %rd69, %r218;
	or.b64  	%rd71, %rd70, %rd543;
	add.s32 	%r56, %r218, 1;
	ld.global.s32 	%rd72, [%rd68+4];
	shl.b64 	%rd73, %rd72, %r56;
	or.b64  	%rd74, %rd73, %rd71;
	add.s32 	%r57, %r218, 2;
	ld.global.s32 	%rd75, [%rd68+8];
	shl.b64 	%rd76, %rd75, %r57;
	or.b64  	%rd77, %rd76, %rd74;
	add.s32 	%r58, %r218, 3;
	ld.global.s32 	%rd78, [%rd68+12];
	shl.b64 	%rd79, %rd78, %r58;
	or.b64  	%rd80, %rd79, %rd77;
	add.s32 	%r59, %r218, 4;
	ld.global.s32 	%rd81, [%rd68+16];
	shl.b64 	%rd82, %rd81, %r59;
	or.b64  	%rd83, %rd82, %rd80;
	add.s32 	%r60, %r218, 5;
	ld.global.s32 	%rd84, [%rd68+20];
	shl.b64 	%rd85, %rd84, %r60;
	or.b64  	%rd86, %rd85, %rd83;
	add.s32 	%r61, %r218, 6;
	ld.global.s32 	%rd87, [%rd68+24];
	shl.b64 	%rd88, %rd87, %r61;
	or.b64  	%rd89, %rd88, %rd86;
	add.s32 	%r62, %r218, 7;
	ld.global.s32 	%rd90, [%rd68+28];
	shl.b64 	%rd91, %rd90, %r62;
	or.b64  	%rd92, %rd91, %rd89;
	add.s32 	%r63, %r218, 8;
	ld.global.s32 	%rd93, [%rd68+32];
	shl.b64 	%rd94, %rd93, %r63;
	or.b64  	%rd95, %rd94, %rd92;
	add.s32 	%r64, %r218, 9;
	ld.global.s32 	%rd96, [%rd68+36];
	shl.b64 	%rd97, %rd96, %r64;
	or.b64  	%rd98, %rd97, %rd95;
	add.s32 	%r65, %r218, 10;
	ld.global.s32 	%rd99, [%rd68+40];
	shl.b64 	%rd100, %rd99, %r65;
	or.b64  	%rd101, %rd100, %rd98;
	add.s32 	%r66, %r218, 11;
	ld.global.s32 	%rd102, [%rd68+44];
	shl.b64 	%rd103, %rd102, %r66;
	or.b64  	%rd104, %rd103, %rd101;
	add.s32 	%r67, %r218, 12;
	ld.global.s32 	%rd105, [%rd68+48];
	shl.b64 	%rd106, %rd105, %r67;
	or.b64  	%rd107, %rd106, %rd104;
	add.s32 	%r68, %r218, 13;
	ld.global.s32 	%rd108, [%rd68+52];
	shl.b64 	%rd109, %rd108, %r68;
	or.b64  	%rd110, %rd109, %rd107;
	add.s32 	%r69, %r218, 14;
	ld.global.s32 	%rd111, [%rd68+56];
	shl.b64 	%rd112, %rd111, %r69;
	or.b64  	%rd113, %rd112, %rd110;
	add.s32 	%r70, %r218, 15;
	ld.global.s32 	%rd114, [%rd68+60];
	shl.b64 	%rd115, %rd114, %r70;
	or.b64  	%rd543, %rd115, %rd113;
	add.s32 	%r218, %r218, 16;
	setp.ne.s32 	%p3, %r218, %r12;
	mov.u32 	%r220, %r12;
	@%p3 bra 	$L__BB29_4;
$L__BB29_5:
	setp.eq.s32 	%p4, %r8, 0;
	@%p4 bra 	$L__BB29_15;
	setp.lt.u32 	%p5, %r9, 7;
	@%p5 bra 	$L__BB29_8;
	add.s32 	%r71, %r220, %r15;
	mul.wide.s32 	%rd117, %r71, 4;
	add.s64 	%rd118, %rd1, %rd117;
	ld.global.s32 	%rd119, [%rd118];
	shl.b64 	%rd120, %rd119, %r220;
	add.s32 	%r72, %r220, 1;
	ld.global.s32 	%rd121, [%rd118+4];
	shl.b64 	%rd122, %rd121, %r72;
	or.b64  	%rd123, %rd120, %rd122;
	add.s32 	%r73, %r220, 2;
	ld.global.s32 	%rd124, [%rd118+8];
	shl.b64 	%rd125, %rd124, %r73;
	or.b64  	%rd126, %rd123, %rd125;
	add.s32 	%r74, %r220, 3;
	ld.global.s32 	%rd127, [%rd118+12];
	shl.b64 	%rd128, %rd127, %r74;
	or.b64  	%rd129, %rd126, %rd128;
	add.s32 	%r75, %r220, 4;
	ld.global.s32 	%rd130, [%rd118+16];
	shl.b64 	%rd131, %rd130, %r75;
	or.b64  	%rd132, %rd129, %rd131;
	add.s32 	%r76, %r220, 5;
	ld.global.s32 	%rd133, [%rd118+20];
	shl.b64 	%rd134, %rd133, %r76;
	or.b64  	%rd135, %rd132, %rd134;
	add.s32 	%r77, %r220, 6;
	ld.global.s32 	%rd136, [%rd118+24];
	shl.b64 	%rd137, %rd136, %r77;
	or.b64  	%rd138, %rd135, %rd137;
	add.s32 	%r78, %r220, 7;
	ld.global.s32 	%rd139, [%rd118+28];
	shl.b64 	%rd140, %rd139, %r78;
	or.b64  	%rd141, %rd138, %rd140;
	or.b64  	%rd543, %rd141, %rd543;
	add.s32 	%r220, %r220, 8;
$L__BB29_8:
	setp.eq.s32 	%p6, %r10, 0;
	@%p6 bra 	$L__BB29_15;
	setp.lt.u32 	%p7, %r11, 3;
	@%p7 bra 	$L__BB29_11;
	add.s32 	%r79, %r220, %r15;
	mul.wide.s32 	%rd143, %r79, 4;
	add.s64 	%rd144, %rd1, %rd143;
	ld.global.s32 	%rd145, [%rd144];
	shl.b64 	%rd146, %rd145, %r220;
	add.s32 	%r80, %r220, 1;
	ld.global.s32 	%rd147, [%rd144+4];
	shl.b64 	%rd148, %rd147, %r80;
	or.b64  	%rd149, %rd146, %rd148;
	add.s32 	%r81, %r220, 2;
	ld.global.s32 	%rd150, [%rd144+8];
	shl.b64 	%rd151, %rd150, %r81;
	or.b64  	%rd152, %rd149, %rd151;
	add.s32 	%r82, %r220, 3;
	ld.global.s32 	%rd153, [%rd144+12];
	shl.b64 	%rd154, %rd153, %r82;
	or.b64  	%rd155, %rd152, %rd154;
	or.b64  	%rd543, %rd155, %rd543;
	add.s32 	%r220, %r220, 4;
$L__BB29_11:
	setp.eq.s32 	%p8, %r13, 0;
	@%p8 bra 	$L__BB29_15;
	setp.eq.s32 	%p9, %r13, 1;
	add.s32 	%r83, %r220, %r15;
	mul.wide.s32 	%rd156, %r83, 4;
	add.s64 	%rd12, %rd1, %rd156;
	ld.global.s32 	%rd157, [%rd12];
	shl.b64 	%rd158, %rd157, %r220;
	or.b64  	%rd543, %rd158, %rd543;
	@%p9 bra 	$L__BB29_15;
	setp.eq.s32 	%p10, %r13, 2;
	add.s32 	%r84, %r220, 1;
	ld.global.s32 	%rd159, [%rd12+4];
	shl.b64 	%rd160, %rd159, %r84;
	or.b64  	%rd543, %rd160, %rd543;
	@%p10 bra 	$L__BB29_15;
	add.s32 	%r85, %r220, 2;
	ld.global.s32 	%rd161, [%rd12+8];
	shl.b64 	%rd162, %rd161, %r85;
	or.b64  	%rd543, %rd162, %rd543;
$L__BB29_15:
	shl.b32 	%r86, %r217, 3;
	mov.u32 	%r87, _ZZ3ha2ILi31EEviiPjPiPyyE2ai;
	add.s32 	%r88, %r87, %r86;
	st.shared.u64 	[%r88], %rd543;
	add.s32 	%r217, %r217, %r7;
	setp.lt.s32 	%p11, %r217, %r49;
	@%p11 bra 	$L__BB29_2;
$L__BB29_16:
	ld.param.u32 	%r214, [_Z3ha2ILi31EEviiPjPiPyy_param_1];
	bar.sync 	0;
	setp.lt.s32 	%p12, %r214, 1;
	mov.b64 	%rd550, 0;
	@%p12 bra 	$L__BB29_42;
	add.s32 	%r90, %r49, -1;
	cvt.u64.u32 	%rd17, %r90;
	shl.b32 	%r91, %r6, 3;
	mov.u32 	%r92, _ZZ3ha2ILi31EEviiPjPiPyyE2qc;
	add.s32 	%r24, %r92, %r91;
	and.b32  	%r25, %r90, 3;
	shl.b32 	%r93, %r4, 3;
	add.s32 	%r26, %r92, %r93;
	cvt.u64.u32 	%rd544, %r5;
	mov.b32 	%r222, 0;
	mov.b64 	%rd550, 0;
$L__BB29_18:
	setp.eq.s32 	%p13, %r1, 0;
	mov.u64 	%rd549, %rd544;
	@%p13 bra 	$L__BB29_26;
	setp.lt.u32 	%p14, %r1, 4;
	mov.u64 	%rd549, %rd544;
	@%p14 bra 	$L__BB29_22;
	and.b32  	%r94, %r1, 252;
	neg.s32 	%r223, %r94;
	mov.u64 	%rd549, %rd544;
$L__BB29_21:
	add.s64 	%rd166, %rd549, -1;
	and.b64  	%rd167, %rd166, %rd549;
	add.s64 	%rd168, %rd167, -1;
	and.b64  	%rd169, %rd168, %rd167;
	add.s64 	%rd170, %rd169, -1;
	and.b64  	%rd171, %rd170, %rd169;
	add.s64 	%rd172, %rd171, -1;
	and.b64  	%rd549, %rd172, %rd171;
	add.s32 	%r223, %r223, 4;
	setp.ne.s32 	%p15, %r223, 0;
	@%p15 bra 	$L__BB29_21;
$L__BB29_22:
	and.b32  	%r31, %r1, 3;
	setp.eq.s32 	%p16, %r31, 0;
	@%p16 bra 	$L__BB29_26;
	setp.eq.s32 	%p17, %r31, 1;
	add.s64 	%rd173, %rd549, -1;
	and.b64  	%rd549, %rd173, %rd549;
	@%p17 bra 	$L__BB29_26;
	setp.eq.s32 	%p18, %r31, 2;
	add.s64 	%rd174, %rd549, -1;
	and.b64  	%rd549, %rd174, %rd549;
	@%p18 bra 	$L__BB29_26;
	add.s64 	%rd175, %rd549, -1;
	and.b64  	%rd549, %rd175, %rd549;
$L__BB29_26:
	setp.lt.s32 	%p19, %r49, 2;
	neg.s64 	%rd176, %rd549;
	and.b64  	%rd177, %rd549, %rd176;
	clz.b64 	%r96, %rd177;
	cvt.u64.u32 	%rd29, %r96;
	shl.b32 	%r97, %r96, 3;
	mov.u32 	%r98, _ZZ3ha2ILi31EEviiPjPiPyyE2ai;
	sub.s32 	%r99, %r98, %r97;
	ld.shared.u64 	%rd30, [%r99+504];
	mov.b32 	%r230, 0;
	@%p19 bra 	$L__BB29_34;
	add.s32 	%r228, %r49, -2;
	setp.lt.u32 	%p20, %r228, 3;
	mov.b32 	%r230, 0;
	@%p20 bra 	$L__BB29_30;
	mov.b32 	%r230, 0;
	mov.u32 	%r226, %r230;
$L__BB29_29:
	shr.u64 	%rd178, %rd544, %r228;
	and.b64  	%rd179, %rd178, 1;
	setp.eq.b64 	%p21, %rd179, 1;
	shl.b32 	%r103, %r230, 1;
	shr.u64 	%rd180, %rd30, %r228;
	cvt.u32.u64 	%r104, %rd180;
	and.b32  	%r105, %r104, 1;
	or.b32  	%r106, %r105, %r103;
	selp.b32 	%r107, %r106, %r230, %p21;
	add.s32 	%r108, %r228, -1;
	shr.u64 	%rd181, %rd544, %r108;
	and.b64  	%rd182, %rd181, 1;
	setp.eq.b64 	%p22, %rd182, 1;
	shl.b32 	%r109, %r107, 1;
	shr.u64 	%rd183, %rd30, %r108;
	cvt.u32.u64 	%r110, %rd183;
	and.b32  	%r111, %r110, 1;
	or.b32  	%r112, %r111, %r109;
	selp.b32 	%r113, %r112, %r107, %p22;
	add.s32 	%r114, %r228, -2;
	shr.u64 	%rd184, %rd544, %r114;
	and.b64  	%rd185, %rd184, 1;
	setp.eq.b64 	%p23, %rd185, 1;
	shl.b32 	%r115, %r113, 1;
	shr.u64 	%rd186, %rd30, %r114;
	cvt.u32.u64 	%r116, %rd186;
	and.b32  	%r117, %r116, 1;
	or.b32  	%r118, %r117, %r115;
	selp.b32 	%r119, %r118, %r113, %p23;
	add.s32 	%r120, %r228, -3;
	shr.u64 	%rd187, %rd544, %r120;
	and.b64  	%rd188, %rd187, 1;
	setp.eq.b64 	%p24, %rd188, 1;
	shl.b32 	%r121, %r119, 1;
	shr.u64 	%rd189, %rd30, %r120;
	cvt.u32.u64 	%r122, %rd189;
	and.b32  	%r123, %r122, 1;
	or.b32  	%r124, %r123, %r121;
	selp.b32 	%r230, %r124, %r119, %p24;
	add.s32 	%r228, %r228, -4;
	add.s32 	%r226, %r226, 4;
	add.s32 	%r125, %r49, -1;
	and.b32  	%r126, %r125, -4;
	setp.ne.s32 	%p25, %r226, %r126;
	@%p25 bra 	$L__BB29_29;
$L__BB29_30:
	setp.eq.s32 	%p26, %r25, 0;
	@%p26 bra 	$L__BB29_34;
	setp.eq.s32 	%p27, %r25, 1;
	shr.u64 	%rd190, %rd544, %r228;
	and.b64  	%rd191, %rd190, 1;
	setp.eq.b64 	%p28, %rd191, 1;
	shl.b32 	%r127, %r230, 1;
	shr.u64 	%rd192, %rd30, %r228;
	cvt.u32.u64 	%r128, %rd192;
	and.b32  	%r129, %r128, 1;
	or.b32  	%r130, %r129, %r127;
	selp.b32 	%r230, %r130, %r230, %p28;
	@%p27 bra 	$L__BB29_34;
	setp.eq.s32 	%p29, %r25, 2;
	add.s32 	%r131, %r228, -1;
	shr.u64 	%rd193, %rd544, %r131;
	and.b64  	%rd194, %rd193, 1;
	setp.eq.b64 	%p30, %rd194, 1;
	shl.b32 	%r132, %r230, 1;
	shr.u64 	%rd195, %rd30, %r131;
	cvt.u32.u64 	%r133, %rd195;
	and.b32  	%r134, %r133, 1;
	or.b32  	%r135, %r134, %r132;
	selp.b32 	%r230, %r135, %r230, %p30;
	@%p29 bra 	$L__BB29_34;
	add.s32 	%r136, %r228, -2;
	shr.u64 	%rd196, %rd544, %r136;
	and.b64  	%rd197, %rd196, 1;
	setp.eq.b64 	%p31, %rd197, 1;
	shl.b32 	%r137, %r230, 1;
	shr.u64 	%rd198, %rd30, %r136;
	cvt.u32.u64 	%r138, %rd198;
	and.b32  	%r139, %r138, 1;
	or.b32  	%r140, %r139, %r137;
	selp.b32 	%r230, %r140, %r230, %p31;
$L__BB29_34:
	setp.lt.s32 	%p32, %r49, 3;
	cvt.u32.u64 	%r141, %rd17;
	shr.u64 	%rd199, %rd30, %r141;
	and.b64  	%rd200, %rd199, 1;
	st.shared.u64 	[%r24], %rd200;
	bar.sync 	0;
	@%p32 bra 	$L__BB29_37;
	shr.u32 	%r143, %r230, 1;
	and.b32  	%r144, %r143, 1;
	cvt.u64.u32 	%rd201, %r144;
	neg.s64 	%rd31, %rd201;
	shr.u32 	%r145, %r230, 2;
	and.b32  	%r146, %r145, 1;
	cvt.u64.u32 	%rd202, %r146;
	neg.s64 	%rd32, %rd202;
	shr.u32 	%r147, %r230, 3;
	and.b32  	%r148, %r147, 1;
	cvt.u64.u32 	%rd203, %r148;
	neg.s64 	%rd33, %rd203;
	shr.u32 	%r149, %r230, 4;
	and.b32  	%r150, %r149, 1;
	cvt.u64.u32 	%rd204, %r150;
	neg.s64 	%rd34, %rd204;
	shr.u32 	%r151, %r230, 5;
	and.b32  	%r152, %r151, 1;
	cvt.u64.u32 	%rd205, %r152;
	neg.s64 	%rd35, %rd205;
	shr.u32 	%r153, %r230, 6;
	and.b32  	%r154, %r153, 1;
	cvt.u64.u32 	%rd206, %r154;
	neg.s64 	%rd36, %rd206;
	shr.u32 	%r155, %r230, 7;
	and.b32  	%r156, %r155, 1;
	cvt.u64.u32 	%rd207, %r156;
	neg.s64 	%rd37, %rd207;
	shr.u32 	%r157, %r230, 8;
	and.b32  	%r158, %r157, 1;
	cvt.u64.u32 	%rd208, %r158;
	neg.s64 	%rd38, %rd208;
	shr.u32 	%r159, %r230, 9;
	and.b32  	%r160, %r159, 1;
	cvt.u64.u32 	%rd209, %r160;
	neg.s64 	%rd39, %rd209;
	shr.u32 	%r161, %r230, 10;
	and.b32  	%r162, %r161, 1;
	cvt.u64.u32 	%rd210, %r162;
	neg.s64 	%rd40, %rd210;
	shr.u32 	%r163, %r230, 11;
	and.b32  	%r164, %r163, 1;
	cvt.u64.u32 	%rd211, %r164;
	neg.s64 	%rd41, %rd211;
	shr.u32 	%r165, %r230, 12;
	and.b32  	%r166, %r165, 1;
	cvt.u64.u32 	%rd212, %r166;
	neg.s64 	%rd42, %rd212;
	shr.u32 	%r167, %r230, 15;
	and.b32  	%r168, %r167, 1;
	cvt.u64.u32 	%rd213, %r168;
	neg.s64 	%rd43, %rd213;
	shr.u32 	%r169, %r230, 16;
	and.b32  	%r170, %r169, 1;
	cvt.u64.u32 	%rd214, %r170;
	neg.s64 	%rd44, %rd214;
	shr.u32 	%r171, %r230, 17;
	and.b32  	%r172, %r171, 1;
	cvt.u64.u32 	%rd215, %r172;
	neg.s64 	%rd45, %rd215;
	shr.u32 	%r173, %r230, 18;
	and.b32  	%r174, %r173, 1;
	cvt.u64.u32 	%rd216, %r174;
	neg.s64 	%rd46, %rd216;
	shr.u32 	%r175, %r230, 19;
	and.b32  	%r176, %r175, 1;
	cvt.u64.u32 	%rd217, %r176;
	neg.s64 	%rd47, %rd217;
	shr.u32 	%r177, %r230, 22;
	and.b32  	%r178, %r177, 1;
	cvt.u64.u32 	%rd218, %r178;
	neg.s64 	%rd48, %rd218;
	shr.u32 	%r179, %r230, 23;
	and.b32  	%r180, %r179, 1;
	cvt.u64.u32 	%rd219, %r180;
	neg.s64 	%rd49, %rd219;
	shr.u32 	%r181, %r230, 25;
	and.b32  	%r182, %r181, 1;
	cvt.u64.u32 	%rd220, %r182;
	neg.s64 	%rd50, %rd220;
	shr.u32 	%r183, %r230, 27;
	and.b32  	%r184, %r183, 1;
	cvt.u64.u32 	%rd221, %r184;
	neg.s64 	%rd51, %rd221;
	shr.u32 	%r185, %r230, 30;
	and.b32  	%r186, %r185, 1;
	cvt.u64.u32 	%rd222, %r186;
	neg.s64 	%rd52, %rd222;
	mov.b32 	%r231, 1;
$L__BB29_36:
	ld.param.u64 	%rd534, [_Z3ha2ILi31EEviiPjPiPyy_param_5];
	ld.shared.u64 	%rd223, [%r26];
	and.b32  	%r188, %r230, 1;
	cvt.u64.u32 	%rd224, %r188;
	neg.s64 	%rd225, %rd224;
	and.b64  	%rd226, %rd223, %rd225;
	setp.lt.u64 	%p33, %rd226, %rd534;
	selp.b64 	%rd227, 0, %rd534, %p33;
	sub.s64 	%rd228, %rd226, %rd227;
	ld.shared.u64 	%rd229, [%r26+8];
	and.b64  	%rd230, %rd229, %rd31;
	add.s64 	%rd231, %rd230, %rd228;
	setp.lt.u64 	%p34, %rd231, %rd534;
	selp.b64 	%rd232, 0, %rd534, %p34;
	sub.s64 	%rd233, %rd231, %rd232;
	ld.shared.u64 	%rd234, [%r26+16];
	and.b64  	%rd235, %rd234, %rd32;
	add.s64 	%rd236, %rd235, %rd233;
	setp.lt.u64 	%p35, %rd236, %rd534;
	selp.b64 	%rd237, 0, %rd534, %p35;
	sub.s64 	%rd238, %rd236, %rd237;
	ld.shared.u64 	%rd239, [%r26+24];
	and.b64  	%rd240, %rd239, %rd33;
	add.s64 	%rd241, %rd240, %rd238;
	setp.lt.u64 	%p36, %rd241, %rd534;
	selp.b64 	%rd242, 0, %rd534, %p36;
	sub.s64 	%rd243, %rd241, %rd242;
	ld.shared.u64 	%rd244, [%r26+32];
	and.b64  	%rd245, %rd244, %rd34;
	add.s64 	%rd246, %rd245, %rd243;
	setp.lt.u64 	%p37, %rd246, %rd534;
	selp.b64 	%rd247, 0, %rd534, %p37;
	sub.s64 	%rd248, %rd246, %rd247;
	ld.shared.u64 	%rd249, [%r26+40];
	and.b64  	%rd250, %rd249, %rd35;
	add.s64 	%rd251, %rd250, %rd248;
	setp.lt.u64 	%p38, %rd251, %rd534;
	selp.b64 	%rd252, 0, %rd534, %p38;
	sub.s64 	%rd253, %rd251, %rd252;
	ld.shared.u64 	%rd254, [%r26+48];
	and.b64  	%rd255, %rd254, %rd36;
	add.s64 	%rd256, %rd255, %rd253;
	setp.lt.u64 	%p39, %rd256, %rd534;
	selp.b64 	%rd257, 0, %rd534, %p39;
	sub.s64 	%rd258, %rd256, %rd257;
	ld.shared.u64 	%rd259, [%r26+56];
	and.b64  	%rd260, %rd259, %rd37;
	add.s64 	%rd261, %rd260, %rd258;
	setp.lt.u64 	%p40, %rd261, %rd534;
	selp.b64 	%rd262, 0, %rd534, %p40;
	sub.s64 	%rd263, %rd261, %rd262;
	ld.shared.u64 	%rd264, [%r26+64];
	and.b64  	%rd265, %rd264, %rd38;
	add.s64 	%rd266, %rd265, %rd263;
	setp.lt.u64 	%p41, %rd266, %rd534;
	selp.b64 	%rd267, 0, %rd534, %p41;
	sub.s64 	%rd268, %rd266, %rd267;
	ld.shared.u64 	%rd269, [%r26+72];
	and.b64  	%rd270, %rd269, %rd39;
	add.s64 	%rd271, %rd270, %rd268;
	setp.lt.u64 	%p42, %rd271, %rd534;
	selp.b64 	%rd272, 0, %rd534, %p42;
	sub.s64 	%rd273, %rd271, %rd272;
	ld.shared.u64 	%rd274, [%r26+80];
	and.b64  	%rd275, %rd274, %rd40;
	add.s64 	%rd276, %rd275, %rd273;
	setp.lt.u64 	%p43, %rd276, %rd534;
	selp.b64 	%rd277, 0, %rd534, %p43;
	sub.s64 	%rd278, %rd276, %rd277;
	ld.shared.u64 	%rd279, [%r26+88];
	and.b64  	%rd280, %rd279, %rd41;
	add.s64 	%rd281, %rd280, %rd278;
	setp.lt.u64 	%p44, %rd281, %rd534;
	selp.b64 	%rd282, 0, %rd534, %p44;
	sub.s64 	%rd283, %rd281, %rd282;
	ld.shared.u64 	%rd284, [%r26+96];
	and.b64  	%rd285, %rd284, %rd42;
	add.s64 	%rd286, %rd285, %rd283;
	setp.lt.u64 	%p45, %rd286, %rd534;
	selp.b64 	%rd287, 0, %rd534, %p45;
	sub.s64 	%rd288, %rd286, %rd287;
	ld.shared.u64 	%rd289, [%r26+104];
	shr.u32 	%r189, %r230, 13;
	and.b32  	%r190, %r189, 1;
	cvt.u64.u32 	%rd290, %r190;
	neg.s64 	%rd291, %rd290;
	and.b64  	%rd292, %rd289, %rd291;
	add.s64 	%rd293, %rd292, %rd288;
	setp.lt.u64 	%p46, %rd293, %rd534;
	selp.b64 	%rd294, 0, %rd534, %p46;
	sub.s64 	%rd295, %rd293, %rd294;
	ld.shared.u64 	%rd296, [%r26+112];
	shr.u32 	%r191, %r230, 14;
	and.b32  	%r192, %r191, 1;
	cvt.u64.u32 	%rd297, %r192;
	neg.s64 	%rd298, %rd297;
	and.b64  	%rd299, %rd296, %rd298;
	add.s64 	%rd300, %rd299, %rd295;
	setp.lt.u64 	%p47, %rd300, %rd534;
	selp.b64 	%rd301, 0, %rd534, %p47;
	sub.s64 	%rd302, %rd300, %rd301;
	ld.shared.u64 	%rd303, [%r26+120];
	and.b64  	%rd304, %rd303, %rd43;
	add.s64 	%rd305, %rd304, %rd302;
	setp.lt.u64 	%p48, %rd305, %rd534;
	selp.b64 	%rd306, 0, %rd534, %p48;
	sub.s64 	%rd307, %rd305, %rd306;
	ld.shared.u64 	%rd308, [%r26+128];
	and.b64  	%rd309, %rd308, %rd44;
	add.s64 	%rd310, %rd309, %rd307;
	setp.lt.u64 	%p49, %rd310, %rd534;
	selp.b64 	%rd311, 0, %rd534, %p49;
	sub.s64 	%rd312, %rd310, %rd311;
	ld.shared.u64 	%rd313, [%r26+136];
	and.b64  	%rd314, %rd313, %rd45;
	add.s64 	%rd315, %rd314, %rd312;
	setp.lt.u64 	%p50, %rd315, %rd534;
	selp.b64 	%rd316, 0, %rd534, %p50;
	sub.s64 	%rd317, %rd315, %rd316;
	ld.shared.u64 	%rd318, [%r26+144];
	and.b64  	%rd319, %rd318, %rd46;
	add.s64 	%rd320, %rd319, %rd317;
	setp.lt.u64 	%p51, %rd320, %rd534;
	selp.b64 	%rd321, 0, %rd534, %p51;
	sub.s64 	%rd322, %rd320, %rd321;
	ld.shared.u64 	%rd323, [%r26+152];
	and.b64  	%rd324, %rd323, %rd47;
	add.s64 	%rd325, %rd324, %rd322;
	setp.lt.u64 	%p52, %rd325, %rd534;
	selp.b64 	%rd326, 0, %rd534, %p52;
	sub.s64 	%rd327, %rd325, %rd326;
	ld.shared.u64 	%rd328, [%r26+160];
	shr.u32 	%r193, %r230, 20;
	and.b32  	%r194, %r193, 1;
	cvt.u64.u32 	%rd329, %r194;
	neg.s64 	%rd330, %rd329;
	and.b64  	%rd331, %rd328, %rd330;
	add.s64 	%rd332, %rd331, %rd327;
	setp.lt.u64 	%p53, %rd332, %rd534;
	selp.b64 	%rd333, 0, %rd534, %p53;
	sub.s64 	%rd334, %rd332, %rd333;
	ld.shared.u64 	%rd335, [%r26+168];
	shr.u32 	%r195, %r230, 21;
	and.b32  	%r196, %r195, 1;
	cvt.u64.u32 	%rd336, %r196;
	neg.s64 	%rd337, %rd336;
	and.b64  	%rd338, %rd335, %rd337;
	add.s64 	%rd339, %rd338, %rd334;
	setp.lt.u64 	%p54, %rd339, %rd534;
	selp.b64 	%rd340, 0, %rd534, %p54;
	sub.s64 	%rd341, %rd339, %rd340;
	ld.shared.u64 	%rd342, [%r26+176];
	and.b64  	%rd343, %rd342, %rd48;
	add.s64 	%rd344, %rd343, %rd341;
	setp.lt.u64 	%p55, %rd344, %rd534;
	selp.b64 	%rd345, 0, %rd534, %p55;
	sub.s64 	%rd346, %rd344, %rd345;
	ld.shared.u64 	%rd347, [%r26+184];
	and.b64  	%rd348, %rd347, %rd49;
	add.s64 	%rd349, %rd348, %rd346;
	setp.lt.u64 	%p56, %rd349, %rd534;
	selp.b64 	%rd350, 0, %rd534, %p56;
	sub.s64 	%rd351, %rd349, %rd350;
	ld.shared.u64 	%rd352, [%r26+192];
	shr.u32 	%r197, %r230, 24;
	and.b32  	%r198, %r197, 1;
	cvt.u64.u32 	%rd353, %r198;
	neg.s64 	%rd354, %rd353;
	and.b64  	%rd355, %rd352, %rd354;
	add.s64 	%rd356, %rd355, %rd351;
	setp.lt.u64 	%p57, %rd356, %rd534;
	selp.b64 	%rd357, 0, %rd534, %p57;
	sub.s64 	%rd358, %rd356, %rd357;
	ld.shared.u64 	%rd359, [%r26+200];
	and.b64  	%rd360, %rd359, %rd50;
	add.s64 	%rd361, %rd360, %rd358;
	setp.lt.u64 	%p58, %rd361, %rd534;
	selp.b64 	%rd362, 0, %rd534, %p58;
	sub.s64 	%rd363, %rd361, %rd362;
	ld.shared.u64 	%rd364, [%r26+208];
	shr.u32 	%r199, %r230, 26;
	and.b32  	%r200, %r199, 1;
	cvt.u64.u32 	%rd365, %r200;
	neg.s64 	%rd366, %rd365;
	and.b64  	%rd367, %rd364, %rd366;
	add.s64 	%rd368, %rd367, %rd363;
	setp.lt.u64 	%p59, %rd368, %rd534;
	selp.b64 	%rd369, 0, %rd534, %p59;
	sub.s64 	%rd370, %rd368, %rd369;
	ld.shared.u64 	%rd371, [%r26+216];
	and.b64  	%rd372, %rd371, %rd51;
	add.s64 	%rd373, %rd372, %rd370;
	setp.lt.u64 	%p60, %rd373, %rd534;
	selp.b64 	%rd374, 0, %rd534, %p60;
	sub.s64 	%rd375, %rd373, %rd374;
	ld.shared.u64 	%rd376, [%r26+224];
	shr.u32 	%r201, %r230, 28;
	and.b32  	%r202, %r201, 1;
	cvt.u64.u32 	%rd377, %r202;
	neg.s64 	%rd378, %rd377;
	and.b64  	%rd379, %rd376, %rd378;
	add.s64 	%rd380, %rd379, %rd375;
	setp.lt.u64 	%p61, %rd380, %rd534;
	selp.b64 	%rd381, 0, %rd534, %p61;
	sub.s64 	%rd382, %rd380, %rd381;
	ld.shared.u64 	%rd383, [%r26+232];
	shr.u32 	%r203, %r230, 29;
	and.b32  	%r204, %r203, 1;
	cvt.u64.u32 	%rd384, %r204;
	neg.s64 	%rd385, %rd384;
	and.b64  	%rd386, %rd383, %rd385;
	add.s64 	%rd387, %rd386, %rd382;
	setp.lt.u64 	%p62, %rd387, %rd534;
	selp.b64 	%rd388, 0, %rd534, %p62;
	sub.s64 	%rd389, %rd387, %rd388;
	ld.shared.u64 	%rd390, [%r26+240];
	and.b64  	%rd391, %rd390, %rd52;
	add.s64 	%rd392, %rd391, %rd389;
	setp.lt.u64 	%p63, %rd392, %rd534;
	selp.b64 	%rd393, 0, %rd534, %p63;
	sub.s64 	%rd394, %rd392, %rd393;
	bar.sync 	0;
	st.shared.u64 	[%r24], %rd394;
	bar.sync 	0;
	add.s32 	%r231, %r231, 1;
	setp.ne.s32 	%p64, %r231, %r141;
	@%p64 bra 	$L__BB29_36;
$L__BB29_37:
	shl.b32 	%r205, %r49, 3;
	mov.u32 	%r206, _ZZ3ha2ILi31EEviiPjPiPyyE2ai;
	add.s32 	%r207, %r206, %r205;
	ld.shared.u64 	%rd395, [%r207+-8];
	cvt.u32.u64 	%r208, %rd29;
	sub.s32 	%r209, 63, %r208;
	shr.u64 	%rd396, %rd395, %r209;
	and.b64  	%rd397, %rd396, 1;
	setp.eq.b64 	%p65, %rd397, 1;
	@%p65 bra 	$L__BB29_39;
	mov.b64 	%rd398, 0;
	st.shared.u64 	[%r24], %rd398;
$L__BB29_39:
	ld.param.u32 	%r215, [_Z3ha2ILi31EEviiPjPiPyy_param_1];
	bar.sync 	0;
	add.s32 	%r210, %r222, %r3;
	setp.ge.s32 	%p66, %r210, %r215;
	@%p66 bra 	$L__BB29_41;
	ld.param.u64 	%rd535, [_Z3ha2ILi31EEviiPjPiPyy_param_5];
	ld.shared.u64 	%rd399, [%r26];
	ld.shared.u64 	%rd400, [%r26+8];
	setp.lt.u64 	%p67, %rd399, %rd535;
	selp.b64 	%rd401, 0, %rd535, %p67;
	sub.s64 	%rd402, %rd399, %rd401;
	add.s64 	%rd403, %rd400, %rd402;
	ld.shared.u64 	%rd404, [%r26+16];
	setp.lt.u64 	%p68, %rd403, %rd535;
	selp.b64 	%rd405, 0, %rd535, %p68;
	sub.s64 	%rd406, %rd403, %rd405;
	add.s64 	%rd407, %rd404, %rd406;
	ld.shared.u64 	%rd408, [%r26+24];
	setp.lt.u64 	%p69, %rd407, %rd535;
	selp.b64 	%rd409, 0, %rd535, %p69;
	sub.s64 	%rd410, %rd407, %rd409;
	add.s64 	%rd411, %rd408, %rd410;
	ld.shared.u64 	%rd412, [%r26+32];
	setp.lt.u64 	%p70, %rd411, %rd535;
	selp.b64 	%rd413, 0, %rd535, %p70;
	sub.s64 	%rd414, %rd411, %rd413;
	add.s64 	%rd415, %rd412, %rd414;
	ld.shared.u64 	%rd416, [%r26+40];
	setp.lt.u64 	%p71, %rd415, %rd535;
	selp.b64 	%rd417, 0, %rd535, %p71;
	sub.s64 	%rd418, %rd415, %rd417;
	add.s64 	%rd419, %rd416, %rd418;
	ld.shared.u64 	%rd420, [%r26+48];
	setp.lt.u64 	%p72, %rd419, %rd535;
	selp.b64 	%rd421, 0, %rd535, %p72;
	sub.s64 	%rd422, %rd419, %rd421;
	add.s64 	%rd423, %rd420, %rd422;
	ld.shared.u64 	%rd424, [%r26+56];
	setp.lt.u64 	%p73, %rd423, %rd535;
	selp.b64 	%rd425, 0, %rd535, %p73;
	sub.s64 	%rd426, %rd423, %rd425;
	add.s64 	%rd427, %rd424, %rd426;
	ld.shared.u64 	%rd428, [%r26+64];
	setp.lt.u64 	%p74, %rd427, %rd535;
	selp.b64 	%rd429, 0, %rd535, %p74;
	sub.s64 	%rd430, %rd427, %rd429;
	add.s64 	%rd431, %rd428, %rd430;
	ld.shared.u64 	%rd432, [%r26+72];
	setp.lt.u64 	%p75, %rd431, %rd535;
	selp.b64 	%rd433, 0, %rd535, %p75;
	sub.s64 	%rd434, %rd431, %rd433;
	add.s64 	%rd435, %rd432, %rd434;
	ld.shared.u64 	%rd436, [%r26+80];
	setp.lt.u64 	%p76, %rd435, %rd535;
	selp.b64 	%rd437, 0, %rd535, %p76;
	sub.s64 	%rd438, %rd435, %rd437;
	add.s64 	%rd439, %rd436, %rd438;
	ld.shared.u64 	%rd440, [%r26+88];
	setp.lt.u64 	%p77, %rd439, %rd535;
	selp.b64 	%rd441, 0, %rd535, %p77;
	sub.s64 	%rd442, %rd439, %rd441;
	add.s64 	%rd443, %rd440, %rd442;
	ld.shared.u64 	%rd444, [%r26+96];
	setp.lt.u64 	%p78, %rd443, %rd535;
	selp.b64 	%rd445, 0, %rd535, %p78;
	sub.s64 	%rd446, %rd443, %rd445;
	add.s64 	%rd447, %rd444, %rd446;
	ld.shared.u64 	%rd448, [%r26+104];
	setp.lt.u64 	%p79, %rd447, %rd535;
	selp.b64 	%rd449, 0, %rd535, %p79;
	sub.s64 	%rd450, %rd447, %rd449;
	add.s64 	%rd451, %rd448, %rd450;
	ld.shared.u64 	%rd452, [%r26+112];
	setp.lt.u64 	%p80, %rd451, %rd535;
	selp.b64 	%rd453, 0, %rd535, %p80;
	sub.s64 	%rd454, %rd451, %rd453;
	add.s64 	%rd455, %rd452, %rd454;
	ld.shared.u64 	%rd456, [%r26+120];
	setp.lt.u64 	%p81, %rd455, %rd535;
	selp.b64 	%rd457, 0, %rd535, %p81;
	sub.s64 	%rd458, %rd455, %rd457;
	add.s64 	%rd459, %rd456, %rd458;
	ld.shared.u64 	%rd460, [%r26+128];
	setp.lt.u64 	%p82, %rd459, %rd535;
	selp.b64 	%rd461, 0, %rd535, %p82;
	sub.s64 	%rd462, %rd459, %rd461;
	add.s64 	%rd463, %rd460, %rd462;
	ld.shared.u64 	%rd464, [%r26+136];
	setp.lt.u64 	%p83, %rd463, %rd535;
	selp.b64 	%rd465, 0, %rd535, %p83;
	sub.s64 	%rd466, %rd463, %rd465;
	add.s64 	%rd467, %rd464, %rd466;
	ld.shared.u64 	%rd468, [%r26+144];
	setp.lt.u64 	%p84, %rd467, %rd535;
	selp.b64 	%rd469, 0, %rd535, %p84;
	sub.s64 	%rd470, %rd467, %rd469;
	add.s64 	%rd471, %rd468, %rd470;
	ld.shared.u64 	%rd472, [%r26+152];
	setp.lt.u64 	%p85, %rd471, %rd535;
	selp.b64 	%rd473, 0, %rd535, %p85;
	sub.s64 	%rd474, %rd471, %rd473;
	add.s64 	%rd475, %rd472, %rd474;
	ld.shared.u64 	%rd476, [%r26+160];
	setp.lt.u64 	%p86, %rd475, %rd535;
	selp.b64 	%rd477, 0, %rd535, %p86;
	sub.s64 	%rd478, %rd475, %rd477;
	add.s64 	%rd479, %rd476, %rd478;
	ld.shared.u64 	%rd480, [%r26+168];
	setp.lt.u64 	%p87, %rd479, %rd535;
	selp.b64 	%rd481, 0, %rd535, %p87;
	sub.s64 	%rd482, %rd479, %rd481;
	add.s64 	%rd483, %rd480, %rd482;
	ld.shared.u64 	%rd484, [%r26+176];
	setp.lt.u64 	%p88, %rd483, %rd535;
	selp.b64 	%rd485, 0, %rd535, %p88;
	sub.s64 	%rd486, %rd483, %rd485;
	add.s64 	%rd487, %rd484, %rd486;
	ld.shared.u64 	%rd488, [%r26+184];
	setp.lt.u64 	%p89, %rd487, %rd535;
	selp.b64 	%rd489, 0, %rd535, %p89;
	sub.s64 	%rd490, %rd487, %rd489;
	add.s64 	%rd491, %rd488, %rd490;
	ld.shared.u64 	%rd492, [%r26+192];
	setp.lt.u64 	%p90, %rd491, %rd535;
	selp.b64 	%rd493, 0, %rd535, %p90;
	sub.s64 	%rd494, %rd491, %rd493;
	add.s64 	%rd495, %rd492, %rd494;
	ld.shared.u64 	%rd496, [%r26+200];
	setp.lt.u64 	%p91, %rd495, %rd535;
	selp.b64 	%rd497, 0, %rd535, %p91;
	sub.s64 	%rd498, %rd495, %rd497;
	add.s64 	%rd499, %rd496, %rd498;
	ld.shared.u64 	%rd500, [%r26+208];
	setp.lt.u64 	%p92, %rd499, %rd535;
	selp.b64 	%rd501, 0, %rd535, %p92;
	sub.s64 	%rd502, %rd499, %rd501;
	add.s64 	%rd503, %rd500, %rd502;
	ld.shared.u64 	%rd504, [%r26+216];
	setp.lt.u64 	%p93, %rd503, %rd535;
	selp.b64 	%rd505, 0, %rd535, %p93;
	sub.s64 	%rd506, %rd503, %rd505;
	add.s64 	%rd507, %rd504, %rd506;
	ld.shared.u64 	%rd508, [%r26+224];
	setp.lt.u64 	%p94, %rd507, %rd535;
	selp.b64 	%rd509, 0, %rd535, %p94;
	sub.s64 	%rd510, %rd507, %rd509;
	add.s64 	%rd511, %rd508, %rd510;
	ld.shared.u64 	%rd512, [%r26+232];
	setp.lt.u64 	%p95, %rd511, %rd535;
	selp.b64 	%rd513, 0, %rd535, %p95;
	sub.s64 	%rd514, %rd511, %rd513;
	add.s64 	%rd515, %rd512, %rd514;
	ld.shared.u64 	%rd516, [%r26+240];
	setp.lt.u64 	%p96, %rd515, %rd535;
	selp.b64 	%rd517, 0, %rd535, %p96;
	sub.s64 	%rd518, %rd515, %rd517;
	add.s64 	%rd519, %rd516, %rd518;
	setp.lt.u64 	%p97, %rd519, %rd535;
	selp.b64 	%rd520, 0, %rd535, %p97;
	sub.s64 	%rd521, %rd519, %rd520;
	add.s64 	%rd522, %rd521, %rd550;
	setp.lt.u64 	%p98, %rd522, %rd535;
	selp.b64 	%rd523, 0, %rd535, %p98;
	sub.s64 	%rd550, %rd522, %rd523;
$L__BB29_41:
	ld.param.u32 	%r216, [_Z3ha2ILi31EEviiPjPiPyy_param_1];
	neg.s64 	%rd524, %rd544;
	and.b64  	%rd525, %rd524, %rd544;
	and.b64  	%rd526, %rd525, 4294967295;
	add.s64 	%rd527, %rd526, %rd544;
	popc.b64 	%r211, %rd527;
	mov.b64 	%rd528, 2147483647;
	shr.u64 	%rd529, %rd528, %r211;
	or.b64  	%rd544, %rd529, %rd527;
	bar.sync 	0;
	mov.u32 	%r212, %ntid.y;
	mov.u32 	%r213, %nctaid.x;
	mad.lo.s32 	%r222, %r212, %r213, %r222;
	setp.lt.s32 	%p99, %r222, %r216;
	@%p99 bra 	$L__BB29_18;
$L__BB29_42:
	setp.ne.s32 	%p100, %r1, 0;
	@%p100 bra 	$L__BB29_44;
	ld.param.u64 	%rd533, [_Z3ha2ILi31EEviiPjPiPyy_param_4];
	cvta.to.global.u64 	%rd530, %rd533;
	mul.wide.s32 	%rd531, %r3, 8;
	add.s64 	%rd532, %rd530, %rd531;
	st.global.u64 	[%rd532], %rd550;
$L__BB29_44:
	ret;

}
	// .globl	_Z3ha2ILi32EEviiPjPiPyy
.visible .entry _Z3ha2ILi32EEviiPjPiPyy(
	.param .u32 _Z3ha2ILi32EEviiPjPiPyy_param_0,
	.param .u32 _Z3ha2ILi32EEviiPjPiPyy_param_1,
	.param .u64 .ptr .align 1 _Z3ha2ILi32EEviiPjPiPyy_param_2,
	.param .u64 .ptr .align 1 _Z3ha2ILi32EEviiPjPiPyy_param_3,
	.param .u64 .ptr .align 1 _Z3ha2ILi32EEviiPjPiPyy_param_4,
	.param .u64 _Z3ha2ILi32EEviiPjPiPyy_param_5
)
.maxntid 256
{
	.reg .pred 	%p<80>;
	.reg .b32 	%r<192>;
	.reg .b64 	%rd<397>;
	// demoted variable
	.shared .align 8 .b8 _ZZ3ha2ILi32EEviiPjPiPyyE2qc[8192];
	// demoted variable
	.shared .align 8 .b8 _ZZ3ha2ILi32EEviiPjPiPyyE2ai[512];
	ld.param.u32 	%r50, [_Z3ha2ILi32EEviiPjPiPyy_param_0];
	ld.param.u32 	%r51, [_Z3ha2ILi32EEviiPjPiPyy_param_1];
	ld.param.u64 	%rd39, [_Z3ha2ILi32EEviiPjPiPyy_param_2];
	ld.param.u64 	%rd40, [_Z3ha2ILi32EEviiPjPiPyy_param_3];
	ld.param.u64 	%rd38, [_Z3ha2ILi32EEviiPjPiPyy_param_5];
	cvta.to.global.u64 	%rd1, %rd40;
	cvta.to.global.u64 	%rd41, %rd39;
	mov.u32 	%r1, %tid.x;
	mov.u32 	%r52, %tid.y;
	mov.u32 	%r53, %ctaid.x;
	mov.u32 	%r2, %ntid.y;
	mad.lo.s32 	%r3, %r53, %r2, %r52;
	shl.b32 	%r4, %r52, 5;
	mul.wide.s32 	%rd42, %r3, 4;
	add.s64 	%rd43, %rd41, %rd42;
	ld.global.u32 	%r5, [%rd43];
	add.s32 	%r6, %r4, %r1;
	setp.ge.s32 	%p1, %r6, %r50;
	@%p1 bra 	$L__BB30_16;
	and.b32  	%r7, %r50, 15;
	and.b32  	%r8, %r50, 7;
	and.b32  	%r9, %r50, 2147483632;
	and.b32  	%r10, %r50, 3;
	mov.u32 	%r175, %r6;
$L__BB30_2:
	setp.lt.u32 	%p2, %r50, 16;
	mul.lo.s32 	%r12, %r175, %r50;
	mov.b64 	%rd387, 0;
	mov.b32 	%r178, 0;
	@%p2 bra 	$L__BB30_5;
	mov.b64 	%rd387, 0;
	mov.b32 	%r176, 0;
$L__BB30_4:
	.pragma "nounroll";
	add.s32 	%r56, %r176, %r12;
	mul.wide.s32 	%rd47, %r56, 4;
	add.s64 	%rd48, %rd1, %rd47;
	ld.global.s32 	%rd49, [%rd48];
	shl.b64 	%rd50, %rd49, %r176;
	or.b64  	%rd51, %rd50, %rd387;
	add.s32 	%r57, %r176, 1;
	ld.global.s32 	%rd52, [%rd48+4];
	shl.b64 	%rd53, %rd52, %r57;
	or.b64  	%rd54, %rd53, %rd51;
	add.s32 	%r58, %r176, 2;
	ld.global.s32 	%rd55, [%rd48+8];
	shl.b64 	%rd56, %rd55, %r58;
	or.b64  	%rd57, %rd56, %rd54;
	add.s32 	%r59, %r176, 3;
	ld.global.s32 	%rd58, [%rd48+12];
	shl.b64 	%rd59, %rd58, %r59;
	or.b64  	%rd60, %rd59, %rd57;
	add.s32 	%r60, %r176, 4;
	ld.global.s32 	%rd61, [%rd48+16];
	shl.b64 	%rd62, %rd61, %r60;
	or.b64  	%rd63, %rd62, %rd60;
	add.s32 	%r61, %r176, 5;
	ld.global.s32 	%rd64, [%rd48+20];
	shl.b64 	%rd65, %rd64, %r61;
	or.b64  	%rd66, %rd65, %rd63;
	add.s32 	%r62, %r176, 6;
	ld.global.s32 	%rd67, [%rd48+24];
	shl.b64 	%rd68, %rd67, %r62;
	or.b64  	%rd69, %rd68, %rd66;
	add.s32 	%r63, %r176, 7;
	ld.global.s32 	%rd70, [%rd48+28];
	shl.b64 	%rd71, %rd70, %r63;
	or.b64  	%rd72, %rd71, %rd69;
	add.s32 	%r64, %r176, 8;
	ld.global.s32 	%rd73, [%rd48+32];
	shl.b64 	%rd74, %rd73, %r64;
	or.b64  	%rd75, %rd74, %rd72;
	add.s32 	%r65, %r176, 9;
	ld.global.s32 	%rd76, [%rd48+36];
	shl.b64 	%rd77, %rd76, %r65;
	or.b64  	%rd78, %rd77, %rd75;
	add.s32 	%r66, %r176, 10;
	ld.global.s32 	%rd79, [%rd48+40];
	shl.b64 	%rd80, %rd79, %r66;
	or.b64  	%rd81, %rd80, %rd78;
	add.s32 	%r67, %r176, 11;
	ld.global.s32 	%rd82, [%rd48+44];
	shl.b64 	%rd83, %rd82, %r67;
	or.b64  	%rd84, %rd83, %rd81;
	add.s32 	%r68, %r176, 12;
	ld.global.s32 	%rd85, [%rd48+48];
	shl.b64 	%rd86, %rd85, %r68;
	or.b64  	%rd87, %rd86, %rd84;
	add.s32 	%r69, %r176, 13;
	ld.global.s32 	%rd88, [%rd48+52];
	shl.b64 	%rd89, %rd88, %r69;
	or.b64  	%rd90, %rd89, %rd87;
	add.s32 	%r70, %r176, 14;
	ld.global.s32 	%rd91, [%rd48+56];
	shl.b64 	%rd92, %rd91, %r70;
	or.b64  	%rd93, %rd92, %rd90;
	add.s32 	%r71, %r176, 15;
	ld.global.s32 	%rd94, [%rd48+60];
	shl.b64 	%rd95, %rd94, %r71;
	or.b64  	%rd387, %rd95, %rd93;
	add.s32 	%r176, %r176, 16;
	setp.ne.s32 	%p3, %r176, %r9;
	mov.u32 	%r178, %r9;
	@%p3 bra 	$L__BB30_4;
$L__BB30_5:
	setp.eq.s32 	%p4, %r7, 0;
	@%p4 bra 	$L__BB30_15;
	add.s32 	%r72, %r7, -1;
	setp.lt.u32 	%p5, %r72, 7;
	@%p5 bra 	$L__BB30_8;
	add.s32 	%r73, %r178, %r12;
	mul.wide.s32 	%rd97, %r73, 4;
	add.s64 	%rd98, %rd1, %rd97;
	ld.global.s32 	%rd99, [%rd98];
	shl.b64 	%rd100, %rd99, %r178;
	add.s32 	%r74, %r178, 1;
	ld.global.s32 	%rd101, [%rd98+4];
	shl.b64 	%rd102, %rd101, %r74;
	or.b64  	%rd103, %rd100, %rd102;
	add.s32 	%r75, %r178, 2;
	ld.global.s32 	%rd104, [%rd98+8];
	shl.b64 	%rd105, %rd104, %r75;
	or.b64  	%rd106, %rd103, %rd105;
	add.s32 	%r76, %r178, 3;
	ld.global.s32 	%rd107, [%rd98+12];
	shl.b64 	%rd108, %rd107, %r76;
	or.b64  	%rd109, %rd106, %rd108;
	add.s32 	%r77, %r178, 4;
	ld.global.s32 	%rd110, [%rd98+16];
	shl.b64 	%rd111, %rd110, %r77;
	or.b64  	%rd112, %rd109, %rd111;
	add.s32 	%r78, %r178, 5;
	ld.global.s32 	%rd113, [%rd98+20];
	shl.b64 	%rd114, %rd113, %r78;
	or.b64  	%rd115, %rd112, %rd114;
	add.s32 	%r79, %r178, 6;
	ld.global.s32 	%rd116, [%rd98+24];
	shl.b64 	%rd117, %rd116, %r79;
	or.b64  	%rd118, %rd115, %rd117;
	add.s32 	%r80, %r178, 7;
	ld.global.s32 	%rd119, [%rd98+28];
	shl.b64 	%rd120, %rd119, %r80;
	or.b64  	%rd121, %rd118, %rd120;
	or.b64  	%rd387, %rd121, %rd387;
	add.s32 	%r178, %r178, 8;
$L__BB30_8:
	setp.eq.s32 	%p6, %r8, 0;
	@%p6 bra 	$L__BB30_15;
	add.s32 	%r81, %r8, -1;
	setp.lt.u32 	%p7, %r81, 3;
	@%p7 bra 	$L__BB30_11;
	add.s32 	%r82, %r178, %r12;
	mul.wide.s32 	%rd123, %r82, 4;
	add.s64 	%rd124, %rd1, %rd123;
	ld.global.s32 	%rd125, [%rd124];
	shl.b64 	%rd126, %rd125, %r178;
	add.s32 	%r83, %r178, 1;
	ld.global.s32 	%rd127, [%rd124+4];
	shl.b64 	%rd128, %rd127, %r83;
	or.b64  	%rd129, %rd126, %rd128;
	add.s32 	%r84, %r178, 2;
	ld.global.s32 	%rd130, [%rd124+8];
	shl.b64 	%rd131, %rd130, %r84;
	or.b64  	%rd132, %rd129, %rd131;
	add.s32 	%r85, %r178, 3;
	ld.global.s32 	%rd133, [%rd124+12];
	shl.b64 	%rd134, %rd133, %r85;
	or.b64  	%rd135, %rd132, %rd134;
	or.b64  	%rd387, %rd135, %rd387;
	add.s32 	%r178, %r178, 4;
$L__BB30_11:
	setp.eq.s32 	%p8, %r10, 0;
	@%p8 bra 	$L__BB30_15;
	setp.eq.s32 	%p9, %r10, 1;
	add.s32 	%r86, %r178, %r12;
	mul.wide.s32 	%rd136, %r86, 4;
	add.s64 	%rd12, %rd1, %rd136;
	ld.global.s32 	%rd137, [%rd12];
	shl.b64 	%rd138, %rd137, %r178;
	or.b64  	%rd387, %rd138, %rd387;
	@%p9 bra 	$L__BB30_15;
	setp.eq.s32 	%p10, %r10, 2;
	add.s32 	%r87, %r178, 1;
	ld.global.s32 	%rd139, [%rd12+4];
	shl.b64 	%rd140, %rd139, %r87;
	or.b64  	%rd387, %rd140, %rd387;
	@%p10 bra 	$L__BB30_15;
	add.s32 	%r88, %r178, 2;
	ld.global.s32 	%rd141, [%rd12+8];
	shl.b64 	%rd142, %rd141, %r88;
	or.b64  	%rd387, %rd142, %rd387;
$L__BB30_15:
	shl.b32 	%r89, %r175, 3;
	mov.u32 	%r90, _ZZ3ha2ILi32EEviiPjPiPyyE2ai;
	add.s32 	%r91, %r90, %r89;
	st.shared.u64 	[%r91], %rd387;
	shl.b32 	%r92, %r2, 5;
	add.s32 	%r175, %r175, %r92;
	setp.lt.s32 	%p11, %r175, %r50;
	@%p11 bra 	$L__BB30_2;
$L__BB30_16:
	bar.sync 	0;
	setp.lt.s32 	%p12, %r51, 1;
	mov.b64 	%rd395, 0;
	@%p12 bra 	$L__BB30_44;
	add.s32 	%r21, %r50, -2;
	add.s32 	%r94, %r50, -1;
	cvt.u64.u32 	%rd17, %r94;
	shl.b32 	%r95, %r6, 3;
	mov.u32 	%r96, _ZZ3ha2ILi32EEviiPjPiPyyE2qc;
	add.s32 	%r22, %r96, %r95;
	and.b32  	%r23, %r94, 3;
	shl.b32 	%r97, %r4, 3;
	add.s32 	%r24, %r96, %r97;
	cvt.u64.u32 	%rd388, %r5;
	mov.b32 	%r180, 0;
	mov.b64 	%rd395, 0;
$L__BB30_18:
	setp.eq.s32 	%p13, %r1, 0;
	mov.u64 	%rd393, %rd388;
	@%p13 bra 	$L__BB30_26;
	setp.lt.u32 	%p14, %r1, 4;
	mov.u64 	%rd393, %rd388;
	@%p14 bra 	$L__BB30_22;
	and.b32  	%r98, %r1, 252;
	neg.s32 	%r181, %r98;
	mov.u64 	%rd393, %rd388;
$L__BB30_21:
	add.s64 	%rd146, %rd393, -1;
	and.b64  	%rd147, %rd146, %rd393;
	add.s64 	%rd148, %rd147, -1;
	and.b64  	%rd149, %rd148, %rd147;
	add.s64 	%rd150, %rd149, -1;
	and.b64  	%rd151, %rd150, %rd149;
	add.s64 	%rd152, %rd151, -1;
	and.b64  	%rd393, %rd152, %rd151;
	add.s32 	%r181, %r181, 4;
	setp.ne.s32 	%p15, %r181, 0;
	@%p15 bra 	$L__BB30_21;
$L__BB30_22:
	and.b32  	%r29, %r1, 3;
	setp.eq.s32 	%p16, %r29, 0;
	@%p16 bra 	$L__BB30_26;
	setp.eq.s32 	%p17, %r29, 1;
	add.s64 	%rd153, %rd393, -1;
	and.b64  	%rd393, %rd153, %rd393;
	@%p17 bra 	$L__BB30_26;
	setp.eq.s32 	%p18, %r29, 2;
	add.s64 	%rd154, %rd393, -1;
	and.b64  	%rd393, %rd154, %rd393;
	@%p18 bra 	$L__BB30_26;
	add.s64 	%rd155, %rd393, -1;
	and.b64  	%rd393, %rd155, %rd393;
$L__BB30_26:
	setp.lt.s32 	%p19, %r50, 2;
	neg.s64 	%rd156, %rd393;
	and.b64  	%rd157, %rd393, %rd156;
	clz.b64 	%r100, %rd157;
	cvt.u64.u32 	%rd29, %r100;
	shl.b32 	%r101, %r100, 3;
	mov.u32 	%r102, _ZZ3ha2ILi32EEviiPjPiPyyE2ai;
	sub.s32 	%r103, %r102, %r101;
	ld.shared.u64 	%rd30, [%r103+504];
	mov.b32 	%r188, 0;
	@%p19 bra 	$L__BB30_34;
	setp.lt.u32 	%p20, %r21, 3;
	mov.b32 	%r188, 0;
	mov.u32 	%r186, %r21;
	@%p20 bra 	$L__BB30_30;
	mov.b32 	%r188, 0;
	mov.u32 	%r186, %r21;
	mov.u32 	%r184, %r188;
$L__BB30_29:
	shr.u64 	%rd158, %rd388, %r186;
	and.b64  	%rd159, %rd158, 1;
	setp.eq.b64 	%p21, %rd159, 1;
	shl.b32 	%r107, %r188, 1;
	shr.u64 	%rd160, %rd30, %r186;
	cvt.u32.u64 	%r108, %rd160;
	and.b32  	%r109, %r108, 1;
	or.b32  	%r110, %r109, %r107;
	selp.b32 	%r111, %r110, %r188, %p21;
	add.s32 	%r112, %r186, -1;
	shr.u64 	%rd161, %rd388, %r112;
	and.b64  	%rd162, %rd161, 1;
	setp.eq.b64 	%p22, %rd162, 1;
	shl.b32 	%r113, %r111, 1;
	shr.u64 	%rd163, %rd30, %r112;
	cvt.u32.u64 	%r114, %rd163;
	and.b32  	%r115, %r114, 1;
	or.b32  	%r116, %r115, %r113;
	selp.b32 	%r117, %r116, %r111, %p22;
	add.s32 	%r118, %r186, -2;
	shr.u64 	%rd164, %rd388, %r118;
	and.b64  	%rd165, %rd164, 1;
	setp.eq.b64 	%p23, %rd165, 1;
	shl.b32 	%r119, %r117, 1;
	shr.u64 	%rd166, %rd30, %r118;
	cvt.u32.u64 	%r120, %rd166;
	and.b32  	%r121, %r120, 1;
	or.b32  	%r122, %r121, %r119;
	selp.b32 	%r123, %r122, %r117, %p23;
	add.s32 	%r124, %r186, -3;
	shr.u64 	%rd167, %rd388, %r124;
	and.b64  	%rd168, %rd167, 1;
	setp.eq.b64 	%p24, %rd168, 1;
	shl.b32 	%r125, %r123, 1;
	shr.u64 	%rd169, %rd30, %r124;
	cvt.u32.u64 	%r126, %rd169;
	and.b32  	%r127, %r126, 1;
	or.b32  	%r128, %r127, %r125;
	selp.b32 	%r188, %r128, %r123, %p24;
	add.s32 	%r186, %r186, -4;
	add.s32 	%r184, %r184, 4;
	add.s32 	%r129, %r50, -1;
	and.b32  	%r130, %r129, -4;
	setp.ne.s32 	%p25, %r184, %r130;
	@%p25 bra 	$L__BB30_29;
$L__BB30_30:
	setp.eq.s32 	%p26, %r23, 0;
	@%p26 bra 	$L__BB30_34;
	setp.eq.s32 	%p27, %r23, 1;
	shr.u64 	%rd170, %rd388, %r186;
	and.b64  	%rd171, %rd170, 1;
	setp.eq.b64 	%p28, %rd171, 1;
	shl.b32 	%r131, %r188, 1;
	shr.u64 	%rd172, %rd30, %r186;
	cvt.u32.u64 	%r132, %rd172;
	and.b32  	%r133, %r132, 1;
	or.b32  	%r134, %r133, %r131;
	selp.b32 	%r188, %r134, %r188, %p28;
	@%p27 bra 	$L__BB30_34;
	setp.eq.s32 	%p29, %r23, 2;
	add.s32 	%r135, %r186, -1;
	shr.u64 	%rd173, %rd388, %r135;
	and.b64  	%rd174, %rd173, 1;
	setp.eq.b64 	%p30, %rd174, 1;
	shl.b32 	%r136, %r188, 1;
	shr.u64 	%rd175, %rd30, %r135;
	cvt.u32.u64 	%r137, %rd175;
	and.b32  	%r138, %r137, 1;
	or.b32  	%r139, %r138, %r136;
	selp.b32 	%r188, %r139, %r188, %p30;
	@%p29 bra 	$L__BB30_34;
	add.s32 	%r140, %r186, -2;
	shr.u64 	%rd176, %rd388, %r140;
	and.b64  	%rd177, %rd176, 1;
	setp.eq.b64 	%p31, %rd177, 1;
	shl.b32 	%r141, %r188, 1;
	shr.u64 	%rd178, %rd30, %r140;
	cvt.u32.u64 	%r142, %rd178;
	and.b32  	%r143, %r142, 1;
	or.b32  	%r144, %r143, %r141;
	selp.b32 	%r188, %r144, %r188, %p31;
$L__BB30_34:
	setp.lt.s32 	%p32, %r50, 3;
	cvt.u32.u64 	%r145, %rd17;
	shr.u64 	%rd179, %rd30, %r145;
	and.b64  	%rd180, %rd179, 1;
	st.shared.u64 	[%r22], %rd180;
	bar.sync 	0;
	@%p32 bra 	$L__BB30_39;
	mov.b32 	%r189, 1;
$L__BB30_36:
	mov.b64 	%rd394, 0;
	mov.b32 	%r190, 0;
	mov.u32 	%r191, %r188;
$L__BB30_37:
	shl.b32 	%r148, %r190, 3;
	add.s32 	%r149, %r24, %r148;
	ld.shared.u64 	%rd182, [%r149];
	and.b32  	%r150, %r191, 1;
	cvt.u64.u32 	%rd183, %r150;
	neg.s64 	%rd184, %rd183;
	and.b64  	%rd185, %rd182, %rd184;
	add.s64 	%rd186, %rd185, %rd394;
	setp.lt.u64 	%p33, %rd186, %rd38;
	selp.b64 	%rd187, 0, %rd38, %p33;
	sub.s64 	%rd188, %rd186, %rd187;
	shr.u32 	%r151, %r191, 1;
	ld.shared.u64 	%rd189, [%r149+8];
	and.b32  	%r152, %r151, 1;
	cvt.u64.u32 	%rd190, %r152;
	neg.s64 	%rd191, %rd190;
	and.b64  	%rd192, %rd189, %rd191;
	add.s64 	%rd193, %rd192, %rd188;
	setp.lt.u64 	%p34, %rd193, %rd38;
	selp.b64 	%rd194, 0, %rd38, %p34;
	sub.s64 	%rd195, %rd193, %rd194;
	shr.u32 	%r153, %r191, 2;
	ld.shared.u64 	%rd196, [%r149+16];
	and.b32  	%r154, %r153, 1;
	cvt.u64.u32 	%rd197, %r154;
	neg.s64 	%rd198, %rd197;
	and.b64  	%rd199, %rd196, %rd198;
	add.s64 	%rd200, %rd199, %rd195;
	setp.lt.u64 	%p35, %rd200, %rd38;
	selp.b64 	%rd201, 0, %rd38, %p35;
	sub.s64 	%rd202, %rd200, %rd201;
	shr.u32 	%r155, %r191, 3;
	ld.shared.u64 	%rd203, [%r149+24];
	and.b32  	%r156, %r155, 1;
	cvt.u64.u32 	%rd204, %r156;
	neg.s64 	%rd205, %rd204;
	and.b64  	%rd206, %rd203, %rd205;
	add.s64 	%rd207, %rd206, %rd202;
	setp.lt.u64 	%p36, %rd207, %rd38;
	selp.b64 	%rd208, 0, %rd38, %p36;
	sub.s64 	%rd209, %rd207, %rd208;
	shr.u32 	%r157, %r191, 4;
	ld.shared.u64 	%rd210, [%r149+32];
	and.b32  	%r158, %r157, 1;
	cvt.u64.u32 	%rd211, %r158;
	neg.s64 	%rd212, %rd211;
	and.b64  	%rd213, %rd210, %rd212;
	add.s64 	%rd214, %rd213, %rd209;
	setp.lt.u64 	%p37, %rd214, %rd38;
	selp.b64 	%rd215, 0, %rd38, %p37;
	sub.s64 	%rd216, %rd214, %rd215;
	shr.u32 	%r159, %r191, 5;
	ld.shared.u64 	%rd217, [%r149+40];
	and.b32  	%r160, %r159, 1;
	cvt.u64.u32 	%rd218, %r160;
	neg.s64 	%rd219, %rd218;
	and.b64  	%rd220, %rd217, %rd219;
	add.s64 	%rd221, %rd220, %rd216;
	setp.lt.u64 	%p38, %rd221, %rd38;
	selp.b64 	%rd222, 0, %rd38, %p38;
	sub.s64 	%rd223, %rd221, %rd222;
	shr.u32 	%r161, %r191, 6;
	ld.shared.u64 	%rd224, [%r149+48];
	and.b32  	%r162, %r161, 1;
	cvt.u64.u32 	%rd225, %r162;
	neg.s64 	%rd226, %rd225;
	and.b64  	%rd227, %rd224, %rd226;
	add.s64 	%rd228, %rd227, %rd223;
	setp.lt.u64 	%p39, %rd228, %rd38;
	selp.b64 	%rd229, 0, %rd38, %p39;
	sub.s64 	%rd230, %rd228, %rd229;
	shr.u32 	%r163, %r191, 7;
	ld.shared.u64 	%rd231, [%r149+56];
	and.b32  	%r164, %r163, 1;
	cvt.u64.u32 	%rd232, %r164;
	neg.s64 	%rd233, %rd232;
	and.b64  	%rd234, %rd231, %rd233;
	add.s64 	%rd235, %rd234, %rd230;
	setp.lt.u64 	%p40, %rd235, %rd38;
	selp.b64 	%rd236, 0, %rd38, %p40;
	sub.s64 	%rd394, %rd235, %rd236;
	shr.u32 	%r191, %r191, 8;
	add.s32 	%r190, %r190, 8;
	setp.ne.s32 	%p41, %r190, 32;
	@%p41 bra 	$L__BB30_37;
	bar.sync 	0;
	st.shared.u64 	[%r22], %rd394;
	bar.sync 	0;
	add.s32 	%r189, %r189, 1;
	setp.ne.s32 	%p42, %r189, %r145;
	@%p42 bra 	$L__BB30_36;
$L__BB30_39:
	shl.b32 	%r166, %r50, 3;
	mov.u32 	%r167, _ZZ3ha2ILi32EEviiPjPiPyyE2ai;
	add.s32 	%r168, %r167, %r166;
	ld.shared.u64 	%rd237, [%r168+-8];
	cvt.u32.u64 	%r169, %rd29;
	sub.s32 	%r170, 63, %r169;
	shr.u64 	%rd238, %rd237, %r170;
	and.b64  	%rd239, %rd238, 1;
	setp.eq.b64 	%p43, %rd239, 1;
	@%p43 bra 	$L__BB30_41;
	mov.b64 	%rd240, 0;
	st.shared.u64 	[%r22], %rd240;
$L__BB30_41:
	bar.sync 	0;
	add.s32 	%r171, %r180, %r3;
	setp.ge.s32 	%p44, %r171, %r51;
	@%p44 bra 	$L__BB30_43;
	ld.shared.u64 	%rd241, [%r24];
	ld.shared.u64 	%rd242, [%r24+8];
	setp.lt.u64 	%p45, %rd241, %rd38;
	selp.b64 	%rd243, 0, %rd38, %p45;
	sub.s64 	%rd244, %rd241, %rd243;
	add.s64 	%rd245, %rd242, %rd244;
	ld.shared.u64 	%rd246, [%r24+16];
	setp.lt.u64 	%p46, %rd245, %rd38;
	selp.b64 	%rd247, 0, %rd38, %p46;
	sub.s64 	%rd248, %rd245, %rd247;
	add.s64 	%rd249, %rd246, %rd248;
	ld.shared.u64 	%rd250, [%r24+24];
	setp.lt.u64 	%p47, %rd249, %rd38;
	selp.b64 	%rd251, 0, %rd38, %p47;
	sub.s64 	%rd252, %rd249, %rd251;
	add.s64 	%rd253, %rd250, %rd252;
	ld.shared.u64 	%rd254, [%r24+32];
	setp.lt.u64 	%p48, %rd253, %rd38;
	selp.b64 	%rd255, 0, %rd38, %p48;
	sub.s64 	%rd256, %rd253, %rd255;
	add.s64 	%rd257, %rd254, %rd256;
	ld.shared.u64 	%rd258, [%r24+40];
	setp.lt.u64 	%p49, %rd257, %rd38;
	selp.b64 	%rd259, 0, %rd38, %p49;
	sub.s64 	%rd260, %rd257, %rd259;
	add.s64 	%rd261, %rd258, %rd260;
	ld.shared.u64 	%rd262, [%r24+48];
	setp.lt.u64 	%p50, %rd261, %rd38;
	selp.b64 	%rd263, 0, %rd38, %p50;
	sub.s64 	%rd264, %rd261, %rd263;
	add.s64 	%rd265, %rd262, %rd264;
	ld.shared.u64 	%rd266, [%r24+56];
	setp.lt.u64 	%p51, %rd265, %rd38;
	selp.b64 	%rd267, 0, %rd38, %p51;
	sub.s64 	%rd268, %rd265, %rd267;
	add.s64 	%rd269, %rd266, %rd268;
	ld.shared.u64 	%rd270, [%r24+64];
	setp.lt.u64 	%p52, %rd269, %rd38;
	selp.b64 	%rd271, 0, %rd38, %p52;
	sub.s64 	%rd272, %rd269, %rd271;
	add.s64 	%rd273, %rd270, %rd272;
	ld.shared.u64 	%rd274, [%r24+72];
	setp.lt.u64 	%p53, %rd273, %rd38;
	selp.b64 	%rd275, 0, %rd38, %p53;
	sub.s64 	%rd276, %rd273, %rd275;
	add.s64 	%rd277, %rd274, %rd276;
	ld.shared.u64 	%rd278, [%r24+80];
	setp.lt.u64 	%p54, %rd277, %rd38;
	selp.b64 	%rd279, 0, %rd38, %p54;
	sub.s64 	%rd280, %rd277, %rd279;
	add.s64 	%rd281, %rd278, %rd280;
	ld.shared.u64 	%rd282, [%r24+88];
	setp.lt.u64 	%p55, %rd281, %rd38;
	selp.b64 	%rd283, 0, %rd38, %p55;
	sub.s64 	%rd284, %rd281, %rd283;
	add.s64 	%rd285, %rd282, %rd284;
	ld.shared.u64 	%rd286, [%r24+96];
	setp.lt.u64 	%p56, %rd285, %rd38;
	selp.b64 	%rd287, 0, %rd38, %p56;
	sub.s64 	%rd288, %rd285, %rd287;
	add.s64 	%rd289, %rd286, %rd288;
	ld.shared.u64 	%rd290, [%r24+104];
	setp.lt.u64 	%p57, %rd289, %rd38;
	selp.b64 	%rd291, 0, %rd38, %p57;
	sub.s64 	%rd292, %rd289, %rd291;
	add.s64 	%rd293, %rd290, %rd292;
	ld.shared.u64 	%rd294, [%r24+112];
	setp.lt.u64 	%p58, %rd293, %rd38;
	selp.b64 	%rd295, 0, %rd38, %p58;
	sub.s64 	%rd296, %rd293, %rd295;
	add.s64 	%rd297, %rd294, %rd296;
	ld.shared.u64 	%rd298, [%r24+120];
	setp.lt.u64 	%p59, %rd297, %rd38;
	selp.b64 	%rd299, 0, %rd38, %p59;
	sub.s64 	%rd300, %rd297, %rd299;
	add.s64 	%rd301, %rd298, %rd300;
	ld.shared.u64 	%rd302, [%r24+128];
	setp.lt.u64 	%p60, %rd301, %rd38;
	selp.b64 	%rd303, 0, %rd38, %p60;
	sub.s64 	%rd304, %rd301, %rd303;
	add.s64 	%rd305, %rd302, %rd304;
	ld.shared.u64 	%rd306, [%r24+136];
	setp.lt.u64 	%p61, %rd305, %rd38;
	selp.b64 	%rd307, 0, %rd38, %p61;
	sub.s64 	%rd308, %rd305, %rd307;
	add.s64 	%rd309, %rd306, %rd308;
	ld.shared.u64 	%rd310, [%r24+144];
	setp.lt.u64 	%p62, %rd309, %rd38;
	selp.b64 	%rd311, 0, %rd38, %p62;
	sub.s64 	%rd312, %rd309, %rd311;
	add.s64 	%rd313, %rd310, %rd312;
	ld.shared.u64 	%rd314, [%r24+152];
	setp.lt.u64 	%p63, %rd313, %rd38;
	selp.b64 	%rd315, 0, %rd38, %p63;
	sub.s64 	%rd316, %rd313, %rd315;
	add.s64 	%rd317, %rd314, %rd316;
	ld.shared.u64 	%rd318, [%r24+160];
	setp.lt.u64 	%p64, %rd317, %rd38;
	selp.b64 	%rd319, 0, %rd38, %p64;
	sub.s64 	%rd320, %rd317, %rd319;
	add.s64 	%rd321, %rd318, %rd320;
	ld.shared.u64 	%rd322, [%r24+168];
	setp.lt.u64 	%p65, %rd321, %rd38;
	selp.b64 	%rd323, 0, %rd38, %p65;
	sub.s64 	%rd324, %rd321, %rd323;
	add.s64 	%rd325, %rd322, %rd324;
	ld.shared.u64 	%rd326, [%r24+176];
	setp.lt.u64 	%p66, %rd325, %rd38;
	selp.b64 	%rd327, 0, %rd38, %p66;
	sub.s64 	%rd328, %rd325, %rd327;
	add.s64 	%rd329, %rd326, %rd328;
	ld.shared.u64 	%rd330, [%r24+184];
	setp.lt.u64 	%p67, %rd329, %rd38;
	selp.b64 	%rd331, 0, %rd38, %p67;
	sub.s64 	%rd332, %rd329, %rd331;
	add.s64 	%rd333, %rd330, %rd332;
	ld.shared.u64 	%rd334, [%r24+192];
	setp.lt.u64 	%p68, %rd333, %rd38;
	selp.b64 	%rd335, 0, %rd38, %p68;
	sub.s64 	%rd336, %rd333, %rd335;
	add.s64 	%rd337, %rd334, %rd336;
	ld.shared.u64 	%rd338, [%r24+200];
	setp.lt.u64 	%p69, %rd337, %rd38;
	selp.b64 	%rd339, 0, %rd38, %p69;
	sub.s64 	%rd340, %rd337, %rd339;
	add.s64 	%rd341, %rd338, %rd340;
	ld.shared.u64 	%rd342, [%r24+208];
	setp.lt.u64 	%p70, %rd341, %rd38;
	selp.b64 	%rd343, 0, %rd38, %p70;
	sub.s64 	%rd344, %rd341, %rd343;
	add.s64 	%rd345, %rd342, %rd344;
	ld.shared.u64 	%rd346, [%r24+216];
	setp.lt.u64 	%p71, %rd345, %rd38;
	selp.b64 	%rd347, 0, %rd38, %p71;
	sub.s64 	%rd348, %rd345, %rd347;
	add.s64 	%rd349, %rd346, %rd348;
	ld.shared.u64 	%rd350, [%r24+224];
	setp.lt.u64 	%p72, %rd349, %rd38;
	selp.b64 	%rd351, 0, %rd38, %p72;
	sub.s64 	%rd352, %rd349, %rd351;
	add.s64 	%rd353, %rd350, %rd352;
	ld.shared.u64 	%rd354, [%r24+232];
	setp.lt.u64 	%p73, %rd353, %rd38;
	selp.b64 	%rd355, 0, %rd38, %p73;
	sub.s64 	%rd356, %rd353, %rd355;
	add.s64 	%rd357, %rd354, %rd356;
	ld.shared.u64 	%rd358, [%r24+240];
	setp.lt.u64 	%p74, %rd357, %rd38;
	selp.b64 	%rd359, 0, %rd38, %p74;
	sub.s64 	%rd360, %rd357, %rd359;
	add.s64 	%rd361, %rd358, %rd360;
	ld.shared.u64 	%rd362, [%r24+248];
	setp.lt.u64 	%p75, %rd361, %rd38;
	selp.b64 	%rd363, 0, %rd38, %p75;
	sub.s64 	%rd364, %rd361, %rd363;
	add.s64 	%rd365, %rd362, %rd364;
	setp.lt.u64 	%p76, %rd365, %rd38;
	selp.b64 	%rd366, 0, %rd38, %p76;
	sub.s64 	%rd367, %rd365, %rd366;
	add.s64 	%rd368, %rd367, %rd395;
	setp.lt.u64 	%p77, %rd368, %rd38;
	selp.b64 	%rd369, 0, %rd38, %p77;
	sub.s64 	%rd395, %rd368, %rd369;
$L__BB30_43:
	neg.s64 	%rd370, %rd388;
	and.b64  	%rd371, %rd370, %rd388;
	and.b64  	%rd372, %rd371, 4294967295;
	add.s64 	%rd373, %rd372, %rd388;
	popc.b64 	%r172, %rd373;
	mov.b64 	%rd374, 4294967295;
	shr.u64 	%rd375, %rd374, %r172;
	or.b64  	%rd388, %rd375, %rd373;
	bar.sync 	0;
	mov.u32 	%r173, %ntid.y;
	mov.u32 	%r174, %nctaid.x;
	mad.lo.s32 	%r180, %r173, %r174, %r180;
	setp.lt.s32 	%p78, %r180, %r51;
	@%p78 bra 	$L__BB30_18;
$L__BB30_44:
	setp.ne.s32 	%p79, %r1, 0;
	@%p79 bra 	$L__BB30_46;
	ld.param.u64 	%rd379, [_Z3ha2ILi32EEviiPjPiPyy_param_4];
	cvta.to.global.u64 	%rd376, %rd379;
	mul.wide.s32 	%rd377, %r3, 8;
	add.s64 	%rd378, %rd376, %rd377;
	st.global.u64 	[%rd378], %rd395;
$L__BB30_46:
	ret;

}


// ===== COMPILED SASS (sm_100) =====

	.target	sm_100

	.elftype	@"ET_EXEC"


//--------------------- .note.nv.tkinfo           --------------------------
	.section	.note.nv.tkinfo,"",@"SHT_NOTE"
	.sectionflags	@"SHF_NOTE_NV_TKINFO"
	.tkinfo
        /*0018*/ 	.word	0x00000002
        /*0030*/ 	.string	""
        /*0030*/ 	.string	"ptxas"
        /*0030*/ 	.string	"Cuda compilation tools, release 13.0, V13.0.88"
        /*0030*/ 	.string	"Build cuda_13.0.r13.0/compiler.36424714_0"
        /*0030*/ 	.string	"-arch sm_100 -m 64 "



//--------------------- .note.nv.cuinfo           --------------------------
	.section	.note.nv.cuinfo,"",@"SHT_NOTE"
	.sectionflags	@"SHF_NOTE_NV_CUINFO"
        /*0018*/ 	.short	0x0002
        /*001a*/ 	.short	0x0064
        /*001c*/ 	.short	0x0082
	.zero		2


//--------------------- .nv.info                  --------------------------
	.section	.nv.info,"",@"SHT_CUDA_INFO"
	.align	4


	//----- nvinfo : EIATTR_REGCOUNT
	.align		4
        /*0000*/ 	.byte	0x04, 0x2f
        /*0002*/ 	.short	(.L_1 - .L_0)
	.align		4
.L_0:
        /*0004*/ 	.word	index@(_Z3ha2ILi2EEviiPjPiPyy)
        /*0008*/ 	.word	0x00000020


	//----- nvinfo : EIATTR_FRAME_SIZE
	.align		4
.L_1:
        /*000c*/ 	.byte	0x04, 0x11
        /*000e*/ 	.short	(.L_3 - .L_2)
	.align		4
.L_2:
        /*0010*/ 	.word	index@(_Z3ha2ILi2EEviiPjPiPyy)
        /*0014*/ 	.word	0x00000000


	//----- nvinfo : EIATTR_REGCOUNT
	.align		4
.L_3:
        /*0018*/ 	.byte	0x04, 0x2f
        /*001a*/ 	.short	(.L_5 - .L_4)
	.align		4
.L_4:
        /*001c*/ 	.word	index@(_Z3ha2ILi3EEviiPjPiPyy)
        /*0020*/ 	.word	0x00000028


	//----- nvinfo : EIATTR_FRAME_SIZE
	.align		4
.L_5:
        /*0024*/ 	.byte	0x04, 0x11
        /*0026*/ 	.short	(.L_7 - .L_6)
	.align		4
.L_6:
        /*0028*/ 	.word	index@(_Z3ha2ILi3EEviiPjPiPyy)
        /*002c*/ 	.word	0x00000000


	//----- nvinfo : EIATTR_REGCOUNT
	.align		4
.L_7:
        /*0030*/ 	.byte	0x04, 0x2f
        /*0032*/ 	.short	(.L_9 - .L_8)
	.align		4
.L_8:
        /*0034*/ 	.word	index@(_Z3ha2ILi4EEviiPjPiPyy)
        /*0038*/ 	.word	0x00000028


	//----- nvinfo : EIATTR_FRAME_SIZE
	.align		4
.L_9:
        /*003c*/ 	.byte	0x04, 0x11
        /*003e*/ 	.short	(.L_11 - .L_10)
	.align		4
.L_10:
        /*0040*/ 	.word	index@(_Z3ha2ILi4EEviiPjPiPyy)
        /*0044*/ 	.word	0x00000000


	//----- nvinfo : EIATTR_REGCOUNT
	.align		4
.L_11:
        /*0048*/ 	.byte	0x04, 0x2f
        /*004a*/ 	.short	(.L_13 - .L_12)
	.align		4
.L_12:
        /*004c*/ 	.word	index@(_Z3ha2ILi5EEviiPjPiPyy)
        /*0050*/ 	.word	0x00000028


	//----- nvinfo : EIATTR_FRAME_SIZE
	.align		4
.L_13:
        /*0054*/ 	.byte	0x04, 0x11
        /*0056*/ 	.short	(.L_15 - .L_14)
	.align		4
.L_14:
        /*0058*/ 	.word	index@(_Z3ha2ILi5EEviiPjPiPyy)
        /*005c*/ 	.word	0x00000000


	//----- nvinfo : EIATTR_REGCOUNT
	.align		4
.L_15:
        /*0060*/ 	.byte	0x04, 0x2f
        /*0062*/ 	.short	(.L_17 - .L_16)
	.align		4
.L_16:
        /*0064*/ 	.word	index@(_Z3ha2ILi6EEviiPjPiPyy)
        /*0068*/ 	.word	0x00000030


	//----- nvinfo : EIATTR_FRAME_SIZE
	.align		4
.L_17:
        /*006c*/ 	.byte	0x04, 0x11
        /*006e*/ 	.short	(.L_19 - .L_18)
	.align		4
.L_18:
        /*0070*/ 	.word	index@(_Z3ha2ILi6EEviiPjPiPyy)
        /*0074*/ 	.word	0x00000000


	//----- nvinfo : EIATTR_REGCOUNT
	.align		4
.L_19:
        /*0078*/ 	.byte	0x04, 0x2f
        /*007a*/ 	.short	(.L_21 - .L_20)
	.align		4
.L_20:
        /*007c*/ 	.word	index@(_Z3ha2ILi7EEviiPjPiPyy)
        /*0080*/ 	.word	0x00000028


	//----- nvinfo : EIATTR_FRAME_SIZE
	.align		4
.L_21:
        /*0084*/ 	.byte	0x04, 0x11
        /*0086*/ 	.short	(.L_23 - .L_22)
	.align		4
.L_22:
        /*0088*/ 	.word	index@(_Z3ha2ILi7EEviiPjPiPyy)
        /*008c*/ 	.word	0x00000000


	//----- nvinfo : EIATTR_REGCOUNT
	.align		4
.L_23:
        /*0090*/ 	.byte	0x04, 0x2f
        /*0092*/ 	.short	(.L_25 - .L_24)
	.align		4
.L_24:
        /*0094*/ 	.word	index@(_Z3ha2ILi8EEviiPjPiPyy)
        /*0098*/ 	.word	0x00000030


	//----- nvinfo : EIATTR_FRAME_SIZE
	.align		4
.L_25:
        /*009c*/ 	.byte	0x04, 0x11
        /*009e*/ 	.short	(.L_27 - .L_26)
	.align		4
.L_26:
        /*00a0*/ 	.word	index@(_Z3ha2ILi8EEviiPjPiPyy)
        /*00a4*/ 	.word	0x00000000


	//----- nvinfo : EIATTR_REGCOUNT
	.align		4
.L_27:
        /*00a8*/ 	.byte	0x04, 0x2f
        /*00aa*/ 	.short	(.L_29 - .L_28)
	.align		4
.L_28:
        /*00ac*/ 	.word	index@(_Z3ha2ILi9EEviiPjPiPyy)
        /*00b0*/ 	.word	0x00000030


	//----- nvinfo : EIATTR_FRAME_SIZE
	.align		4
.L_29:
        /*00b4*/ 	.byte	0x04, 0x11
        /*00b6*/ 	.short	(.L_31 - .L_30)
	.align		4
.L_30:
        /*00b8*/ 	.word	index@(_Z3ha2ILi9EEviiPjPiPyy)
        /*00bc*/ 	.word	0x00000000


	//----- nvinfo : EIATTR_REGCOUNT
	.align		4
.L_31:
        /*00c0*/ 	.byte	0x04, 0x2f
        /*00c2*/ 	.short	(.L_33 - .L_32)
	.align		4
.L_32:
        /*00c4*/ 	.word	index@(_Z3ha2ILi10EEviiPjPiPyy)
        /*00c8*/ 	.word	0x00000040


	//----- nvinfo : EIATTR_FRAME_SIZE
	.align		4
.L_33:
        /*00cc*/ 	.byte	0x04, 0x11
        /*00ce*/ 	.short	(.L_35 - .L_34)
	.align		4
.L_34:
        /*00d0*/ 	.word	index@(_Z3ha2ILi10EEviiPjPiPyy)
        /*00d4*/ 	.word	0x00000000


	//----- nvinfo : EIATTR_REGCOUNT
	.align		4
.L_35:
        /*00d8*/ 	.byte	0x04, 0x2f
        /*00da*/ 	.short	(.L_37 - .L_36)
	.align		4
.L_36:
        /*00dc*/ 	.word	index@(_Z3ha2ILi11EEviiPjPiPyy)
        /*00e0*/ 	.word	0x00000030


	//----- nvinfo : EIATTR_FRAME_SIZE
	.align		4
.L_37:
        /*00e4*/ 	.byte	0x04, 0x11
        /*00e6*/ 	.short	(.L_39 - .L_38)
	.align		4
.L_38:
        /*00e8*/ 	.word	index@(_Z3ha2ILi11EEviiPjPiPyy)
        /*00ec*/ 	.word	0x00000000


	//----- nvinfo : EIATTR_REGCOUNT
	.align		4
.L_39:
        /*00f0*/ 	.byte	0x04, 0x2f
        /*00f2*/ 	.short	(.L_41 - .L_40)
	.align		4
.L_40:
        /*00f4*/ 	.word	index@(_Z3ha2ILi12EEviiPjPiPyy)
        /*00f8*/ 	.word	0x00000040


	//----- nvinfo : EIATTR_FRAME_SIZE
	.align		4
.L_41:
        /*00fc*/ 	.byte	0x04, 0x11
        /*00fe*/ 	.short	(.L_43 - .L_42)
	.align		4
.L_42:
        /*0100*/ 	.word	index@(_Z3ha2ILi12EEviiPjPiPyy)
        /*0104*/ 	.word	0x00000000


	//----- nvinfo : EIATTR_REGCOUNT
	.align		4
.L_43:
        /*0108*/ 	.byte	0x04, 0x2f
        /*010a*/ 	.short	(.L_45 - .L_44)
	.align		4
.L_44:
        /*010c*/ 	.word	index@(_Z3ha2ILi13EEviiPjPiPyy)
        /*0110*/ 	.word	0x00000040


	//----- nvinfo : EIATTR_FRAME_SIZE
	.align		4
.L_45:
        /*0114*/ 	.byte	0x04, 0x11
        /*0116*/ 	.short	(.L_47 - .L_46)
	.align		4
.L_46:
        /*0118*/ 	.word	index@(_Z3ha2ILi13EEviiPjPiPyy)
        /*011c*/ 	.word	0x00000000


	//----- nvinfo : EIATTR_REGCOUNT
	.align		4
.L_47:
        /*0120*/ 	.byte	0x04, 0x2f
        /*0122*/ 	.short	(.L_49 - .L_48)
	.align		4
.L_48:
        /*0124*/ 	.word	index@(_Z3ha2ILi14EEviiPjPiPyy)
        /*0128*/ 	.word	0x00000040


	//----- nvinfo : EIATTR_FRAME_SIZE
	.align		4
.L_49:
        /*012c*/ 	.byte	0x04, 0x11
        /*012e*/ 	.short	(.L_51 - .L_50)
	.align		4
.L_50:
        /*0130*/ 	.word	index@(_Z3ha2ILi14EEviiPjPiPyy)
        /*0134*/ 	.word	0x00000000


	//----- nvinfo : EIATTR_REGCOUNT
	.align		4
.L_51:
        /*0138*/ 	.byte	0x04, 0x2f
        /*013a*/ 	.short	(.L_53 - .L_52)
	.align		4
.L_52:
        /*013c*/ 	.word	index@(_Z3ha2ILi15EEviiPjPiPyy)
        /*0140*/ 	.word	0x00000040


	//----- nvinfo : EIATTR_FRAME_SIZE
	.align		4
.L_53:
        /*0144*/ 	.byte	0x04, 0x11
        /*0146*/ 	.short	(.L_55 - .L_54)
	.align		4
.L_54:
        /*0148*/ 	.word	index@(_Z3ha2ILi15EEviiPjPiPyy)
        /*014c*/ 	.word	0x00000000


	//----- nvinfo : EIATTR_REGCOUNT
	.align		4
.L_55:
        /*0150*/ 	.byte	0x04, 0x2f
        /*0152*/ 	.short	(.L_57 - .L_56)
	.align		4
.L_56:
        /*0154*/ 	.word	index@(_Z3ha2ILi16EEviiPjPiPyy)
        /*0158*/ 	.word	0x00000040


	//----- nvinfo : EIATTR_FRAME_SIZE
	.align		4
.L_57:
        /*015c*/ 	.byte	0x04, 0x11
        /*015e*/ 	.short	(.L_59 - .L_58)
	.align		4
.L_58:
        /*0160*/ 	.word	index@(_Z3ha2ILi16EEviiPjPiPyy)
        /*0164*/ 	.word	0x00000000


	//----- nvinfo : EIATTR_REGCOUNT
	.align		4
.L_59:
        /*0168*/ 	.byte	0x04, 0x2f
        /*016a*/ 	.short	(.L_61 - .L_60)
	.align		4
.L_60:
        /*016c*/ 	.word	index@(_Z3ha2ILi17EEviiPjPiPyy)
        /*0170*/ 	.word	0x00000040


	//----- nvinfo : EIATTR_FRAME_SIZE
	.align		4
.L_61:
        /*0174*/ 	.byte	0x04, 0x11
        /*0176*/ 	.short	(.L_63 - .L_62)
	.align		4
.L_62:
        /*0178*/ 	.word	index@(_Z3ha2ILi17EEviiPjPiPyy)
        /*017c*/ 	.word	0x00000000


	//----- nvinfo : EIATTR_REGCOUNT
	.align		4
.L_63:
        /*0180*/ 	.byte	0x04, 0x2f
        /*0182*/ 	.short	(.L_65 - .L_64)
	.align		4
.L_64:
        /*0184*/ 	.word	index@(_Z3ha2ILi18EEviiPjPiPyy)
        /*0188*/ 	.word	0x00000040


	//----- nvinfo : EIATTR_FRAME_SIZE
	.align		4
.L_65:
        /*018c*/ 	.byte	0x04, 0x11
        /*018e*/ 	.short	(.L_67 - .L_66)
	.align		4
.L_66:
        /*0190*/ 	.word	index@(_Z3ha2ILi18EEviiPjPiPyy)
        /*0194*/ 	.word	0x00000000


	//----- nvinfo : EIATTR_REGCOUNT
	.align		4
.L_67:
        /*0198*/ 	.byte	0x04, 0x2f
        /*019a*/ 	.short	(.L_69 - .L_68)
	.align		4
.L_68:
        /*019c*/ 	.word	index@(_Z3ha2ILi19EEviiPjPiPyy)
        /*01a0*/ 	.word	0x00000040


	//----- nvinfo : EIATTR_FRAME_SIZE
	.align		4
.L_69:
        /*01a4*/ 	.byte	0x04, 0x11
        /*01a6*/ 	.short	(.L_71 - .L_70)
	.align		4
.L_70:
        /*01a8*/ 	.word	index@(_Z3ha2ILi19EEviiPjPiPyy)
        /*01ac*/ 	.word	0x00000000


	//----- nvinfo : EIATTR_REGCOUNT
	.align		4
.L_71:
        /*01b0*/ 	.byte	0x04, 0x2f
        /*01b2*/ 	.short	(.L_73 - .L_72)
	.align		4
.L_72:
        /*01b4*/ 	.word	index@(_Z3ha2ILi20EEviiPjPiPyy)
        /*01b8*/ 	.word	0x00000050


	//----- nvinfo : EIATTR_FRAME_SIZE
	.align		4
.L_73:
        /*01bc*/ 	.byte	0x04, 0x11
        /*01be*/ 	.short	(.L_75 - .L_74)
	.align		4
.L_74:
        /*01c0*/ 	.word	index@(_Z3ha2ILi20EEviiPjPiPyy)
        /*01c4*/ 	.word	0x00000000


	//----- nvinfo : EIATTR_REGCOUNT
	.align		4
.L_75:
        /*01c8*/ 	.byte	0x04, 0x2f
        /*01ca*/ 	.short	(.L_77 - .L_76)
	.align		4
.L_76:
        /*01cc*/ 	.word	index@(_Z3ha2ILi21EEviiPjPiPyy)
        /*01d0*/ 	.word	0x00000050


	//----- nvinfo : EIATTR_FRAME_SIZE
	.align		4
.L_77:
        /*01d4*/ 	.byte	0x04, 0x11
        /*01d6*/ 	.short	(.L_79 - .L_78)
	.align		4
.L_78:
        /*01d8*/ 	.word	index@(_Z3ha2ILi21EEviiPjPiPyy)
        /*01dc*/ 	.word	0x00000000


	//----- nvinfo : EIATTR_REGCOUNT
	.align		4
.L_79:
        /*01e0*/ 	.byte	0x04, 0x2f
        /*01e2*/ 	.short	(.L_81 - .L_80)
	.align		4
.L_80:
        /*01e4*/ 	.word	index@(_Z3ha2ILi22EEviiPjPiPyy)
        /*01e8*/ 	.word	0x00000050


	//----- nvinfo : EIATTR_FRAME_SIZE
	.align		4
.L_81:
        /*01ec*/ 	.byte	0x04, 0x11
        /*01ee*/ 	.short	(.L_83 - .L_82)
	.align		4
.L_82:
        /*01f0*/ 	.word	index@(_Z3ha2ILi22EEviiPjPiPyy)
        /*01f4*/ 	.word	0x00000000


	//----- nvinfo : EIATTR_REGCOUNT
	.align		4
.L_83:
        /*01f8*/ 	.byte	0x04, 0x2f
        /*01fa*/ 	.short	(.L_85 - .L_84)
	.align		4
.L_84:
        /*01fc*/ 	.word	index@(_Z3ha2ILi23EEviiPjPiPyy)
        /*0200*/ 	.word	0x0000004c


	//----- nvinfo : EIATTR_FRAME_SIZE
	.align		4
.L_85:
        /*0204*/ 	.byte	0x04, 0x11
        /*0206*/ 	.short	(.L_87 - .L_86)
	.align		4
.L_86:
        /*0208*/ 	.word	index@(_Z3ha2ILi23EEviiPjPiPyy)
        /*020c*/ 	.word	0x00000000


	//----- nvinfo : EIATTR_REGCOUNT
	.align		4
.L_87:
        /*0210*/ 	.byte	0x04, 0x2f
        /*0212*/ 	.short	(.L_89 - .L_88)
	.align		4
.L_88:
        /*0214*/ 	.word	index@(_Z3ha2ILi24EEviiPjPiPyy)
        /*0218*/ 	.word	0x00000050


	//----- nvinfo : EIATTR_FRAME_SIZE
	.align		4
.L_89:
        /*021c*/ 	.byte	0x04, 0x11
        /*021e*/ 	.short	(.L_91 - .L_90)
	.align		4
.L_90:
        /*0220*/ 	.word	index@(_Z3ha2ILi24EEviiPjPiPyy)
        /*0224*/ 	.word	0x00000000


	//----- nvinfo : EIATTR_REGCOUNT
	.align		4
.L_91:
        /*0228*/ 	.byte	0x04, 0x2f
        /*022a*/ 	.short	(.L_93 - .L_92)
	.align		4
.L_92:
        /*022c*/ 	.word	index@(_Z3ha2ILi25EEviiPjPiPyy)
        /*0230*/ 	.word	0x00000050


	//----- nvinfo : EIATTR_FRAME_SIZE
	.align		4
.L_93:
        /*0234*/ 	.byte	0x04, 0x11
        /*0236*/ 	.short	(.L_95 - .L_94)
	.align		4
.L_94:
        /*0238*/ 	.word	index@(_Z3ha2ILi25EEviiPjPiPyy)
        /*023c*/ 	.word	0x00000000


	//----- nvinfo : EIATTR_REGCOUNT
	.align		4
.L_95:
        /*0240*/ 	.byte	0x04, 0x2f
        /*0242*/ 	.short	(.L_97 - .L_96)
	.align		4
.L_96:
        /*0244*/ 	.word	index@(_Z3ha2ILi26EEviiPjPiPyy)
        /*0248*/ 	.word	0x00000050


	//----- nvinfo : EIATTR_FRAME_SIZE
	.align		4
.L_97:
        /*024c*/ 	.byte	0x04, 0x11
        /*024e*/ 	.short	(.L_99 - .L_98)
	.align		4
.L_98:
        /*0250*/ 	.word	index@(_Z3ha2ILi26EEviiPjPiPyy)
        /*0254*/ 	.word	0x00000000


	//----- nvinfo : EIATTR_REGCOUNT
	.align		4
.L_99:
        /*0258*/ 	.byte	0x04, 0x2f
        /*025a*/ 	.short	(.L_101 - .L_100)
	.align		4
.L_100:
        /*025c*/ 	.word	index@(_Z3ha2ILi27EEviiPjPiPyy)
        /*0260*/ 	.word	0x00000050


	//----- nvinfo : EIATTR_FRAME_SIZE
	.align		4
.L_101:
        /*0264*/ 	.byte	0x04, 0x11
        /*0266*/ 	.short	(.L_103 - .L_102)
	.align		4
.L_102:
        /*0268*/ 	.word	index@(_Z3ha2ILi27EEviiPjPiPyy)
        /*026c*/ 	.word	0x00000000


	//----- nvinfo : EIATTR_REGCOUNT
	.align		4
.L_103:
        /*0270*/ 	.byte	0x04, 0x2f
        /*0272*/ 	.short	(.L_105 - .L_104)
	.align		4
.L_104:
        /*0274*/ 	.word	index@(_Z3ha2ILi28EEviiPjPiPyy)
        /*0278*/ 	.word	0x0000007a


	//----- nvinfo : EIATTR_FRAME_SIZE
	.align		4
.L_105:
        /*027c*/ 	.byte	0x04, 0x11
        /*027e*/ 	.short	(.L_107 - .L_106)
	.align		4
.L_106:
        /*0280*/ 	.word	index@(_Z3ha2ILi28EEviiPjPiPyy)
        /*0284*/ 	.word	0x00000000


	//----- nvinfo : EIATTR_REGCOUNT
	.align		4
.L_107:
        /*0288*/ 	.byte	0x04, 0x2f
        /*028a*/ 	.short	(.L_109 - .L_108)
	.align		4
.L_108:
        /*028c*/ 	.word	index@(_Z3ha2ILi29EEviiPjPiPyy)
        /*0290*/ 	.word	0x00000060


	//----- nvinfo : EIATTR_FRAME_SIZE
	.align		4
.L_109:
        /*0294*/ 	.byte	0x04, 0x11
        /*0296*/ 	.short	(.L_111 - .L_110)
	.align		4
.L_110:
        /*0298*/ 	.word	index@(_Z3ha2ILi29EEviiPjPiPyy)
        /*029c*/ 	.word	0x00000000


	//----- nvinfo : EIATTR_REGCOUNT
	.align		4
.L_111:
        /*02a0*/ 	.byte	0x04, 0x2f
        /*02a2*/ 	.short	(.L_113 - .L_112)
	.align		4
.L_112:
        /*02a4*/ 	.word	index@(_Z3ha2ILi30EEviiPjPiPyy)
        /*02a8*/ 	.word	0x00000076


	//----- nvinfo : EIATTR_FRAME_SIZE
	.align		4
.L_113:
        /*02ac*/ 	.byte	0x04, 0x11
        /*02ae*/ 	.short	(.L_115 - .L_114)
	.align		4
.L_114:
        /*02b0*/ 	.word	index@(_Z3ha2ILi30EEviiPjPiPyy)
        /*02b4*/ 	.word	0x00000000


	//----- nvinfo : EIATTR_REGCOUNT
	.align		4
.L_115:
        /*02b8*/ 	.byte	0x04, 0x2f
        /*02ba*/ 	.short	(.L_117 - .L_116)
	.align		4
.L_116:
        /*02bc*/ 	.word	index@(_Z3ha2ILi31EEviiPjPiPyy)
        /*02c0*/ 	.word	0x00000066


	//----- nvinfo : EIATTR_FRAME_SIZE
	.align		4
.L_117:
        /*02c4*/ 	.byte	0x04, 0x11
        /*02c6*/ 	.short	(.L_119 - .L_118)
	.align		4
.L_118:
        /*02c8*/ 	.word	index@(_Z3ha2ILi31EEviiPjPiPyy)
        /*02cc*/ 	.word	0x00000000


	//----- nvinfo : EIATTR_REGCOUNT
	.align		4
.L_119:
        /*02d0*/ 	.byte	0x04, 0x2f
        /*02d2*/ 	.short	(.L_121 - .L_120)
	.align		4
.L_120:
        /*02d4*/ 	.word	index@(_Z3ha2ILi32EEviiPjPiPyy)
        /*02d8*/ 	.word	0x0000007c


	//----- nvinfo : EIATTR_FRAME_SIZE
	.align		4
.L_121:
        /*02dc*/ 	.byte	0x04, 0x11
        /*02de*/ 	.short	(.L_123 - .L_122)
	.align		4
.L_122:
        /*02e0*/ 	.word	index@(_Z3ha2ILi32EEviiPjPiPyy)
        /*02e4*/ 	.word	0x00000000


	//----- nvinfo : EIATTR_MIN_STACK_SIZE
	.align		4
.L_123:
        /*02e8*/ 	.byte	0x04, 0x12
        /*02ea*/ 	.short	(.L_125 - .L_124)
	.align		4
.L_124:
        /*02ec*/ 	.word	index@(_Z3ha2ILi32EEviiPjPiPyy)
        /*02f0*/ 	.word	0x00000000


	//----- nvinfo : EIATTR_MIN_STACK_SIZE
	.align		4
.L_125:
        /*02f4*/ 	.byte	0x04, 0x12
        /*02f6*/ 	.short	(.L_127 - .L_126)
	.align		4
.L_126:
        /*02f8*/ 	.word	index@(_Z3ha2ILi31EEviiPjPiPyy)
        /*02fc*/ 	.word	0x00000000


	//----- nvinfo : EIATTR_MIN_STACK_SIZE
	.align		4
.L_127:
        /*0300*/ 	.byte	0x04, 0x12
        /*0302*/ 	.short	(.L_129 - .L_128)
	.align		4
.L_128:
        /*0304*/ 	.word	index@(_Z3ha2ILi30EEviiPjPiPyy)
        /*0308*/ 	.word	0x00000000


	//----- nvinfo : EIATTR_MIN_STACK_SIZE
	.align		4
.L_129:
        /*030c*/ 	.byte	0x04, 0x12
        /*030e*/ 	.short	(.L_131 - .L_130)
	.align		4
.L_130:
        /*0310*/ 	.word	index@(_Z3ha2ILi29EEviiPjPiPyy)
        /*0314*/ 	.word	0x00000000


	//----- nvinfo : EIATTR_MIN_STACK_SIZE
	.align		4
.L_131:
        /*0318*/ 	.byte	0x04, 0x12
        /*031a*/ 	.short	(.L_133 - .L_132)
	.align		4
.L_132:
        /*031c*/ 	.word	index@(_Z3ha2ILi28EEviiPjPiPyy)
        /*0320*/ 	.word	0x00000000


	//----- nvinfo : EIATTR_MIN_STACK_SIZE
	.align		4
.L_133:
        /*0324*/ 	.byte	0x04, 0x12
        /*0326*/ 	.short	(.L_135 - .L_134)
	.align		4
.L_134:
        /*0328*/ 	.word	index@(_Z3ha2ILi27EEviiPjPiPyy)
        /*032c*/ 	.word	0x00000000


	//----- nvinfo : EIATTR_MIN_STACK_SIZE
	.align		4
.L_135:
        /*0330*/ 	.byte	0x04, 0x12
        /*0332*/ 	.short	(.L_137 - .L_136)
	.align		4
.L_136:
        /*0334*/ 	.word	index@(_Z3ha2ILi26EEviiPjPiPyy)
        /*0338*/ 	.word	0x00000000


	//----- nvinfo : EIATTR_MIN_STACK_SIZE
	.align		4
.L_137:
        /*033c*/ 	.byte	0x04, 0x12
        /*033e*/ 	.short	(.L_139 - .L_138)
	.align		4
.L_138:
        /*0340*/ 	.word	index@(_Z3ha2ILi25EEviiPjPiPyy)
        /*0344*/ 	.word	0x00000000


	//----- nvinfo : EIATTR_MIN_STACK_SIZE
	.align		4
.L_139:
        /*0348*/ 	.byte	0x04, 0x12
        /*034a*/ 	.short	(.L_141 - .L_140)
	.align		4
.L_140:
        /*034c*/ 	.word	index@(_Z3ha2ILi24EEviiPjPiPyy)
        /*0350*/ 	.word	0x00000000


	//----- nvinfo : EIATTR_MIN_STACK_SIZE
	.align		4
.L_141:
        /*0354*/ 	.byte	0x04, 0x12
        /*0356*/ 	.short	(.L_143 - .L_142)
	.align		4
.L_142:
        /*0358*/ 	.word	index@(_Z3ha2ILi23EEviiPjPiPyy)
        /*035c*/ 	.word	0x00000000


	//----- nvinfo : EIATTR_MIN_STACK_SIZE
	.align		4
.L_143:
        /*0360*/ 	.byte	0x04, 0x12
        /*0362*/ 	.short	(.L_145 - .L_144)
	.align		4
.L_144:
        /*0364*/ 	.word	index@(_Z3ha2ILi22EEviiPjPiPyy)
        /*0368*/ 	.word	0x00000000


	//----- nvinfo : EIATTR_MIN_STACK_SIZE
	.align		4
.L_145:
        /*036c*/ 	.byte	0x04, 0x12
        /*036e*/ 	.short	(.L_147 - .L_146)
	.align		4
.L_146:
        /*0370*/ 	.word	index@(_Z3ha2ILi21EEviiPjPiPyy)
        /*0374*/ 	.word	0x00000000


	//----- nvinfo : EIATTR_MIN_STACK_SIZE
	.align		4
.L_147:
        /*0378*/ 	.byte	0x04, 0x12
        /*037a*/ 	.short	(.L_149 - .L_148)
	.align		4
.L_148:
        /*037c*/ 	.word	index@(_Z3ha2ILi20EEviiPjPiPyy)
        /*0380*/ 	.word	0x00000000


	//----- nvinfo : EIATTR_MIN_STACK_SIZE
	.align		4
.L_149:
        /*0384*/ 	.byte	0x04, 0x12
        /*0386*/ 	.short	(.L_151 - .L_150)
	.align		4
.L_150:
        /*0388*/ 	.word	index@(_Z3ha2ILi19EEviiPjPiPyy)
        /*038c*/ 	.word	0x00000000


	//----- nvinfo : EIATTR_MIN_STACK_SIZE
	.align		4
.L_151:
        /*0390*/ 	.byte	0x04, 0x12
        /*0392*/ 	.short	(.L_153 - .L_152)
	.align		4
.L_152:
        /*0394*/ 	.word	index@(_Z3ha2ILi18EEviiPjPiPyy)
        /*0398*/ 	.word	0x00000000


	//----- nvinfo : EIATTR_MIN_STACK_SIZE
	.align		4
.L_153:
        /*039c*/ 	.byte	0x04, 0x12
        /*039e*/ 	.short	(.L_155 - .L_154)
	.align		4
.L_154:
        /*03a0*/ 	.word	index@(_Z3ha2ILi17EEviiPjPiPyy)
        /*03a4*/ 	.word	0x00000000


	//----- nvinfo : EIATTR_MIN_STACK_SIZE
	.align		4
.L_155:
        /*03a8*/ 	.byte	0x04, 0x12
        /*03aa*/ 	.short	(.L_157 - .L_156)
	.align		4
.L_156:
        /*03ac*/ 	.word	index@(_Z3ha2ILi16EEviiPjPiPyy)
        /*03b0*/ 	.word	0x00000000


	//----- nvinfo : EIATTR_MIN_STACK_SIZE
	.align		4
.L_157:
        /*03b4*/ 	.byte	0x04, 0x12
        /*03b6*/ 	.short	(.L_159 - .L_158)
	.align		4
.L_158:
        /*03b8*/ 	.word	index@(_Z3ha2ILi15EEviiPjPiPyy)
        /*03bc*/ 	.word	0x00000000


	//----- nvinfo : EIATTR_MIN_STACK_SIZE
	.align		4
.L_159:
        /*03c0*/ 	.byte	0x04, 0x12
        /*03c2*/ 	.short	(.L_161 - .L_160)
	.align		4
.L_160:
        /*03c4*/ 	.word	index@(_Z3ha2ILi14EEviiPjPiPyy)
        /*03c8*/ 	.word	0x00000000


	//----- nvinfo : EIATTR_MIN_STACK_SIZE
	.align		4
.L_161:
        /*03cc*/ 	.byte	0x04, 0x12
        /*03ce*/ 	.short	(.L_163 - .L_162)
	.align		4
.L_162:
        /*03d0*/ 	.word	index@(_Z3ha2ILi13EEviiPjPiPyy)
        /*03d4*/ 	.word	0x00000000


	//----- nvinfo : EIATTR_MIN_STACK_SIZE
	.align		4
.L_163:
        /*03d8*/ 	.byte	0x04, 0x12
        /*03da*/ 	.short	(.L_165 - .L_164)
	.align		4
.L_164:
        /*03dc*/ 	.word	index@(_Z3ha2ILi12EEviiPjPiPyy)
        /*03e0*/ 	.word	0x00000000


	//----- nvinfo : EIATTR_MIN_STACK_SIZE
	.align		4
.L_165:
        /*03e4*/ 	.byte	0x04, 0x12
        /*03e6*/ 	.short	(.L_167 - .L_166)
	.align		4
.L_166:
        /*03e8*/ 	.word	index@(_Z3ha2ILi11EEviiPjPiPyy)
        /*03ec*/ 	.word	0x00000000


	//----- nvinfo : EIATTR_MIN_STACK_SIZE
	.align		4
.L_167:
        /*03f0*/ 	.byte	0x04, 0x12
        /*03f2*/ 	.short	(.L_169 - .L_168)
	.align		4
.L_168:
        /*03f4*/ 	.word	index@(_Z3ha2ILi10EEviiPjPiPyy)
        /*03f8*/ 	.word	0x00000000


	//----- nvinfo : EIATTR_MIN_STACK_SIZE
	.align		4
.L_169:
        /*03fc*/ 	.byte	0x04, 0x12
        /*03fe*/ 	.short	(.L_171 - .L_170)
	.align		4
.L_170:
        /*0400*/ 	.word	index@(_Z3ha2ILi9EEviiPjPiPyy)
        /*0404*/ 	.word	0x00000000


	//----- nvinfo : EIATTR_MIN_STACK_SIZE
	.align		4
.L_171:
        /*0408*/ 	.byte	0x04, 0x12
        /*040a*/ 	.short	(.L_173 - .L_172)
	.align		4
.L_172:
        /*040c*/ 	.word	index@(_Z3ha2ILi8EEviiPjPiPyy)
        /*0410*/ 	.word	0x00000000


	//----- nvinfo : EIATTR_MIN_STACK_SIZE
	.align		4
.L_173:
        /*0414*/ 	.byte	0x04, 0x12
        /*0416*/ 	.short	(.L_175 - .L_174)
	.align		4
.L_174:
        /*0418*/ 	.word	index@(_Z3ha2ILi7EEviiPjPiPyy)
        /*041c*/ 	.word	0x00000000


	//----- nvinfo : EIATTR_MIN_STACK_SIZE
	.align		4
.L_175:
        /*0420*/ 	.byte	0x04, 0x12
        /*0422*/ 	.short	(.L_177 - .L_176)
	.align		4
.L_176:
        /*0424*/ 	.word	index@(_Z3ha2ILi6EEviiPjPiPyy)
        /*0428*/ 	.word	0x00000000


	//----- nvinfo : EIATTR_MIN_STACK_SIZE
	.align		4
.L_177:
        /*042c*/ 	.byte	0x04, 0x12
        /*042e*/ 	.short	(.L_179 - .L_178)
	.align		4
.L_178:
        /*0430*/ 	.word	index@(_Z3ha2ILi5EEviiPjPiPyy)
        /*0434*/ 	.word	0x00000000


	//----- nvinfo : EIATTR_MIN_STACK_SIZE
	.align		4
.L_179:
        /*0438*/ 	.byte	0x04, 0x12
        /*043a*/ 	.short	(.L_181 - .L_180)
	.align		4
.L_180:
        /*043c*/ 	.word	index@(_Z3ha2ILi4EEviiPjPiPyy)
        /*0440*/ 	.word	0x00000000


	//----- nvinfo : EIATTR_MIN_STACK_SIZE
	.align		4
.L_181:
        /*0444*/ 	.byte	0x04, 0x12
        /*0446*/ 	.short	(.L_183 - .L_182)
	.align		4
.L_182:
        /*0448*/ 	.word	index@(_Z3ha2ILi3EEviiPjPiPyy)
        /*044c*/ 	.word	0x00000000


	//----- nvinfo : EIATTR_MIN_STACK_SIZE
	.align		4
.L_183:
        /*0450*/ 	.byte	0x04, 0x12
        /*0452*/ 	.short	(.L_185 - .L_184)
	.align		4
.L_184:
        /*0454*/ 	.word	index@(_Z3ha2ILi2EEviiPjPiPyy)
        /*0458*/ 	.word	0x00000000
.L_185:


//--------------------- .nv.compat                --------------------------
	.section	.nv.compat,"",@"SHT_CUDA_COMPAT_INFO"
	.align	4
        /*0000*/ 	.byte	0x02, 0x09, 0x00, 0x00, 0x02, 0x02, 0x01, 0x00, 0x02, 0x05, 0x05, 0x00, 0x03, 0x07, 0x01, 0x01
        /*0010*/ 	.byte	0x02, 0x03, 0x00, 0x00, 0x02, 0x06, 0x01, 0x00, 0x04, 0x0b, 0x08, 0x00, 0x09, 0x00, 0x00, 0x00
        /*0020*/ 	.byte	0x00, 0x00, 0x00, 0x00


//--------------------- .nv.info._Z3ha2ILi32EEviiPjPiPyy --------------------------
	.section	.nv.info._Z3ha2ILi32EEviiPjPiPyy,"",@"SHT_CUDA_INFO"
	.sectionflags	@""
	.align	4


	//----- nvinfo : EIATTR_CUDA_API_VERSION
	.align		4
        /*0000*/ 	.byte	0x04, 0x37
        /*0002*/ 	.short	(.L_187 - .L_186)
.L_186:
        /*0004*/ 	.word	0x00000082


	//----- nvinfo : EIATTR_KPARAM_INFO
	.align		4
.L_187:
        /*0008*/ 	.byte	0x04, 0x17
        /*000a*/ 	.short	(.L_189 - .L_188)
.L_188:
        /*000c*/ 	.word	0x00000000
        /*0010*/ 	.short	0x0005
        /*0012*/ 	.short	0x0020
        /*0014*/ 	.byte	0x00, 0xf0, 0x21, 0x00


	//----- nvinfo : EIATTR_KPARAM_INFO
	.align		4
.L_189:
        /*0018*/ 	.byte	0x04, 0x17
        /*001a*/ 	.short	(.L_191 - .L_190)
.L_190:
        /*001c*/ 	.word	0x00000000
        /*0020*/ 	.short	0x0004
        /*0022*/ 	.short	0x0018
        /*0024*/ 	.byte	0x00, 0xf5, 0x21, 0x00


	//----- nvinfo : EIATTR_KPARAM_INFO
	.align		4
.L_191:
        /*0028*/ 	.byte	0x04, 0x17
        /*002a*/ 	.short	(.L_193 - .L_192)
.L_192:
        /*002c*/ 	.word	0x00000000
        /*0030*/ 	.short	0x0003
        /*0032*/ 	.short	0x0010
        /*0034*/ 	.byte	0x00, 0xf5, 0x21, 0x00


	//----- nvinfo : EIATTR_KPARAM_INFO
	.align		4
.L_193:
        /*0038*/ 	.byte	0x04, 0x17
        /*003a*/ 	.short	(.L_195 - .L_194)
.L_194:
        /*003c*/ 	.word	0x00000000
        /*0040*/ 	.short	0x0002
        /*0042*/ 	.short	0x0008
        /*0044*/ 	.byte	0x00, 0xf5, 0x21, 0x00


	//----- nvinfo : EIATTR_KPARAM_INFO
	.align		4
.L_195:
        /*0048*/ 	.byte	0x04, 0x17
        /*004a*/ 	.short	(.L_197 - .L_196)
.L_196:
        /*004c*/ 	.word	0x00000000
        /*0050*/ 	.short	0x0001
        /*0052*/ 	.short	0x0004
        /*0054*/ 	.byte	0x00, 0xf0, 0x11, 0x00


	//----- nvinfo : EIATTR_KPARAM_INFO
	.align		4
.L_197:
        /*0058*/ 	.byte	0x04, 0x17
        /*005a*/ 	.short	(.L_199 - .L_198)
.L_198:
        /*005c*/ 	.word	0x00000000
        /*0060*/ 	.short	0x0000
        /*0062*/ 	.short	0x0000
        /*0064*/ 	.byte	0x00, 0xf0, 0x11, 0x00


	//----- nvinfo : EIATTR_SPARSE_MMA_MASK
	.align		4
.L_199:
        /*0068*/ 	.byte	0x03, 0x50
        /*006a*/ 	.short	0x0000


	//----- nvinfo : EIATTR_MAXREG_COUNT
	.align		4
        /*006c*/ 	.byte	0x03, 0x1b
        /*006e*/ 	.short	0x00ff


	//----- nvinfo : EIATTR_NUM_BARRIERS
	.align		4
        /*0070*/ 	.byte	0x02, 0x4c
        /*0072*/ 	.byte	0x01
	.zero		1


	//----- nvinfo : EIATTR_MERCURY_ISA_VERSION
	.align		4
        /*0074*/ 	.byte	0x03, 0x5f
        /*0076*/ 	.short	0x0101


	//----- nvinfo : EIATTR_VRC_CTA_INIT_COUNT
	.align		4
        /*0078*/ 	.byte	0x02, 0x4a
	.zero		1
	.zero		1


	//----- nvinfo : EIATTR_EXIT_INSTR_OFFSETS
	.align		4
        /*007c*/ 	.byte	0x04, 0x1c
        /*007e*/ 	.short	(.L_201 - .L_200)


	//   ....[0]....
.L_200:
        /*0080*/ 	.word	0x00004b70


	//   ....[1]....
        /*0084*/ 	.word	0x00004bb0


	//----- nvinfo : EIATTR_MAX_THREADS
	.align		4
.L_201:
        /*0088*/ 	.byte	0x04, 0x05
        /*008a*/ 	.short	(.L_203 - .L_202)
.L_202:
        /*008c*/ 	.word	0x00000100
        /*0090*/ 	.word	0x00000001
        /*0094*/ 	.word	0x00000001


	//----- nvinfo : EIATTR_CRS_STACK_SIZE
	.align		4
.L_203:
        /*0098*/ 	.byte	0x04, 0x1e
        /*009a*/ 	.short	(.L_205 - .L_204)
.L_204:
        /*009c*/ 	.word	0x00000000


	//----- nvinfo : EIATTR_CBANK_PARAM_SIZE
	.align		4
.L_205:
        /*00a0*/ 	.byte	0x03, 0x19
        /*00a2*/ 	.short	0x0028


	//----- nvinfo : EIATTR_PARAM_CBANK
	.align		4
        /*00a4*/ 	.byte	0x04, 0x0a
        /*00a6*/ 	.short	(.L_207 - .L_206)
	.align		4
.L_206:
        /*00a8*/ 	.word	index@(.nv.constant0._Z3ha2ILi32EEviiPjPiPyy)
        /*00ac*/ 	.short	0x0380
        /*00ae*/ 	.short	0x0028


	//----- nvinfo : EIATTR_SW_WAR
	.align		4
.L_207:
        /*00b0*/ 	.byte	0x04, 0x36
        /*00b2*/ 	.short	(.L_209 - .L_208)
.L_208:
        /*00b4*/ 	.word	0x00000008
.L_209:


//--------------------- .nv.info._Z3ha2ILi31EEviiPjPiPyy --------------------------
	.section	.nv.info._Z3ha2ILi31EEviiPjPiPyy,"",@"SHT_CUDA_INFO"
	.sectionflags	@""
	.align	4


	//----- nvinfo : EIATTR_CUDA_API_VERSION
	.align		4
        /*0000*/ 	.byte	0x04, 0x37
        /*0002*/ 	.short	(.L_211 - .L_210)
.L_210:
        /*0004*/ 	.word	0x00000082


	//----- nvinfo : EIATTR_KPARAM_INFO
	.align		4
.L_211:
        /*0008*/ 	.byte	0x04, 0x17
        /*000a*/ 	.short	(.L_213 - .L_212)
.L_212:
        /*000c*/ 	.word	0x00000000
        /*0010*/ 	.short	0x0005
        /*0012*/ 	.short	0x0020
        /*0014*/ 	.byte	0x00, 0xf0, 0x21, 0x00


	//----- nvinfo : EIATTR_KPARAM_INFO
	.align		4
.L_213:
        /*0018*/ 	.byte	0x04, 0x17
        /*001a*/ 	.short	(.L_215 - .L_214)
.L_214:
        /*001c*/ 	.word	0x00000000
        /*0020*/ 	.short	0x0004
        /*0022*/ 	.short	0x0018
        /*0024*/ 	.byte	0x00, 0xf5, 0x21, 0x00


	//----- nvinfo : EIATTR_KPARAM_INFO
	.align		4
.L_215:
        /*0028*/ 	.byte	0x04, 0x17
        /*002a*/ 	.short	(.L_217 - .L_216)
.L_216:
        /*002c*/ 	.word	0x00000000
        /*0030*/ 	.short	0x0003
        /*0032*/ 	.short	0x0010
        /*0034*/ 	.byte	0x00, 0xf5, 0x21, 0x00


	//----- nvinfo : EIATTR_KPARAM_INFO
	.align		4
.L_217:
        /*0038*/ 	.byte	0x04, 0x17
        /*003a*/ 	.short	(.L_219 - .L_218)
.L_218:
        /*003c*/ 	.word	0x00000000
        /*0040*/ 	.short	0x0002
        /*0042*/ 	.short	0x0008
        /*0044*/ 	.byte	0x00, 0xf5, 0x21, 0x00


	//----- nvinfo : EIATTR_KPARAM_INFO
	.align		4
.L_219:
        /*0048*/ 	.byte	0x04, 0x17
        /*004a*/ 	.short	(.L_221 - .L_220)
.L_220:
        /*004c*/ 	.word	0x00000000
        /*0050*/ 	.short	0x0001
        /*0052*/ 	.short	0x0004
        /*0054*/ 	.byte	0x00, 0xf0, 0x11, 0x00


	//----- nvinfo : EIATTR_KPARAM_INFO
	.align		4
.L_221:
        /*0058*/ 	.byte	0x04, 0x17
        /*005a*/ 	.short	(.L_223 - .L_222)
.L_222:
        /*005c*/ 	.word	0x00000000
        /*0060*/ 	.short	0x0000
        /*0062*/ 	.short	0x0000
        /*0064*/ 	.byte	0x00, 0xf0, 0x11, 0x00


	//----- nvinfo : EIATTR_SPARSE_MMA_MASK
	.align		4
.L_223:
        /*0068*/ 	.byte	0x03, 0x50
        /*006a*/ 	.short	0x0000


	//----- nvinfo : EIATTR_MAXREG_COUNT
	.align		4
        /*006c*/ 	.byte	0x03, 0x1b
        /*006e*/ 	.short	0x00ff


	//----- nvinfo : EIATTR_NUM_BARRIERS
	.align		4
        /*0070*/ 	.byte	0x02, 0x4c
        /*0072*/ 	.byte	0x01
	.zero		1


	//----- nvinfo : EIATTR_MERCURY_ISA_VERSION
	.align		4
        /*0074*/ 	.byte	0x03, 0x5f
        /*0076*/ 	.short	0x0101


	//----- nvinfo : EIATTR_VRC_CTA_INIT_COUNT
	.align		4
        /*0078*/ 	.byte	0x02, 0x4a
	.zero		1
	.zero		1


	//----- nvinfo : EIATTR_EXIT_INSTR_OFFSETS
	.align		4
        /*007c*/ 	.byte	0x04, 0x1c
        /*007e*/ 	.short	(.L_225 - .L_224)


	//   ....[0]....
.L_224:
        /*0080*/ 	.word	0x00004c00


	//   ....[1]....
        /*0084*/ 	.word	0x00004c40


	//----- nvinfo : EIATTR_MAX_THREADS
	.align		4
.L_225:
        /*0088*/ 	.byte	0x04, 0x05
        /*008a*/ 	.short	(.L_227 - .L_226)
.L_226:
        /*008c*/ 	.word	0x00000100
        /*0090*/ 	.word	0x00000001
        /*0094*/ 	.word	0x00000001


	//----- nvinfo : EIATTR_CRS_STACK_SIZE
	.align		4
.L_227:
        /*0098*/ 	.byte	0x04, 0x1e
        /*009a*/ 	.short	(.L_229 - .L_228)
.L_228:
        /*009c*/ 	.word	0x00000000


	//----- nvinfo : EIATTR_CBANK_PARAM_SIZE
	.align		4
.L_229:
        /*00a0*/ 	.byte	0x03, 0x19
        /*00a2*/ 	.short	0x0028


	//----- nvinfo : EIATTR_PARAM_CBANK
	.align		4
        /*00a4*/ 	.byte	0x04, 0x0a
        /*00a6*/ 	.short	(.L_231 - .L_230)
	.align		4
.L_230:
        /*00a8*/ 	.word	index@(.nv.constant0._Z3ha2ILi31EEviiPjPiPyy)
        /*00ac*/ 	.short	0x0380
        /*00ae*/ 	.short	0x0028


	//----- nvinfo : EIATTR_SW_WAR
	.align		4
.L_231:
        /*00b0*/ 	.byte	0x04, 0x36
        /*00b2*/ 	.short	(.L_233 - .L_232)
.L_232:
        /*00b4*/ 	.word	0x00000008
.L_233:


//--------------------- .nv.info._Z3ha2ILi30EEviiPjPiPyy --------------------------
	.section	.nv.info._Z3ha2ILi30EEviiPjPiPyy,"",@"SHT_CUDA_INFO"
	.sectionflags	@""
	.align	4


	//----- nvinfo : EIATTR_CUDA_API_VERSION
	.align		4
        /*0000*/ 	.byte	0x04, 0x37
        /*0002*/ 	.short	(.L_235 - .L_234)
.L_234:
        /*0004*/ 	.word	0x00000082


	//----- nvinfo : EIATTR_KPARAM_INFO
	.align		4
.L_235:
        /*0008*/ 	.byte	0x04, 0x17
        /*000a*/ 	.short	(.L_237 - .L_236)
.L_236:
        /*000c*/ 	.word	0x00000000
        /*0010*/ 	.short	0x0005
        /*0012*/ 	.short	0x0020
        /*0014*/ 	.byte	0x00, 0xf0, 0x21, 0x00


	//----- nvinfo : EIATTR_KPARAM_INFO
	.align		4
.L_237:
        /*0018*/ 	.byte	0x04, 0x17
        /*001a*/ 	.short	(.L_239 - .L_238)
.L_238:
        /*001c*/ 	.word	0x00000000
        /*0020*/ 	.short	0x0004
        /*0022*/ 	.short	0x0018
        /*0024*/ 	.byte	0x00, 0xf5, 0x21, 0x00


	//----- nvinfo : EIATTR_KPARAM_INFO
	.align		4
.L_239:
        /*0028*/ 	.byte	0x04, 0x17
        /*002a*/ 	.short	(.L_241 - .L_240)
.L_240:
        /*002c*/ 	.word	0x00000000
        /*0030*/ 	.short	0x0003
        /*0032*/ 	.short	0x0010
        /*0034*/ 	.byte	0x00, 0xf5, 0x21, 0x00


	//----- nvinfo : EIATTR_KPARAM_INFO
	.align		4
.L_241:
        /*0038*/ 	.byte	0x04, 0x17
        /*003a*/ 	.short	(.L_243 - .L_242)
.L_242:
        /*003c*/ 	.word	0x00000000
        /*0040*/ 	.short	0x0002
        /*0042*/ 	.short	0x0008
        /*0044*/ 	.byte	0x00, 0xf5, 0x21, 0x00


	//----- nvinfo : EIATTR_KPARAM_INFO
	.align		4
.L_243:
        /*0048*/ 	.byte	0x04, 0x17
        /*004a*/ 	.short	(.L_245 - .L_244)
.L_244:
        /*004c*/ 	.word	0x00000000
        /*0050*/ 	.short	0x0001
        /*0052*/ 	.short	0x0004
        /*0054*/ 	.byte	0x00, 0xf0, 0x11, 0x00


	//----- nvinfo : EIATTR_KPARAM_INFO
	.align		4
.L_245:
        /*0058*/ 	.byte	0x04, 0x17
        /*005a*/ 	.short	(.L_247 - .L_246)
.L_246:
        /*005c*/ 	.word	0x00000000
        /*0060*/ 	.short	0x0000
        /*0062*/ 	.short	0x0000
        /*0064*/ 	.byte	0x00, 0xf0, 0x11, 0x00


	//----- nvinfo : EIATTR_SPARSE_MMA_MASK
	.align		4
.L_247:
        /*0068*/ 	.byte	0x03, 0x50
        /*006a*/ 	.short	0x0000


	//----- nvinfo : EIATTR_MAXREG_COUNT
	.align		4
        /*006c*/ 	.byte	0x03, 0x1b
        /*006e*/ 	.short	0x00ff


	//----- nvinfo : EIATTR_NUM_BARRIERS
	.align		4
        /*0070*/ 	.byte	0x02, 0x4c
        /*0072*/ 	.byte	0x01
	.zero		1


	//----- nvinfo : EIATTR_MERCURY_ISA_VERSION
	.align		4
        /*0074*/ 	.byte	0x03, 0x5f
        /*0076*/ 	.short	0x0101


	//----- nvinfo : EIATTR_VRC_CTA_INIT_COUNT
	.align		4
        /*0078*/ 	.byte	0x02, 0x4a
	.zero		1
	.zero		1


	//----- nvinfo : EIATTR_EXIT_INSTR_OFFSETS
	.align		4
        /*007c*/ 	.byte	0x04, 0x1c
        /*007e*/ 	.short	(.L_249 - .L_248)


	//   ....[0]....
.L_248:
        /*0080*/ 	.word	0x00004920


	//   ....[1]....
        /*0084*/ 	.word	0x00004960


	//----- nvinfo : EIATTR_MAX_THREADS
	.align		4
.L_249:
        /*0088*/ 	.byte	0x04, 0x05
        /*008a*/ 	.short	(.L_251 - .L_250)
.L_250:
        /*008c*/ 	.word	0x00000100
        /*0090*/ 	.word	0x00000001
        /*0094*/ 	.word	0x00000001


	//----- nvinfo : EIATTR_CRS_STACK_SIZE
	.align		4
.L_251:
        /*0098*/ 	.byte	0x04, 0x1e
        /*009a*/ 	.short	(.L_253 - .L_252)
.L_252:
        /*009c*/ 	.word	0x00000000


	//----- nvinfo : EIATTR_CBANK_PARAM_SIZE
	.align		4
.L_253:
        /*00a0*/ 	.byte	0x03, 0x19
        /*00a2*/ 	.short	0x0028


	//----- nvinfo : EIATTR_PARAM_CBANK
	.align		4
        /*00a4*/ 	.byte	0x04, 0x0a
        /*00a6*/ 	.short	(.L_255 - .L_254)
	.align		4
.L_254:
        /*00a8*/ 	.word	index@(.nv.constant0._Z3ha2ILi30EEviiPjPiPyy)
        /*00ac*/ 	.short	0x0380
        /*00ae*/ 	.short	0x0028


	//----- nvinfo : EIATTR_SW_WAR
	.align		4
.L_255:
        /*00b0*/ 	.byte	0x04, 0x36
        /*00b2*/ 	.short	(.L_257 - .L_256)
.L_256:
        /*00b4*/ 	.word	0x00000008
.L_257:


//--------------------- .nv.info._Z3ha2ILi29EEviiPjPiPyy --------------------------
	.section	.nv.info._Z3ha2ILi29EEviiPjPiPyy,"",@"SHT_CUDA_INFO"
	.sectionflags	@""
	.align	4


	//----- nvinfo : EIATTR_CUDA_API_VERSION
	.align		4
        /*0000*/ 	.byte	0x04, 0x37
        /*0002*/ 	.short	(.L_259 - .L_258)
.L_258:
        /*0004*/ 	.word	0x00000082


	//----- nvinfo : EIATTR_KPARAM_INFO
	.align		4
.L_259:
        /*0008*/ 	.byte	0x04, 0x17
        /*000a*/ 	.short	(.L_261 - .L_260)
.L_260:
        /*000c*/ 	.word	0x00000000
        /*0010*/ 	.short	0x0005
        /*0012*/ 	.short	0x0020
        /*0014*/ 	.byte	0x00, 0xf0, 0x21, 0x00


	//----- nvinfo : EIATTR_KPARAM_INFO
	.align		4
.L_261:
        /*0018*/ 	.byte	0x04, 0x17
        /*001a*/ 	.short	(.L_263 - .L_262)
.L_262:
        /*001c*/ 	.word	0x00000000
        /*0020*/ 	.short	0x0004
        /*0022*/ 	.short	0x0018
        /*0024*/ 	.byte	0x00, 0xf5, 0x21, 0x00


	//----- nvinfo : EIATTR_KPARAM_INFO
	.align		4
.L_263:
        /*0028*/ 	.byte	0x04, 0x17
        /*002a*/ 	.short	(.L_265 - .L_264)
.L_264:
        /*002c*/ 	.word	0x00000000
        /*0030*/ 	.short	0x0003
        /*0032*/ 	.short	0x0010
        /*0034*/ 	.byte	0x00, 0xf5, 0x21, 0x00


	//----- nvinfo : EIATTR_KPARAM_INFO
	.align		4
.L_265:
        /*0038*/ 	.byte	0x04, 0x17
        /*003a*/ 	.short	(.L_267 - .L_266)
.L_266:
        /*003c*/ 	.word	0x00000000
        /*0040*/ 	.short	0x0002
        /*0042*/ 	.short	0x0008
        /*0044*/ 	.byte	0x00, 0xf5, 0x21, 0x00


	//----- nvinfo : EIATTR_KPARAM_INFO
	.align		4
.L_267:
        /*0048*/ 	.byte	0x04, 0x17
        /*004a*/ 	.short	(.L_269 - .L_268)
.L_268:
        /*004c*/ 	.word	0x00000000
        /*0050*/ 	.short	0x0001
        /*0052*/ 	.short	0x0004
        /*0054*/ 	.byte	0x00, 0xf0, 0x11, 0x00


	//----- nvinfo : EIATTR_KPARAM_INFO
	.align		4
.L_269:
        /*0058*/ 	.byte	0x04, 0x17
        /*005a*/ 	.short	(.L_271 - .L_270)
.L_270:
        /*005c*/ 	.word	0x00000000
        /*0060*/ 	.short	0x0000
        /*0062*/ 	.short	0x0000
        /*0064*/ 	.byte	0x00, 0xf0, 0x11, 0x00


	//----- nvinfo : EIATTR_SPARSE_MMA_MASK
	.align		4
.L_271:
        /*0068*/ 	.byte	0x03, 0x50
        /*006a*/ 	.short	0x0000


	//----- nvinfo : EIATTR_MAXREG_COUNT
	.align		4
        /*006c*/ 	.byte	0x03, 0x1b
        /*006e*/ 	.short	0x00ff


	//----- nvinfo : EIATTR_NUM_BARRIERS
	.align		4
        /*0070*/ 	.byte	0x02, 0x4c
        /*0072*/ 	.byte	0x01
	.zero		1


	//----- nvinfo : EIATTR_MERCURY_ISA_VERSION
	.align		4
        /*0074*/ 	.byte	0x03, 0x5f
        /*0076*/ 	.short	0x0101


	//----- nvinfo : EIATTR_VRC_CTA_INIT_COUNT
	.align		4
        /*0078*/ 	.byte	0x02, 0x4a
	.zero		1
	.zero		1


	//----- nvinfo : EIATTR_EXIT_INSTR_OFFSETS
	.align		4
        /*007c*/ 	.byte	0x04, 0x1c
        /*007e*/ 	.short	(.L_273 - .L_272)


	//   ....[0]....
.L_272:
        /*0080*/ 	.word	0x000049c0


	//   ....[1]....
        /*0084*/ 	.word	0x00004a00


	//----- nvinfo : EIATTR_MAX_THREADS
	.align		4
.L_273:
        /*0088*/ 	.byte	0x04, 0x05
        /*008a*/ 	.short	(.L_275 - .L_274)
.L_274:
        /*008c*/ 	.word	0x00000100
        /*0090*/ 	.word	0x00000001
        /*0094*/ 	.word	0x00000001


	//----- nvinfo : EIATTR_CRS_STACK_SIZE
	.align		4
.L_275:
        /*0098*/ 	.byte	0x04, 0x1e
        /*009a*/ 	.short	(.L_277 - .L_276)
.L_276:
        /*009c*/ 	.word	0x00000000


	//----- nvinfo : EIATTR_CBANK_PARAM_SIZE
	.align		4
.L_277:
        /*00a0*/ 	.byte	0x03, 0x19
        /*00a2*/ 	.short	0x0028


	//----- nvinfo : EIATTR_PARAM_CBANK
	.align		4
        /*00a4*/ 	.byte	0x04, 0x0a
        /*00a6*/ 	.short	(.L_279 - .L_278)
	.align		4
.L_278:
        /*00a8*/ 	.word	index@(.nv.constant0._Z3ha2ILi29EEviiPjPiPyy)
        /*00ac*/ 	.short	0x0380
        /*00ae*/ 	.short	0x0028


	//----- nvinfo : EIATTR_SW_WAR
	.align		4
.L_279:
        /*00b0*/ 	.byte	0x04, 0x36
        /*00b2*/ 	.short	(.L_281 - .L_280)
.L_280:
        /*00b4*/ 	.word	0x00000008
.L_281:


//--------------------- .nv.info._Z3ha2ILi28EEviiPjPiPyy --------------------------
	.section	.nv.info._Z3ha2ILi28EEviiPjPiPyy,"",@"SHT_CUDA_INFO"
	.sectionflags	@""
	.align	4


	//----- nvinfo : EIATTR_CUDA_API_VERSION
	.align		4
        /*0000*/ 	.byte	0x04, 0x37
        /*0002*/ 	.short	(.L_283 - .L_282)
.L_282:
        /*0004*/ 	.word	0x00000082


	//----- nvinfo : EIATTR_KPARAM_INFO
	.align		4
.L_283:
        /*0008*/ 	.byte	0x04, 0x17
        /*000a*/ 	.short	(.L_285 - .L_284)
.L_284:
        /*000c*/ 	.word	0x00000000
        /*0010*/ 	.short	0x0005
        /*0012*/ 	.short	0x0020
        /*0014*/ 	.byte	0x00, 0xf0, 0x21, 0x00


	//----- nvinfo : EIATTR_KPARAM_INFO
	.align		4
.L_285:
        /*0018*/ 	.byte	0x04, 0x17
        /*001a*/ 	.short	(.L_287 - .L_286)
.L_286:
        /*001c*/ 	.word	0x00000000
        /*0020*/ 	.short	0x0004
        /*0022*/ 	.short	0x0018
        /*0024*/ 	.byte	0x00, 0xf5, 0x21, 0x00


	//----- nvinfo : EIATTR_KPARAM_INFO
	.align		4
.L_287:
        /*0028*/ 	.byte	0x04, 0x17
        /*002a*/ 	.short	(.L_289 - .L_288)
.L_288:
        /*002c*/ 	.word	0x00000000
        /*0030*/ 	.short	0x0003
        /*0032*/ 	.short	0x0010
        /*0034*/ 	.byte	0x00, 0xf5, 0x21, 0x00


	//----- nvinfo : EIATTR_KPARAM_INFO
	.align		4
.L_289:
        /*0038*/ 	.byte	0x04, 0x17
        /*003a*/ 	.short	(.L_291 - .L_290)
.L_290:
        /*003c*/ 	.word	0x00000000
        /*0040*/ 	.short	0x0002
        /*0042*/ 	.short	0x0008
        /*0044*/ 	.byte	0x00, 0xf5, 0x21, 0x00


	//----- nvinfo : EIATTR_KPARAM_INFO
	.align		4
.L_291:
        /*0048*/ 	.byte	0x04, 0x17
        /*004a*/ 	.short	(.L_293 - .L_292)
.L_292:
        /*004c*/ 	.word	0x00000000
        /*0050*/ 	.short	0x0001
        /*0052*/ 	.short	0x0004
        /*0054*/ 	.byte	0x00, 0xf0, 0x11, 0x00


	//----- nvinfo : EIATTR_KPARAM_INFO
	.align		4
.L_293:
        /*0058*/ 	.byte	0x04, 0x17
        /*005a*/ 	.short	(.L_295 - .L_294)
.L_294:
        /*005c*/ 	.word	0x00000000
        /*0060*/ 	.short	0x0000
        /*0062*/ 	.short	0x0000
        /*0064*/ 	.byte	0x00, 0xf0, 0x11, 0x00


	//----- nvinfo : EIATTR_SPARSE_MMA_MASK
	.align		4
.L_295:
        /*0068*/ 	.byte	0x03, 0x50
        /*006a*/ 	.short	0x0000


	//----- nvinfo : EIATTR_MAXREG_COUNT
	.align		4
        /*006c*/ 	.byte	0x03, 0x1b
        /*006e*/ 	.short	0x00ff


	//----- nvinfo : EIATTR_NUM_BARRIERS
	.align		4
        /*0070*/ 	.byte	0x02, 0x4c
        /*0072*/ 	.byte	0x01
	.zero		1


	//----- nvinfo : EIATTR_MERCURY_ISA_VERSION
	.align		4
        /*0074*/ 	.byte	0x03, 0x5f
        /*0076*/ 	.short	0x0101


	//----- nvinfo : EIATTR_VRC_CTA_INIT_COUNT
	.align		4
        /*0078*/ 	.byte	0x02, 0x4a
	.zero		1
	.zero		1


	//----- nvinfo : EIATTR_EXIT_INSTR_OFFSETS
	.align		4
        /*007c*/ 	.byte	0x04, 0x1c
        /*007e*/ 	.short	(.L_297 - .L_296)


	//   ....[0]....
.L_296:
        /*0080*/ 	.word	0x000046e0


	//   ....[1]....
        /*0084*/ 	.word	0x00004720


	//----- nvinfo : EIATTR_MAX_THREADS
	.align		4
.L_297:
        /*0088*/ 	.byte	0x04, 0x05
        /*008a*/ 	.short	(.L_299 - .L_298)
.L_298:
        /*008c*/ 	.word	0x00000100
        /*0090*/ 	.word	0x00000001
        /*0094*/ 	.word	0x00000001


	//----- nvinfo : EIATTR_CRS_STACK_SIZE
	.align		4
.L_299:
        /*0098*/ 	.byte	0x04, 0x1e
        /*009a*/ 	.short	(.L_301 - .L_300)
.L_300:
        /*009c*/ 	.word	0x00000000


	//----- nvinfo : EIATTR_CBANK_PARAM_SIZE
	.align		4
.L_301:
        /*00a0*/ 	.byte	0x03, 0x19
        /*00a2*/ 	.short	0x0028


	//----- nvinfo : EIATTR_PARAM_CBANK
	.align		4
        /*00a4*/ 	.byte	0x04, 0x0a
        /*00a6*/ 	.short	(.L_303 - .L_302)
	.align		4
.L_302:
        /*00a8*/ 	.word	index@(.nv.constant0._Z3ha2ILi28EEviiPjPiPyy)
        /*00ac*/ 	.short	0x0380
        /*00ae*/ 	.short	0x0028


	//----- nvinfo : EIATTR_SW_WAR
	.align		4
.L_303:
        /*00b0*/ 	.byte	0x04, 0x36
        /*00b2*/ 	.short	(.L_305 - .L_304)
.L_304:
        /*00b4*/ 	.word	0x00000008
.L_305:


//--------------------- .nv.info._Z3ha2ILi27EEviiPjPiPyy --------------------------
	.section	.nv.info._Z3ha2ILi27EEviiPjPiPyy,"",@"SHT_CUDA_INFO"
	.sectionflags	@""
	.align	4


	//----- nvinfo : EIATTR_CUDA_API_VERSION
	.align		4
        /*0000*/ 	.byte	0x04, 0x37
        /*0002*/ 	.short	(.L_307 - .L_306)
.L_306:
        /*0004*/ 	.word	0x00000082


	//----- nvinfo : EIATTR_KPARAM_INFO
	.align		4
.L_307:
        /*0008*/ 	.byte	0x04, 0x17
        /*000a*/ 	.short	(.L_309 - .L_308)
.L_308:
        /*000c*/ 	.word	0x00000000
        /*0010*/ 	.short	0x0005
        /*0012*/ 	.short	0x0020
        /*0014*/ 	.byte	0x00, 0xf0, 0x21, 0x00


	//----- nvinfo : EIATTR_KPARAM_INFO
	.align		4
.L_309:
        /*0018*/ 	.byte	0x04, 0x17
        /*001a*/ 	.short	(.L_311 - .L_310)
.L_310:
        /*001c*/ 	.word	0x00000000
        /*0020*/ 	.short	0x0004
        /*0022*/ 	.short	0x0018
        /*0024*/ 	.byte	0x00, 0xf5, 0x21, 0x00


	//----- nvinfo : EIATTR_KPARAM_INFO
	.align		4
.L_311:
        /*0028*/ 	.byte	0x04, 0x17
        /*002a*/ 	.short	(.L_313 - .L_312)
.L_312:
        /*002c*/ 	.word	0x00000000
        /*0030*/ 	.short	0x0003
        /*0032*/ 	.short	0x0010
        /*0034*/ 	.byte	0x00, 0xf5, 0x21, 0x00


	//----- nvinfo : EIATTR_KPARAM_INFO
	.align		4
.L_313:
        /*0038*/ 	.byte	0x04, 0x17
        /*003a*/ 	.short	(.L_315 - .L_314)
.L_314:
        /*003c*/ 	.word	0x00000000
        /*0040*/ 	.short	0x0002
        /*0042*/ 	.short	0x0008
        /*0044*/ 	.byte	0x00, 0xf5, 0x21, 0x00


	//----- nvinfo : EIATTR_KPARAM_INFO
	.align		4
.L_315:
        /*0048*/ 	.byte	0x04, 0x17
        /*004a*/ 	.short	(.L_317 - .L_316)
.L_316:
        /*004c*/ 	.word	0x00000000
        /*0050*/ 	.short	0x0001
        /*0052*/ 	.short	0x0004
        /*0054*/ 	.byte	0x00, 0xf0, 0x11, 0x00


	//----- nvinfo : EIATTR_KPARAM_INFO
	.align		4
.L_317:
        /*0058*/ 	.byte	0x04, 0x17
        /*005a*/ 	.short	(.L_319 - .L_318)
.L_318:
        /*005c*/ 	.word	0x00000000
        /*0060*/ 	.short	0x0000
        /*0062*/ 	.short	0x0000
        /*0064*/ 	.byte	0x00, 0xf0, 0x11, 0x00


	//----- nvinfo : EIATTR_SPARSE_MMA_MASK
	.align		4
.L_319:
        /*0068*/ 	.byte	0x03, 0x50
        /*006a*/ 	.short	0x0000


	//----- nvinfo : EIATTR_MAXREG_COUNT
	.align		4
        /*006c*/ 	.byte	0x03, 0x1b
        /*006e*/ 	.short	0x00ff


	//----- nvinfo : EIATTR_NUM_BARRIERS
	.align		4
        /*0070*/ 	.byte	0x02, 0x4c
        /*0072*/ 	.byte	0x01
	.zero		1


	//----- nvinfo : EIATTR_MERCURY_ISA_VERSION
	.align		4
        /*0074*/ 	.byte	0x03, 0x5f
        /*0076*/ 	.short	0x0101


	//----- nvinfo : EIATTR_VRC_CTA_INIT_COUNT
	.align		4
        /*0078*/ 	.byte	0x02, 0x4a
	.zero		1
	.zero		1


	//----- nvinfo : EIATTR_EXIT_INSTR_OFFSETS
	.align		4
        /*007c*/ 	.byte	0x04, 0x1c
        /*007e*/ 	.short	(.L_321 - .L_320)


	//   ....[0]....
.L_320:
        /*0080*/ 	.word	0x000047c0


	//   ....[1]....
        /*0084*/ 	.word	0x00004800


	//----- nvinfo : EIATTR_MAX_THREADS
	.align		4
.L_321:
        /*0088*/ 	.byte	0x04, 0x05
        /*008a*/ 	.short	(.L_323 - .L_322)
.L_322:
        /*008c*/ 	.word	0x00000100
        /*0090*/ 	.word	0x00000001
        /*0094*/ 	.word	0x00000001


	//----- nvinfo : EIATTR_CRS_STACK_SIZE
	.align		4
.L_323:
        /*0098*/ 	.byte	0x04, 0x1e
        /*009a*/ 	.short	(.L_325 - .L_324)
.L_324:
        /*009c*/ 	.word	0x00000000


	//----- nvinfo : EIATTR_CBANK_PARAM_SIZE
	.align		4
.L_325:
        /*00a0*/ 	.byte	0x03, 0x19
        /*00a2*/ 	.short	0x0028


	//----- nvinfo : EIATTR_PARAM_CBANK
	.align		4
        /*00a4*/ 	.byte	0x04, 0x0a
        /*00a6*/ 	.short	(.L_327 - .L_326)
	.align		4
.L_326:
        /*00a8*/ 	.word	index@(.nv.constant0._Z3ha2ILi27EEviiPjPiPyy)
        /*00ac*/ 	.short	0x0380
        /*00ae*/ 	.short	0x0028


	//----- nvinfo : EIATTR_SW_WAR
	.align		4
.L_327:
        /*00b0*/ 	.byte	0x04, 0x36
        /*00b2*/ 	.short	(.L_329 - .L_328)
.L_328:
        /*00b4*/ 	.word	0x00000008
.L_329:


//--------------------- .nv.info._Z3ha2ILi26EEviiPjPiPyy --------------------------
	.section	.nv.info._Z3ha2ILi26EEviiPjPiPyy,"",@"SHT_CUDA_INFO"
	.sectionflags	@""
	.align	4


	//----- nvinfo : EIATTR_CUDA_API_VERSION
	.align		4
        /*0000*/ 	.byte	0x04, 0x37
        /*0002*/ 	.short	(.L_331 - .L_330)
.L_330:
        /*0004*/ 	.word	0x00000082


	//----- nvinfo : EIATTR_KPARAM_INFO
	.align		4
.L_331:
        /*0008*/ 	.byte	0x04, 0x17
        /*000a*/ 	.short	(.L_333 - .L_332)
.L_332:
        /*000c*/ 	.word	0x00000000
        /*0010*/ 	.short	0x0005
        /*0012*/ 	.short	0x0020
        /*0014*/ 	.byte	0x00, 0xf0, 0x21, 0x00


	//----- nvinfo : EIATTR_KPARAM_INFO
	.align		4
.L_333:
        /*0018*/ 	.byte	0x04, 0x17
        /*001a*/ 	.short	(.L_335 - .L_334)
.L_334:
        /*001c*/ 	.word	0x00000000
        /*0020*/ 	.short	0x0004
        /*0022*/ 	.short	0x0018
        /*0024*/ 	.byte	0x00, 0xf5, 0x21, 0x00


	//----- nvinfo : EIATTR_KPARAM_INFO
	.align		4
.L_335:
        /*0028*/ 	.byte	0x04, 0x17
        /*002a*/ 	.short	(.L_337 - .L_336)
.L_336:
        /*002c*/ 	.word	0x00000000
        /*0030*/ 	.short	0x0003
        /*0032*/ 	.short	0x0010
        /*0034*/ 	.byte	0x00, 0xf5, 0x21, 0x00


	//----- nvinfo : EIATTR_KPARAM_INFO
	.align		4
.L_337:
        /*0038*/ 	.byte	0x04, 0x17
        /*003a*/ 	.short	(.L_339 - .L_338)
.L_338:
        /*003c*/ 	.word	0x00000000
        /*0040*/ 	.short	0x0002
        /*0042*/ 	.short	0x0008
        /*0044*/ 	.byte	0x00, 0xf5, 0x21, 0x00


	//----- nvinfo : EIATTR_KPARAM_INFO
	.align		4
.L_339:
        /*0048*/ 	.byte	0x04, 0x17
        /*004a*/ 	.short	(.L_341 - .L_340)
.L_340:
        /*004c*/ 	.word	0x00000000
        /*0050*/ 	.short	0x0001
        /*0052*/ 	.short	0x0004
        /*0054*/ 	.byte	0x00, 0xf0, 0x11, 0x00


	//----- nvinfo : EIATTR_KPARAM_INFO
	.align		4
.L_341:
        /*0058*/ 	.byte	0x04, 0x17
        /*005a*/ 	.short	(.L_343 - .L_342)
.L_342:
        /*005c*/ 	.word	0x00000000
        /*0060*/ 	.short	0x0000
        /*0062*/ 	.short	0x0000
        /*0064*/ 	.byte	0x00, 0xf0, 0x11, 0x00


	//----- nvinfo : EIATTR_SPARSE_MMA_MASK
	.align		4
.L_343:
        /*0068*/ 	.byte	0x03, 0x50
        /*006a*/ 	.short	0x0000


	//----- nvinfo : EIATTR_MAXREG_COUNT
	.align		4
        /*006c*/ 	.byte	0x03, 0x1b
        /*006e*/ 	.short	0x00ff


	//----- nvinfo : EIATTR_NUM_BARRIERS
	.align		4
        /*0070*/ 	.byte	0x02, 0x4c
        /*0072*/ 	.byte	0x01
	.zero		1


	//----- nvinfo : EIATTR_MERCURY_ISA_VERSION
	.align		4
        /*0074*/ 	.byte	0x03, 0x5f
        /*0076*/ 	.short	0x0101


	//----- nvinfo : EIATTR_VRC_CTA_INIT_COUNT
	.align		4
        /*0078*/ 	.byte	0x02, 0x4a
	.zero		1
	.zero		1


	//----- nvinfo : EIATTR_EXIT_INSTR_OFFSETS
	.align		4
        /*007c*/ 	.byte	0x04, 0x1c
        /*007e*/ 	.short	(.L_345 - .L_344)


	//   ....[0]....
.L_344:
        /*0080*/ 	.word	0x00004510


	//   ....[1]....
        /*0084*/ 	.word	0x00004560


	//----- nvinfo : EIATTR_MAX_THREADS
	.align		4
.L_345:
        /*0088*/ 	.byte	0x04, 0x05
        /*008a*/ 	.short	(.L_347 - .L_346)
.L_346:
        /*008c*/ 	.word	0x00000100
        /*0090*/ 	.word	0x00000001
        /*0094*/ 	.word	0x00000001


	//----- nvinfo : EIATTR_CRS_STACK_SIZE
	.align		4
.L_347:
        /*0098*/ 	.byte	0x04, 0x1e
        /*009a*/ 	.short	(.L_349 - .L_348)
.L_348:
        /*009c*/ 	.word	0x00000000


	//----- nvinfo : EIATTR_CBANK_PARAM_SIZE
	.align		4
.L_349:
        /*00a0*/ 	.byte	0x03, 0x19
        /*00a2*/ 	.short	0x0028


	//----- nvinfo : EIATTR_PARAM_CBANK
	.align		4
        /*00a4*/ 	.byte	0x04, 0x0a
        /*00a6*/ 	.short	(.L_351 - .L_350)
	.align		4
.L_350:
        /*00a8*/ 	.word	index@(.nv.constant0._Z3ha2ILi26EEviiPjPiPyy)
        /*00ac*/ 	.short	0x0380
        /*00ae*/ 	.short	0x0028


	//----- nvinfo : EIATTR_SW_WAR
	.align		4
.L_351:
        /*00b0*/ 	.byte	0x04, 0x36
        /*00b2*/ 	.short	(.L_353 - .L_352)
.L_352:
        /*00b4*/ 	.word	0x00000008
.L_353:


//--------------------- .nv.info._Z3ha2ILi25EEviiPjPiPyy --------------------------
	.section	.nv.info._Z3ha2ILi25EEviiPjPiPyy,"",@"SHT_CUDA_INFO"
	.sectionflags	@""
	.align	4


	//----- nvinfo : EIATTR_CUDA_API_VERSION
	.align		4
        /*0000*/ 	.byte	0x04, 0x37
        /*0002*/ 	.short	(.L_355 - .L_354)
.L_354:
        /*0004*/ 	.word	0x00000082


	//----- nvinfo : EIATTR_KPARAM_INFO
	.align		4
.L_355:
        /*0008*/ 	.byte	0x04, 0x17
        /*000a*/ 	.short	(.L_357 - .L_356)
.L_356:
        /*000c*/ 	.word	0x00000000
        /*0010*/ 	.short	0x0005
        /*0012*/ 	.short	0x0020
        /*0014*/ 	.byte	0x00, 0xf0, 0x21, 0x00


	//----- nvinfo : EIATTR_KPARAM_INFO
	.align		4
.L_357:
        /*0018*/ 	.byte	0x04, 0x17
        /*001a*/ 	.short	(.L_359 - .L_358)
.L_358:
        /*001c*/ 	.word	0x00000000
        /*0020*/ 	.short	0x0004
        /*0022*/ 	.short	0x0018
        /*0024*/ 	.byte	0x00, 0xf5, 0x21, 0x00


	//----- nvinfo : EIATTR_KPARAM_INFO
	.align		4
.L_359:
        /*0028*/ 	.byte	0x04, 0x17
        /*002a*/ 	.short	(.L_361 - .L_360)
.L_360:
        /*002c*/ 	.word	0x00000000
        /*0030*/ 	.short	0x0003
        /*0032*/ 	.short	0x0010
        /*0034*/ 	.byte	0x00, 0xf5, 0x21, 0x00


	//----- nvinfo : EIATTR_KPARAM_INFO
	.align		4
.L_361:
        /*0038*/ 	.byte	0x04, 0x17
        /*003a*/ 	.short	(.L_363 - .L_362)
.L_362:
        /*003c*/ 	.word	0x00000000
        /*0040*/ 	.short	0x0002
        /*0042*/ 	.short	0x0008
        /*0044*/ 	.byte	0x00, 0xf5, 0x21, 0x00


	//----- nvinfo : EIATTR_KPARAM_INFO
	.align		4
.L_363:
        /*0048*/ 	.byte	0x04, 0x17
        /*004a*/ 	.short	(.L_365 - .L_364)
.L_364:
        /*004c*/ 	.word	0x00000000
        /*0050*/ 	.short	0x0001
        /*0052*/ 	.short	0x0004
        /*0054*/ 	.byte	0x00, 0xf0, 0x11, 0x00


	//----- nvinfo : EIATTR_KPARAM_INFO
	.align		4
.L_365:
        /*0058*/ 	.byte	0x04, 0x17
        /*005a*/ 	.short	(.L_367 - .L_366)
.L_366:
        /*005c*/ 	.word	0x00000000
        /*0060*/ 	.short	0x0000
        /*0062*/ 	.short	0x0000
        /*0064*/ 	.byte	0x00, 0xf0, 0x11, 0x00


	//----- nvinfo : EIATTR_SPARSE_MMA_MASK
	.align		4
.L_367:
        /*0068*/ 	.byte	0x03, 0x50
        /*006a*/ 	.short	0x0000


	//----- nvinfo : EIATTR_MAXREG_COUNT
	.align		4
        /*006c*/ 	.byte	0x03, 0x1b
        /*006e*/ 	.short	0x00ff


	//----- nvinfo : EIATTR_NUM_BARRIERS
	.align		4
        /*0070*/ 	.byte	0x02, 0x4c
        /*0072*/ 	.byte	0x01
	.zero		1


	//----- nvinfo : EIATTR_MERCURY_ISA_VERSION
	.align		4
        /*0074*/ 	.byte	0x03, 0x5f
        /*0076*/ 	.short	0x0101


	//----- nvinfo : EIATTR_VRC_CTA_INIT_COUNT
	.align		4
        /*0078*/ 	.byte	0x02, 0x4a
	.zero		1
	.zero		1


	//----- nvinfo : EIATTR_EXIT_INSTR_OFFSETS
	.align		4
        /*007c*/ 	.byte	0x04, 0x1c
        /*007e*/ 	.short	(.L_369 - .L_368)


	//   ....[0]....
.L_368:
        /*0080*/ 	.word	0x00004510


	//   ....[1]....
        /*0084*/ 	.word	0x00004550


	//----- nvinfo : EIATTR_MAX_THREADS
	.align		4
.L_369:
        /*0088*/ 	.byte	0x04, 0x05
        /*008a*/ 	.short	(.L_371 - .L_370)
.L_370:
        /*008c*/ 	.word	0x00000100
        /*0090*/ 	.word	0x00000001
        /*0094*/ 	.word	0x00000001


	//----- nvinfo : EIATTR_CRS_STACK_SIZE
	.align		4
.L_371:
        /*0098*/ 	.byte	0x04, 0x1e
        /*009a*/ 	.short	(.L_373 - .L_372)
.L_372:
        /*009c*/ 	.word	0x00000000


	//----- nvinfo : EIATTR_CBANK_PARAM_SIZE
	.align		4
.L_373:
        /*00a0*/ 	.byte	0x03, 0x19
        /*00a2*/ 	.short	0x0028


	//----- nvinfo : EIATTR_PARAM_CBANK
	.align		4
        /*00a4*/ 	.byte	0x04, 0x0a
        /*00a6*/ 	.short	(.L_375 - .L_374)
	.align		4
.L_374:
        /*00a8*/ 	.word	index@(.nv.constant0._Z3ha2ILi25EEviiPjPiPyy)
        /*00ac*/ 	.short	0x0380
        /*00ae*/ 	.short	0x0028


	//----- nvinfo : EIATTR_SW_WAR
	.align		4
.L_375:
        /*00b0*/ 	.byte	0x04, 0x36
        /*00b2*/ 	.short	(.L_377 - .L_376)
.L_376:
        /*00b4*/ 	.word	0x00000008
.L_377:


//--------------------- .nv.info._Z3ha2ILi24EEviiPjPiPyy --------------------------
	.section	.nv.info._Z3ha2ILi24EEviiPjPiPyy,"",@"SHT_CUDA_INFO"
	.sectionflags	@""
	.align	4


	//----- nvinfo : EIATTR_CUDA_API_VERSION
	.align		4
        /*0000*/ 	.byte	0x04, 0x37
        /*0002*/ 	.short	(.L_379 - .L_378)
.L_378:
        /*0004*/ 	.word	0x00000082


	//----- nvinfo : EIATTR_KPARAM_INFO
	.align		4
.L_379:
        /*0008*/ 	.byte	0x04, 0x17
        /*000a*/ 	.short	(.L_381 - .L_380)
.L_380:
        /*000c*/ 	.word	0x00000000
        /*0010*/ 	.short	0x0005
        /*0012*/ 	.short	0x0020
        /*0014*/ 	.byte	0x00, 0xf0, 0x21, 0x00


	//----- nvinfo : EIATTR_KPARAM_INFO
	.align		4
.L_381:
        /*0018*/ 	.byte	0x04, 0x17
        /*001a*/ 	.short	(.L_383 - .L_382)
.L_382:
        /*001c*/ 	.word	0x00000000
        /*0020*/ 	.short	0x0004
        /*0022*/ 	.short	0x0018
        /*0024*/ 	.byte	0x00, 0xf5, 0x21, 0x00


	//----- nvinfo : EIATTR_KPARAM_INFO
	.align		4
.L_383:
        /*0028*/ 	.byte	0x04, 0x17
        /*002a*/ 	.short	(.L_385 - .L_384)
.L_384:
        /*002c*/ 	.word	0x00000000
        /*0030*/ 	.short	0x0003
        /*0032*/ 	.short	0x0010
        /*0034*/ 	.byte	0x00, 0xf5, 0x21, 0x00


	//----- nvinfo : EIATTR_KPARAM_INFO
	.align		4
.L_385:
        /*0038*/ 	.byte	0x04, 0x17
        /*003a*/ 	.short	(.L_387 - .L_386)
.L_386:
        /*003c*/ 	.word	0x00000000
        /*0040*/ 	.short	0x0002
        /*0042*/ 	.short	0x0008
        /*0044*/ 	.byte	0x00, 0xf5, 0x21, 0x00


	//----- nvinfo : EIATTR_KPARAM_INFO
	.align		4
.L_387:
        /*0048*/ 	.byte	0x04, 0x17
        /*004a*/ 	.short	(.L_389 - .L_388)
.L_388:
        /*004c*/ 	.word	0x00000000
        /*0050*/ 	.short	0x0001
        /*0052*/ 	.short	0x0004
        /*0054*/ 	.byte	0x00, 0xf0, 0x11, 0x00


	//----- nvinfo : EIATTR_KPARAM_INFO
	.align		4
.L_389:
        /*0058*/ 	.byte	0x04, 0x17
        /*005a*/ 	.short	(.L_391 - .L_390)
.L_390:
        /*005c*/ 	.word	0x00000000
        /*0060*/ 	.short	0x0000
        /*0062*/ 	.short	0x0000
        /*0064*/ 	.byte	0x00, 0xf0, 0x11, 0x00


	//----- nvinfo : EIATTR_SPARSE_MMA_MASK
	.align		4
.L_391:
        /*0068*/ 	.byte	0x03, 0x50
        /*006a*/ 	.short	0x0000


	//----- nvinfo : EIATTR_MAXREG_COUNT
	.align		4
        /*006c*/ 	.byte	0x03, 0x1b
        /*006e*/ 	.short	0x00ff


	//----- nvinfo : EIATTR_NUM_BARRIERS
	.align		4
        /*0070*/ 	.byte	0x02, 0x4c
        /*0072*/ 	.byte	0x01
	.zero		1


	//----- nvinfo : EIATTR_MERCURY_ISA_VERSION
	.align		4
        /*0074*/ 	.byte	0x03, 0x5f
        /*0076*/ 	.short	0x0101


	//----- nvinfo : EIATTR_VRC_CTA_INIT_COUNT
	.align		4
        /*0078*/ 	.byte	0x02, 0x4a
	.zero		1
	.zero		1


	//----- nvinfo : EIATTR_EXIT_INSTR_OFFSETS
	.align		4
        /*007c*/ 	.byte	0x04, 0x1c
        /*007e*/ 	.short	(.L_393 - .L_392)


	//   ....[0]....
.L_392:
        /*0080*/ 	.word	0x00004250


	//   ....[1]....
        /*0084*/ 	.word	0x000042a0


	//----- nvinfo : EIATTR_MAX_THREADS
	.align		4
.L_393:
        /*0088*/ 	.byte	0x04, 0x05
        /*008a*/ 	.short	(.L_395 - .L_394)
.L_394:
        /*008c*/ 	.word	0x00000100
        /*0090*/ 	.word	0x00000001
        /*0094*/ 	.word	0x00000001


	//----- nvinfo : EIATTR_CRS_STACK_SIZE
	.align		4
.L_395:
        /*0098*/ 	.byte	0x04, 0x1e
        /*009a*/ 	.short	(.L_397 - .L_396)
.L_396:
        /*009c*/ 	.word	0x00000000


	//----- nvinfo : EIATTR_CBANK_PARAM_SIZE
	.align		4
.L_397:
        /*00a0*/ 	.byte	0x03, 0x19
        /*00a2*/ 	.short	0x0028


	//----- nvinfo : EIATTR_PARAM_CBANK
	.align		4
        /*00a4*/ 	.byte	0x04, 0x0a
        /*00a6*/ 	.short	(.L_399 - .L_398)
	.align		4
.L_398:
        /*00a8*/ 	.word	index@(.nv.constant0._Z3ha2ILi24EEviiPjPiPyy)
        /*00ac*/ 	.short	0x0380
        /*00ae*/ 	.short	0x0028


	//----- nvinfo : EIATTR_SW_WAR
	.align		4
.L_399:
        /*00b0*/ 	.byte	0x04, 0x36
        /*00b2*/ 	.short	(.L_401 - .L_400)
.L_400:
        /*00b4*/ 	.word	0x00000008
.L_401:


//--------------------- .nv.info._Z3ha2ILi23EEviiPjPiPyy --------------------------
	.section	.nv.info._Z3ha2ILi23EEviiPjPiPyy,"",@"SHT_CUDA_INFO"
	.sectionflags	@""
	.align	4


	//----- nvinfo : EIATTR_CUDA_API_VERSION
	.align		4
        /*0000*/ 	.byte	0x04, 0x37
        /*0002*/ 	.short	(.L_403 - .L_402)
.L_402:
        /*0004*/ 	.word	0x00000082


	//----- nvinfo : EIATTR_KPARAM_INFO
	.align		4
.L_403:
        /*0008*/ 	.byte	0x04, 0x17
        /*000a*/ 	.short	(.L_405 - .L_404)
.L_404:
        /*000c*/ 	.word	0x00000000
        /*0010*/ 	.short	0x0005
        /*0012*/ 	.short	0x0020
        /*0014*/ 	.byte	0x00, 0xf0, 0x21, 0x00


	//----- nvinfo : EIATTR_KPARAM_INFO
	.align		4
.L_405:
        /*0018*/ 	.byte	0x04, 0x17
        /*001a*/ 	.short	(.L_407 - .L_406)
.L_406:
        /*001c*/ 	.word	0x00000000
        /*0020*/ 	.short	0x0004
        /*0022*/ 	.short	0x0018
        /*0024*/ 	.byte	0x00, 0xf5, 0x21, 0x00


	//----- nvinfo : EIATTR_KPARAM_INFO
	.align		4
.L_407:
        /*0028*/ 	.byte	0x04, 0x17
        /*002a*/ 	.short	(.L_409 - .L_408)
.L_408:
        /*002c*/ 	.word	0x00000000
        /*0030*/ 	.short	0x0003
        /*0032*/ 	.short	0x0010
        /*0034*/ 	.byte	0x00, 0xf5, 0x21, 0x00


	//----- nvinfo : EIATTR_KPARAM_INFO
	.align		4
.L_409:
        /*0038*/ 	.byte	0x04, 0x17
        /*003a*/ 	.short	(.L_411 - .L_410)
.L_410:
        /*003c*/ 	.word	0x00000000
        /*0040*/ 	.short	0x0002
        /*0042*/ 	.short	0x0008
        /*0044*/ 	.byte	0x00, 0xf5, 0x21, 0x00


	//----- nvinfo : EIATTR_KPARAM_INFO
	.align		4
.L_411:
        /*0048*/ 	.byte	0x04, 0x17
        /*004a*/ 	.short	(.L_413 - .L_412)
.L_412:
        /*004c*/ 	.word	0x00000000
        /*0050*/ 	.short	0x0001
        /*0052*/ 	.short	0x0004
        /*0054*/ 	.byte	0x00, 0xf0, 0x11, 0x00


	//----- nvinfo : EIATTR_KPARAM_INFO
	.align		4
.L_413:
        /*0058*/ 	.byte	0x04, 0x17
        /*005a*/ 	.short	(.L_415 - .L_414)
.L_414:
        /*005c*/ 	.word	0x00000000
        /*0060*/ 	.short	0x0000
        /*0062*/ 	.short	0x0000
        /*0064*/ 	.byte	0x00, 0xf0, 0x11, 0x00


	//----- nvinfo : EIATTR_SPARSE_MMA_MASK
	.align		4
.L_415:
        /*0068*/ 	.byte	0x03, 0x50
        /*006a*/ 	.short	0x0000


	//----- nvinfo : EIATTR_MAXREG_COUNT
	.align		4
        /*006c*/ 	.byte	0x03, 0x1b
        /*006e*/ 	.short	0x00ff


	//----- nvinfo : EIATTR_NUM_BARRIERS
	.align		4
        /*0070*/ 	.byte	0x02, 0x4c
        /*0072*/ 	.byte	0x01
	.zero		1


	//----- nvinfo : EIATTR_MERCURY_ISA_VERSION
	.align		4
        /*0074*/ 	.byte	0x03, 0x5f
        /*0076*/ 	.short	0x0101


	//----- nvinfo : EIATTR_VRC_CTA_INIT_COUNT
	.align		4
        /*0078*/ 	.byte	0x02, 0x4a
	.zero		1
	.zero		1


	//----- nvinfo : EIATTR_EXIT_INSTR_OFFSETS
	.align		4
        /*007c*/ 	.byte	0x04, 0x1c
        /*007e*/ 	.short	(.L_417 - .L_416)


	//   ....[0]....
.L_416:
        /*0080*/ 	.word	0x00004220


	//   ....[1]....
        /*0084*/ 	.word	0x00004260


	//----- nvinfo : EIATTR_MAX_THREADS
	.align		4
.L_417:
        /*0088*/ 	.byte	0x04, 0x05
        /*008a*/ 	.short	(.L_419 - .L_418)
.L_418:
        /*008c*/ 	.word	0x00000100
        /*0090*/ 	.word	0x00000001
        /*0094*/ 	.word	0x00000001


	//----- nvinfo : EIATTR_CRS_STACK_SIZE
	.align		4
.L_419:
        /*0098*/ 	.byte	0x04, 0x1e
        /*009a*/ 	.short	(.L_421 - .L_420)
.L_420:
        /*009c*/ 	.word	0x00000000


	//----- nvinfo : EIATTR_CBANK_PARAM_SIZE
	.align		4
.L_421:
        /*00a0*/ 	.byte	0x03, 0x19
        /*00a2*/ 	.short	0x0028


	//----- nvinfo : EIATTR_PARAM_CBANK
	.align		4
        /*00a4*/ 	.byte	0x04, 0x0a
        /*00a6*/ 	.short	(.L_423 - .L_422)
	.align		4
.L_422:
        /*00a8*/ 	.word	index@(.nv.constant0._Z3ha2ILi23EEviiPjPiPyy)
        /*00ac*/ 	.short	0x0380
        /*00ae*/ 	.short	0x0028


	//----- nvinfo : EIATTR_SW_WAR
	.align		4
.L_423:
        /*00b0*/ 	.byte	0x04, 0x36
        /*00b2*/ 	.short	(.L_425 - .L_424)
.L_424:
        /*00b4*/ 	.word	0x00000008
.L_425:


//--------------------- .nv.info._Z3ha2ILi22EEviiPjPiPyy --------------------------
	.section	.nv.info._Z3ha2ILi22EEviiPjPiPyy,"",@"SHT_CUDA_INFO"
	.sectionflags	@""
	.align	4


	//----- nvinfo : EIATTR_CUDA_API_VERSION
	.align		4
        /*0000*/ 	.byte	0x04, 0x37
        /*0002*/ 	.short	(.L_427 - .L_426)
.L_426:
        /*0004*/ 	.word	0x00000082


	//----- nvinfo : EIATTR_KPARAM_INFO
	.align		4
.L_427:
        /*0008*/ 	.byte	0x04, 0x17
        /*000a*/ 	.short	(.L_429 - .L_428)
.L_428:
        /*000c*/ 	.word	0x00000000
        /*0010*/ 	.short	0x0005
        /*0012*/ 	.short	0x0020
        /*0014*/ 	.byte	0x00, 0xf0, 0x21, 0x00


	//----- nvinfo : EIATTR_KPARAM_INFO
	.align		4
.L_429:
        /*0018*/ 	.byte	0x04, 0x17
        /*001a*/ 	.short	(.L_431 - .L_430)
.L_430:
        /*001c*/ 	.word	0x00000000
        /*0020*/ 	.short	0x0004
        /*0022*/ 	.short	0x0018
        /*0024*/ 	.byte	0x00, 0xf5, 0x21, 0x00


	//----- nvinfo : EIATTR_KPARAM_INFO
	.align		4
.L_431:
        /*0028*/ 	.byte	0x04, 0x17
        /*002a*/ 	.short	(.L_433 - .L_432)
.L_432:
        /*002c*/ 	.word	0x00000000
        /*0030*/ 	.short	0x0003
        /*0032*/ 	.short	0x0010
        /*0034*/ 	.byte	0x00, 0xf5, 0x21, 0x00


	//----- nvinfo : EIATTR_KPARAM_INFO
	.align		4
.L_433:
        /*0038*/ 	.byte	0x04, 0x17
        /*003a*/ 	.short	(.L_435 - .L_434)
.L_434:
        /*003c*/ 	.word	0x00000000
        /*0040*/ 	.short	0x0002
        /*0042*/ 	.short	0x0008
        /*0044*/ 	.byte	0x00, 0xf5, 0x21, 0x00


	//----- nvinfo : EIATTR_KPARAM_INFO
	.align		4
.L_435:
        /*0048*/ 	.byte	0x04, 0x17
        /*004a*/ 	.short	(.L_437 - .L_436)
.L_436:
        /*004c*/ 	.word	0x00000000
        /*0050*/ 	.short	0x0001
        /*0052*/ 	.short	0x0004
        /*0054*/ 	.byte	0x00, 0xf0, 0x11, 0x00


	//----- nvinfo : EIATTR_KPARAM_INFO
	.align		4
.L_437:
        /*0058*/ 	.byte	0x04, 0x17
        /*005a*/ 	.short	(.L_439 - .L_438)
.L_438:
        /*005c*/ 	.word	0x00000000
        /*0060*/ 	.short	0x0000
        /*0062*/ 	.short	0x0000
        /*0064*/ 	.byte	0x00, 0xf0, 0x11, 0x00


	//----- nvinfo : EIATTR_SPARSE_MMA_MASK
	.align		4
.L_439:
        /*0068*/ 	.byte	0x03, 0x50
        /*006a*/ 	.short	0x0000


	//----- nvinfo : EIATTR_MAXREG_COUNT
	.align		4
        /*006c*/ 	.byte	0x03, 0x1b
        /*006e*/ 	.short	0x00ff


	//----- nvinfo : EIATTR_NUM_BARRIERS
	.align		4
        /*0070*/ 	.byte	0x02, 0x4c
        /*0072*/ 	.byte	0x01
	.zero		1


	//----- nvinfo : EIATTR_MERCURY_ISA_VERSION
	.align		4
        /*0074*/ 	.byte	0x03, 0x5f
        /*0076*/ 	.short	0x0101


	//----- nvinfo : EIATTR_VRC_CTA_INIT_COUNT
	.align		4
        /*0078*/ 	.byte	0x02, 0x4a
	.zero		1
	.zero		1


	//----- nvinfo : EIATTR_EXIT_INSTR_OFFSETS
	.align		4
        /*007c*/ 	.byte	0x04, 0x1c
        /*007e*/ 	.short	(.L_441 - .L_440)


	//   ....[0]....
.L_440:
        /*0080*/ 	.word	0x00003f90


	//   ....[1]....
        /*0084*/ 	.word	0x00003fe0


	//----- nvinfo : EIATTR_MAX_THREADS
	.align		4
.L_441:
        /*0088*/ 	.byte	0x04, 0x05
        /*008a*/ 	.short	(.L_443 - .L_442)
.L_442:
        /*008c*/ 	.word	0x00000100
        /*0090*/ 	.word	0x00000001
        /*0094*/ 	.word	0x00000001


	//----- nvinfo : EIATTR_CRS_STACK_SIZE
	.align		4
.L_443:
        /*0098*/ 	.byte	0x04, 0x1e
        /*009a*/ 	.short	(.L_445 - .L_444)
.L_444:
        /*009c*/ 	.word	0x00000000


	//----- nvinfo : EIATTR_CBANK_PARAM_SIZE
	.align		4
.L_445:
        /*00a0*/ 	.byte	0x03, 0x19
        /*00a2*/ 	.short	0x0028


	//----- nvinfo : EIATTR_PARAM_CBANK
	.align		4
        /*00a4*/ 	.byte	0x04, 0x0a
        /*00a6*/ 	.short	(.L_447 - .L_446)
	.align		4
.L_446:
        /*00a8*/ 	.word	index@(.nv.constant0._Z3ha2ILi22EEviiPjPiPyy)
        /*00ac*/ 	.short	0x0380
        /*00ae*/ 	.short	0x0028


	//----- nvinfo : EIATTR_SW_WAR
	.align		4
.L_447:
        /*00b0*/ 	.byte	0x04, 0x36
        /*00b2*/ 	.short	(.L_449 - .L_448)
.L_448:
        /*00b4*/ 	.word	0x00000008
.L_449:


//--------------------- .nv.info._Z3ha2ILi21EEviiPjPiPyy --------------------------
	.section	.nv.info._Z3ha2ILi21EEviiPjPiPyy,"",@"SHT_CUDA_INFO"
	.sectionflags	@""
	.align	4


	//----- nvinfo : EIATTR_CUDA_API_VERSION
	.align		4
        /*0000*/ 	.byte	0x04, 0x37
        /*0002*/ 	.short	(.L_451 - .L_450)
.L_450:
        /*0004*/ 	.word	0x00000082


	//----- nvinfo : EIATTR_KPARAM_INFO
	.align		4
.L_451:
        /*0008*/ 	.byte	0x04, 0x17
        /*000a*/ 	.short	(.L_453 - .L_452)
.L_452:
        /*000c*/ 	.word	0x00000000
        /*0010*/ 	.short	0x0005
        /*0012*/ 	.short	0x0020
        /*0014*/ 	.byte	0x00, 0xf0, 0x21, 0x00


	//----- nvinfo : EIATTR_KPARAM_INFO
	.align		4
.L_453:
        /*0018*/ 	.byte	0x04, 0x17
        /*001a*/ 	.short	(.L_455 - .L_454)
.L_454:
        /*001c*/ 	.word	0x00000000
        /*0020*/ 	.short	0x0004
        /*0022*/ 	.short	0x0018
        /*0024*/ 	.byte	0x00, 0xf5, 0x21, 0x00


	//----- nvinfo : EIATTR_KPARAM_INFO
	.align		4
.L_455:
        /*0028*/ 	.byte	0x04, 0x17
        /*002a*/ 	.short	(.L_457 - .L_456)
.L_456:
        /*002c*/ 	.word	0x00000000
        /*0030*/ 	.short	0x0003
        /*0032*/ 	.short	0x0010
        /*0034*/ 	.byte	0x00, 0xf5, 0x21, 0x00


	//----- nvinfo : EIATTR_KPARAM_INFO
	.align		4
.L_457:
        /*0038*/ 	.byte	0x04, 0x17
        /*003a*/ 	.short	(.L_459 - .L_458)
.L_458:
        /*003c*/ 	.word	0x00000000
        /*0040*/ 	.short	0x0002
        /*0042*/ 	.short	0x0008
        /*0044*/ 	.byte	0x00, 0xf5, 0x21, 0x00


	//----- nvinfo : EIATTR_KPARAM_INFO
	.align		4
.L_459:
        /*0048*/ 	.byte	0x04, 0x17
        /*004a*/ 	.short	(.L_461 - .L_460)
.L_460:
        /*004c*/ 	.word	0x00000000
        /*0050*/ 	.short	0x0001
        /*0052*/ 	.short	0x0004
        /*0054*/ 	.byte	0x00, 0xf0, 0x11, 0x00


	//----- nvinfo : EIATTR_KPARAM_INFO
	.align		4
.L_461:
        /*0058*/ 	.byte	0x04, 0x17
        /*005a*/ 	.short	(.L_463 - .L_462)
.L_462:
        /*005c*/ 	.word	0x00000000
        /*0060*/ 	.short	0x0000
        /*0062*/ 	.short	0x0000
        /*0064*/ 	.byte	0x00, 0xf0, 0x11, 0x00


	//----- nvinfo : EIATTR_SPARSE_MMA_MASK
	.align		4
.L_463:
        /*0068*/ 	.byte	0x03, 0x50
        /*006a*/ 	.short	0x0000


	//----- nvinfo : EIATTR_MAXREG_COUNT
	.align		4
        /*006c*/ 	.byte	0x03, 0x1b
        /*006e*/ 	.short	0x00ff


	//----- nvinfo : EIATTR_NUM_BARRIERS
	.align		4
        /*0070*/ 	.byte	0x02, 0x4c
        /*0072*/ 	.byte	0x01
	.zero		1


	//----- nvinfo : EIATTR_MERCURY_ISA_VERSION
	.align		4
        /*0074*/ 	.byte	0x03, 0x5f
        /*0076*/ 	.short	0x0101


	//----- nvinfo : EIATTR_VRC_CTA_INIT_COUNT
	.align		4
        /*0078*/ 	.byte	0x02, 0x4a
	.zero		1
	.zero		1


	//----- nvinfo : EIATTR_EXIT_INSTR_OFFSETS
	.align		4
        /*007c*/ 	.byte	0x04, 0x1c
        /*007e*/ 	.short	(.L_465 - .L_464)


	//   ....[0]....
.L_464:
        /*0080*/ 	.word	0x00004000


	//   ....[1]....
        /*0084*/ 	.word	0x00004040


	//----- nvinfo : EIATTR_MAX_THREADS
	.align		4
.L_465:
        /*0088*/ 	.byte	0x04, 0x05
        /*008a*/ 	.short	(.L_467 - .L_466)
.L_466:
        /*008c*/ 	.word	0x00000100
        /*0090*/ 	.word	0x00000001
        /*0094*/ 	.word	0x00000001


	//----- nvinfo : EIATTR_CRS_STACK_SIZE
	.align		4
.L_467:
        /*0098*/ 	.byte	0x04, 0x1e
        /*009a*/ 	.short	(.L_469 - .L_468)
.L_468:
        /*009c*/ 	.word	0x00000000


	//----- nvinfo : EIATTR_CBANK_PARAM_SIZE
	.align		4
.L_469:
        /*00a0*/ 	.byte	0x03, 0x19
        /*00a2*/ 	.short	0x0028


	//----- nvinfo : EIATTR_PARAM_CBANK
	.align		4
        /*00a4*/ 	.byte	0x04, 0x0a
        /*00a6*/ 	.short	(.L_471 - .L_470)
	.align		4
.L_470:
        /*00a8*/ 	.word	index@(.nv.constant0._Z3ha2ILi21EEviiPjPiPyy)
        /*00ac*/ 	.short	0x0380
        /*00ae*/ 	.short	0x0028


	//----- nvinfo : EIATTR_SW_WAR
	.align		4
.L_471:
        /*00b0*/ 	.byte	0x04, 0x36
        /*00b2*/ 	.short	(.L_473 - .L_472)
.L_472:
        /*00b4*/ 	.word	0x00000008
.L_473:


//--------------------- .nv.info._Z3ha2ILi20EEviiPjPiPyy --------------------------
	.section	.nv.info._Z3ha2ILi20EEviiPjPiPyy,"",@"SHT_CUDA_INFO"
	.sectionflags	@""
	.align	4


	//----- nvinfo : EIATTR_CUDA_API_VERSION
	.align		4
        /*0000*/ 	.byte	0x04, 0x37
        /*0002*/ 	.short	(.L_475 - .L_474)
.L_474:
        /*0004*/ 	.word	0x00000082


	//----- nvinfo : EIATTR_KPARAM_INFO
	.align		4
.L_475:
        /*0008*/ 	.byte	0x04, 0x17
        /*000a*/ 	.short	(.L_477 - .L_476)
.L_476:
        /*000c*/ 	.word	0x00000000
        /*0010*/ 	.short	0x0005
        /*0012*/ 	.short	0x0020
        /*0014*/ 	.byte	0x00, 0xf0, 0x21, 0x00


	//----- nvinfo : EIATTR_KPARAM_INFO
	.align		4
.L_477:
        /*0018*/ 	.byte	0x04, 0x17
        /*001a*/ 	.short	(.L_479 - .L_478)
.L_478:
        /*001c*/ 	.word	0x00000000
        /*0020*/ 	.short	0x0004
        /*0022*/ 	.short	0x0018
        /*0024*/ 	.byte	0x00, 0xf5, 0x21, 0x00


	//----- nvinfo : EIATTR_KPARAM_INFO
	.align		4
.L_479:
        /*0028*/ 	.byte	0x04, 0x17
        /*002a*/ 	.short	(.L_481 - .L_480)
.L_480:
        /*002c*/ 	.word	0x00000000
        /*0030*/ 	.short	0x0003
        /*0032*/ 	.short	0x0010
        /*0034*/ 	.byte	0x00, 0xf5, 0x21, 0x00


	//----- nvinfo : EIATTR_KPARAM_INFO
	.align		4
.L_481:
        /*0038*/ 	.byte	0x04, 0x17
        /*003a*/ 	.short	(.L_483 - .L_482)
.L_482:
        /*003c*/ 	.word	0x00000000
        /*0040*/ 	.short	0x0002
        /*0042*/ 	.short	0x0008
        /*0044*/ 	.byte	0x00, 0xf5, 0x21, 0x00


	//----- nvinfo : EIATTR_KPARAM_INFO
	.align		4
.L_483:
        /*0048*/ 	.byte	0x04, 0x17
        /*004a*/ 	.short	(.L_485 - .L_484)
.L_484:
        /*004c*/ 	.word	0x00000000
        /*0050*/ 	.short	0x0001
        /*0052*/ 	.short	0x0004
        /*0054*/ 	.byte	0x00, 0xf0, 0x11, 0x00


	//----- nvinfo : EIATTR_KPARAM_INFO
	.align		4
.L_485:
        /*0058*/ 	.byte	0x04, 0x17
        /*005a*/ 	.short	(.L_487 - .L_486)
.L_486:
        /*005c*/ 	.word	0x00000000
        /*0060*/ 	.short	0x0000
        /*0062*/ 	.short	0x0000
        /*0064*/ 	.byte	0x00, 0xf0, 0x11, 0x00


	//----- nvinfo : EIATTR_SPARSE_MMA_MASK
	.align		4
.L_487:
        /*0068*/ 	.byte	0x03, 0x50
        /*006a*/ 	.short	0x0000


	//----- nvinfo : EIATTR_MAXREG_COUNT
	.align		4
        /*006c*/ 	.byte	0x03, 0x1b
        /*006e*/ 	.short	0x00ff


	//----- nvinfo : EIATTR_NUM_BARRIERS
	.align		4
        /*0070*/ 	.byte	0x02, 0x4c
        /*0072*/ 	.byte	0x01
	.zero		1


	//----- nvinfo : EIATTR_MERCURY_ISA_VERSION
	.align		4
        /*0074*/ 	.byte	0x03, 0x5f
        /*0076*/ 	.short	0x0101


	//----- nvinfo : EIATTR_VRC_CTA_INIT_COUNT
	.align		4
        /*0078*/ 	.byte	0x02, 0x4a
	.zero		1
	.zero		1


	//----- nvinfo : EIATTR_EXIT_INSTR_OFFSETS
	.align		4
        /*007c*/ 	.byte	0x04, 0x1c
        /*007e*/ 	.short	(.L_489 - .L_488)


	//   ....[0]....
.L_488:
        /*0080*/ 	.word	0x00003d80


	//   ....[1]....
        /*0084*/ 	.word	0x00003dd0


	//----- nvinfo : EIATTR_MAX_THREADS
	.align		4
.L_489:
        /*0088*/ 	.byte	0x04, 0x05
        /*008a*/ 	.short	(.L_491 - .L_490)
.L_490:
        /*008c*/ 	.word	0x00000100
        /*0090*/ 	.word	0x00000001
        /*0094*/ 	.word	0x00000001


	//----- nvinfo : EIATTR_CRS_STACK_SIZE
	.align		4
.L_491:
        /*0098*/ 	.byte	0x04, 0x1e
        /*009a*/ 	.short	(.L_493 - .L_492)
.L_492:
        /*009c*/ 	.word	0x00000000


	//----- nvinfo : EIATTR_CBANK_PARAM_SIZE
	.align		4
.L_493:
        /*00a0*/ 	.byte	0x03, 0x19
        /*00a2*/ 	.short	0x0028


	//----- nvinfo : EIATTR_PARAM_CBANK
	.align		4
        /*00a4*/ 	.byte	0x04, 0x0a
        /*00a6*/ 	.short	(.L_495 - .L_494)
	.align		4
.L_494:
        /*00a8*/ 	.word	index@(.nv.constant0._Z3ha2ILi20EEviiPjPiPyy)
        /*00ac*/ 	.short	0x0380
        /*00ae*/ 	.short	0x0028


	//----- nvinfo : EIATTR_SW_WAR
	.align		4
.L_495:
        /*00b0*/ 	.byte	0x04, 0x36
        /*00b2*/ 	.short	(.L_497 - .L_496)
.L_496:
        /*00b4*/ 	.word	0x00000008
.L_497:


//--------------------- .nv.info._Z3ha2ILi19EEviiPjPiPyy --------------------------
	.section	.nv.info._Z3ha2ILi19EEviiPjPiPyy,"",@"SHT_CUDA_INFO"
	.sectionflags	@""
	.align	4


	//----- nvinfo : EIATTR_CUDA_API_VERSION
	.align		4
        /*0000*/ 	.byte	0x04, 0x37
        /*0002*/ 	.short	(.L_499 - .L_498)
.L_498:
        /*0004*/ 	.word	0x00000082


	//----- nvinfo : EIATTR_KPARAM_INFO
	.align		4
.L_499:
        /*0008*/ 	.byte	0x04, 0x17
        /*000a*/ 	.short	(.L_501 - .L_500)
.L_500:
        /*000c*/ 	.word	0x00000000
        /*0010*/ 	.short	0x0005
        /*0012*/ 	.short	0x0020
        /*0014*/ 	.byte	0x00, 0xf0, 0x21, 0x00


	//----- nvinfo : EIATTR_KPARAM_INFO
	.align		4
.L_501:
        /*0018*/ 	.byte	0x04, 0x17
        /*001a*/ 	.short	(.L_503 - .L_502)
.L_502:
        /*001c*/ 	.word	0x00000000
        /*0020*/ 	.short	0x0004
        /*0022*/ 	.short	0x0018
        /*0024*/ 	.byte	0x00, 0xf5, 0x21, 0x00


	//----- nvinfo : EIATTR_KPARAM_INFO
	.align		4
.L_503:
        /*0028*/ 	.byte	0x04, 0x17
        /*002a*/ 	.short	(.L_505 - .L_504)
.L_504:
        /*002c*/ 	.word	0x00000000
        /*0030*/ 	.short	0x0003
        /*0032*/ 	.short	0x0010
        /*0034*/ 	.byte	0x00, 0xf5, 0x21, 0x00


	//----- nvinfo : EIATTR_KPARAM_INFO
	.align		4
.L_505:
        /*0038*/ 	.byte	0x04, 0x17
        /*003a*/ 	.short	(.L_507 - .L_506)
.L_506:
        /*003c*/ 	.word	0x00000000
        /*0040*/ 	.short	0x0002
        /*0042*/ 	.short	0x0008
        /*0044*/ 	.byte	0x00, 0xf5, 0x21, 0x00


	//----- nvinfo : EIATTR_KPARAM_INFO
	.align		4
.L_507:
        /*0048*/ 	.byte	0x04, 0x17
        /*004a*/ 	.short	(.L_509 - .L_508)
.L_508:
        /*004c*/ 	.word	0x00000000
        /*0050*/ 	.short	0x0001
        /*0052*/ 	.short	0x0004
        /*0054*/ 	.byte	0x00, 0xf0, 0x11, 0x00


	//----- nvinfo : EIATTR_KPARAM_INFO
	.align		4
.L_509:
        /*0058*/ 	.byte	0x04, 0x17
        /*005a*/ 	.short	(.L_511 - .L_510)
.L_510:
        /*005c*/ 	.word	0x00000000
        /*0060*/ 	.short	0x0000
        /*0062*/ 	.short	0x0000
        /*0064*/ 	.byte	0x00, 0xf0, 0x11, 0x00


	//----- nvinfo : EIATTR_SPARSE_MMA_MASK
	.align		4
.L_511:
        /*0068*/ 	.byte	0x03, 0x50
        /*006a*/ 	.short	0x0000


	//----- nvinfo : EIATTR_MAXREG_COUNT
	.align		4
        /*006c*/ 	.byte	0x03, 0x1b
        /*006e*/ 	.short	0x00ff


	//----- nvinfo : EIATTR_NUM_BARRIERS
	.align		4
        /*0070*/ 	.byte	0x02, 0x4c
        /*0072*/ 	.byte	0x01
	.zero		1


	//----- nvinfo : EIATTR_MERCURY_ISA_VERSION
	.align		4
        /*0074*/ 	.byte	0x03, 0x5f
        /*0076*/ 	.short	0x0101


	//----- nvinfo : EIATTR_VRC_CTA_INIT_COUNT
	.align		4
        /*0078*/ 	.byte	0x02, 0x4a
	.zero		1
	.zero		1


	//----- nvinfo : EIATTR_EXIT_INSTR_OFFSETS
	.align		4
        /*007c*/ 	.byte	0x04, 0x1c
        /*007e*/ 	.short	(.L_513 - .L_512)


	//   ....[0]....
.L_512:
        /*0080*/ 	.word	0x00003dc0


	//   ....[1]....
        /*0084*/ 	.word	0x00003e00


	//----- nvinfo : EIATTR_MAX_THREADS
	.align		4
.L_513:
        /*0088*/ 	.byte	0x04, 0x05
        /*008a*/ 	.short	(.L_515 - .L_514)
.L_514:
        /*008c*/ 	.word	0x00000100
        /*0090*/ 	.word	0x00000001
        /*0094*/ 	.word	0x00000001


	//----- nvinfo : EIATTR_CRS_STACK_SIZE
	.align		4
.L_515:
        /*0098*/ 	.byte	0x04, 0x1e
        /*009a*/ 	.short	(.L_517 - .L_516)
.L_516:
        /*009c*/ 	.word	0x00000000


	//----- nvinfo : EIATTR_CBANK_PARAM_SIZE
	.align		4
.L_517:
        /*00a0*/ 	.byte	0x03, 0x19
        /*00a2*/ 	.short	0x0028


	//----- nvinfo : EIATTR_PARAM_CBANK
	.align		4
        /*00a4*/ 	.byte	0x04, 0x0a
        /*00a6*/ 	.short	(.L_519 - .L_518)
	.align		4
.L_518:
        /*00a8*/ 	.word	index@(.nv.constant0._Z3ha2ILi19EEviiPjPiPyy)
        /*00ac*/ 	.short	0x0380
        /*00ae*/ 	.short	0x0028


	//----- nvinfo : EIATTR_SW_WAR
	.align		4
.L_519:
        /*00b0*/ 	.byte	0x04, 0x36
        /*00b2*/ 	.short	(.L_521 - .L_520)
.L_520:
        /*00b4*/ 	.word	0x00000008
.L_521:


//--------------------- .nv.info._Z3ha2ILi18EEviiPjPiPyy --------------------------
	.section	.nv.info._Z3ha2ILi18EEviiPjPiPyy,"",@"SHT_CUDA_INFO"
	.sectionflags	@""
	.align	4


	//----- nvinfo : EIATTR_CUDA_API_VERSION
	.align		4
        /*0000*/ 	.byte	0x04, 0x37
        /*0002*/ 	.short	(.L_523 - .L_522)
.L_522:
        /*0004*/ 	.word	0x00000082


	//----- nvinfo : EIATTR_KPARAM_INFO
	.align		4
.L_523:
        /*0008*/ 	.byte	0x04, 0x17
        /*000a*/ 	.short	(.L_525 - .L_524)
.L_524:
        /*000c*/ 	.word	0x00000000
        /*0010*/ 	.short	0x0005
        /*0012*/ 	.short	0x0020
        /*0014*/ 	.byte	0x00, 0xf0, 0x21, 0x00


	//----- nvinfo : EIATTR_KPARAM_INFO
	.align		4
.L_525:
        /*0018*/ 	.byte	0x04, 0x17
        /*001a*/ 	.short	(.L_527 - .L_526)
.L_526:
        /*001c*/ 	.word	0x00000000
        /*0020*/ 	.short	0x0004
        /*0022*/ 	.short	0x0018
        /*0024*/ 	.byte	0x00, 0xf5, 0x21, 0x00


	//----- nvinfo : EIATTR_KPARAM_INFO
	.align		4
.L_527:
        /*0028*/ 	.byte	0x04, 0x17
        /*002a*/ 	.short	(.L_529 - .L_528)
.L_528:
        /*002c*/ 	.word	0x00000000
        /*0030*/ 	.short	0x0003
        /*0032*/ 	.short	0x0010
        /*0034*/ 	.byte	0x00, 0xf5, 0x21, 0x00


	//----- nvinfo : EIATTR_KPARAM_INFO
	.align		4
.L_529:
        /*0038*/ 	.byte	0x04, 0x17
        /*003a*/ 	.short	(.L_531 - .L_530)
.L_530:
        /*003c*/ 	.word	0x00000000
        /*0040*/ 	.short	0x0002
        /*0042*/ 	.short	0x0008
        /*0044*/ 	.byte	0x00, 0xf5, 0x21, 0x00


	//----- nvinfo : EIATTR_KPARAM_INFO
	.align		4
.L_531:
        /*0048*/ 	.byte	0x04, 0x17
        /*004a*/ 	.short	(.L_533 - .L_532)
.L_532:
        /*004c*/ 	.word	0x00000000
        /*0050*/ 	.short	0x0001
        /*0052*/ 	.short	0x0004
        /*0054*/ 	.byte	0x00, 0xf0, 0x11, 0x00


	//----- nvinfo : EIATTR_KPARAM_INFO
	.align		4
.L_533:
        /*0058*/ 	.byte	0x04, 0x17
        /*005a*/ 	.short	(.L_535 - .L_534)
.L_534:
        /*005c*/ 	.word	0x00000000
        /*0060*/ 	.short	0x0000
        /*0062*/ 	.short	0x0000
        /*0064*/ 	.byte	0x00, 0xf0, 0x11, 0x00


	//----- nvinfo : EIATTR_SPARSE_MMA_MASK
	.align		4
.L_535:
        /*0068*/ 	.byte	0x03, 0x50
        /*006a*/ 	.short	0x0000


	//----- nvinfo : EIATTR_MAXREG_COUNT
	.align		4
        /*006c*/ 	.byte	0x03, 0x1b
        /*006e*/ 	.short	0x00ff


	//----- nvinfo : EIATTR_NUM_BARRIERS
	.align		4
        /*0070*/ 	.byte	0x02, 0x4c
        /*0072*/ 	.byte	0x01
	.zero		1


	//----- nvinfo : EIATTR_MERCURY_ISA_VERSION
	.align		4
        /*0074*/ 	.byte	0x03, 0x5f
        /*0076*/ 	.short	0x0101


	//----- nvinfo : EIATTR_VRC_CTA_INIT_COUNT
	.align		4
        /*0078*/ 	.byte	0x02, 0x4a
	.zero		1
	.zero		1


	//----- nvinfo : EIATTR_EXIT_INSTR_OFFSETS
	.align		4
        /*007c*/ 	.byte	0x04, 0x1c
        /*007e*/ 	.short	(.L_537 - .L_536)


	//   ....[0]....
.L_536:
        /*0080*/ 	.word	0x00003b90


	//   ....[1]....
        /*0084*/ 	.word	0x00003be0


	//----- nvinfo : EIATTR_MAX_THREADS
	.align		4
.L_537:
        /*0088*/ 	.byte	0x04, 0x05
        /*008a*/ 	.short	(.L_539 - .L_538)
.L_538:
        /*008c*/ 	.word	0x00000100
        /*0090*/ 	.word	0x00000001
        /*0094*/ 	.word	0x00000001


	//----- nvinfo : EIATTR_CRS_STACK_SIZE
	.align		4
.L_539:
        /*0098*/ 	.byte	0x04, 0x1e
        /*009a*/ 	.short	(.L_541 - .L_540)
.L_540:
        /*009c*/ 	.word	0x00000000


	//----- nvinfo : EIATTR_CBANK_PARAM_SIZE
	.align		4
.L_541:
        /*00a0*/ 	.byte	0x03, 0x19
        /*00a2*/ 	.short	0x0028


	//----- nvinfo : EIATTR_PARAM_CBANK
	.align		4
        /*00a4*/ 	.byte	0x04, 0x0a
        /*00a6*/ 	.short	(.L_543 - .L_542)
	.align		4
.L_542:
        /*00a8*/ 	.word	index@(.nv.constant0._Z3ha2ILi18EEviiPjPiPyy)
        /*00ac*/ 	.short	0x0380
        /*00ae*/ 	.short	0x0028


	//----- nvinfo : EIATTR_SW_WAR
	.align		4
.L_543:
        /*00b0*/ 	.byte	0x04, 0x36
        /*00b2*/ 	.short	(.L_545 - .L_544)
.L_544:
        /*00b4*/ 	.word	0x00000008
.L_545:


//--------------------- .nv.info._Z3ha2ILi17EEviiPjPiPyy --------------------------
	.section	.nv.info._Z3ha2ILi17EEviiPjPiPyy,"",@"SHT_CUDA_INFO"
	.sectionflags	@""
	.align	4


	//----- nvinfo : EIATTR_CUDA_API_VERSION
	.align		4
        /*0000*/ 	.byte	0x04, 0x37
        /*0002*/ 	.short	(.L_547 - .L_546)
.L_546:
        /*0004*/ 	.word	0x00000082


	//----- nvinfo : EIATTR_KPARAM_INFO
	.align		4
.L_547:
        /*0008*/ 	.byte	0x04, 0x17
        /*000a*/ 	.short	(.L_549 - .L_548)
.L_548:
        /*000c*/ 	.word	0x00000000
        /*0010*/ 	.short	0x0005
        /*0012*/ 	.short	0x0020
        /*0014*/ 	.byte	0x00, 0xf0, 0x21, 0x00


	//----- nvinfo : EIATTR_KPARAM_INFO
	.align		4
.L_549:
        /*0018*/ 	.byte	0x04, 0x17
        /*001a*/ 	.short	(.L_551 - .L_550)
.L_550:
        /*001c*/ 	.word	0x00000000
        /*0020*/ 	.short	0x0004
        /*0022*/ 	.short	0x0018
        /*0024*/ 	.byte	0x00, 0xf5, 0x21, 0x00


	//----- nvinfo : EIATTR_KPARAM_INFO
	.align		4
.L_551:
        /*0028*/ 	.byte	0x04, 0x17
        /*002a*/ 	.short	(.L_553 - .L_552)
.L_552:
        /*002c*/ 	.word	0x00000000
        /*0030*/ 	.short	0x0003
        /*0032*/ 	.short	0x0010
        /*0034*/ 	.byte	0x00, 0xf5, 0x21, 0x00


	//----- nvinfo : EIATTR_KPARAM_INFO
	.align		4
.L_553:
        /*0038*/ 	.byte	0x04, 0x17
        /*003a*/ 	.short	(.L_555 - .L_554)
.L_554:
        /*003c*/ 	.word	0x00000000
        /*0040*/ 	.short	0x0002
        /*0042*/ 	.short	0x0008
        /*0044*/ 	.byte	0x00, 0xf5, 0x21, 0x00


	//----- nvinfo : EIATTR_KPARAM_INFO
	.align		4
.L_555:
        /*0048*/ 	.byte	0x04, 0x17
        /*004a*/ 	.short	(.L_557 - .L_556)
.L_556:
        /*004c*/ 	.word	0x00000000
        /*0050*/ 	.short	0x0001
        /*0052*/ 	.short	0x0004
        /*0054*/ 	.byte	0x00, 0xf0, 0x11, 0x00


	//----- nvinfo : EIATTR_KPARAM_INFO
	.align		4
.L_557:
        /*0058*/ 	.byte	0x04, 0x17
        /*005a*/ 	.short	(.L_559 - .L_558)
.L_558:
        /*005c*/ 	.word	0x00000000
        /*0060*/ 	.short	0x0000
        /*0062*/ 	.short	0x0000
        /*0064*/ 	.byte	0x00, 0xf0, 0x11, 0x00


	//----- nvinfo : EIATTR_SPARSE_MMA_MASK
	.align		4
.L_559:
        /*0068*/ 	.byte	0x03, 0x50
        /*006a*/ 	.short	0x0000


	//----- nvinfo : EIATTR_MAXREG_COUNT
	.align		4
        /*006c*/ 	.byte	0x03, 0x1b
        /*006e*/ 	.short	0x00ff


	//----- nvinfo : EIATTR_NUM_BARRIERS
	.align		4
        /*0070*/ 	.byte	0x02, 0x4c
        /*0072*/ 	.byte	0x01
	.zero		1


	//----- nvinfo : EIATTR_MERCURY_ISA_VERSION
	.align		4
        /*0074*/ 	.byte	0x03, 0x5f
        /*0076*/ 	.short	0x0101


	//----- nvinfo : EIATTR_VRC_CTA_INIT_COUNT
	.align		4
        /*0078*/ 	.byte	0x02, 0x4a
	.zero		1
	.zero		1


	//----- nvinfo : EIATTR_EXIT_INSTR_OFFSETS
	.align		4
        /*007c*/ 	.byte	0x04, 0x1c
        /*007e*/ 	.short	(.L_561 - .L_560)


	//   ....[0]....
.L_560:
        /*0080*/ 	.word	0x00003b20


	//   ....[1]....
        /*0084*/ 	.word	0x00003b60


	//----- nvinfo : EIATTR_MAX_THREADS
	.align		4
.L_561:
        /*0088*/ 	.byte	0x04, 0x05
        /*008a*/ 	.short	(.L_563 - .L_562)
.L_562:
        /*008c*/ 	.word	0x00000100
        /*0090*/ 	.word	0x00000001
        /*0094*/ 	.word	0x00000001


	//----- nvinfo : EIATTR_CRS_STACK_SIZE
	.align		4
.L_563:
        /*0098*/ 	.byte	0x04, 0x1e
        /*009a*/ 	.short	(.L_565 - .L_564)
.L_564:
        /*009c*/ 	.word	0x00000000


	//----- nvinfo : EIATTR_CBANK_PARAM_SIZE
	.align		4
.L_565:
        /*00a0*/ 	.byte	0x03, 0x19
        /*00a2*/ 	.short	0x0028


	//----- nvinfo : EIATTR_PARAM_CBANK
	.align		4
        /*00a4*/ 	.byte	0x04, 0x0a
        /*00a6*/ 	.short	(.L_567 - .L_566)
	.align		4
.L_566:
        /*00a8*/ 	.word	index@(.nv.constant0._Z3ha2ILi17EEviiPjPiPyy)
        /*00ac*/ 	.short	0x0380
        /*00ae*/ 	.short	0x0028


	//----- nvinfo : EIATTR_SW_WAR
	.align		4
.L_567:
        /*00b0*/ 	.byte	0x04, 0x36
        /*00b2*/ 	.short	(.L_569 - .L_568)
.L_568:
        /*00b4*/ 	.word	0x00000008
.L_569:


//--------------------- .nv.info._Z3ha2ILi16EEviiPjPiPyy --------------------------
	.section	.nv.info._Z3ha2ILi16EEviiPjPiPyy,"",@"SHT_CUDA_INFO"
	.sectionflags	@""
	.align	4


	//----- nvinfo : EIATTR_CUDA_API_VERSION
	.align		4
        /*0000*/ 	.byte	0x04, 0x37
        /*0002*/ 	.short	(.L_571 - .L_570)
.L_570:
        /*0004*/ 	.word	0x00000082


	//----- nvinfo : EIATTR_KPARAM_INFO
	.align		4
.L_571:
        /*0008*/ 	.byte	0x04, 0x17
        /*000a*/ 	.short	(.L_573 - .L_572)
.L_572:
        /*000c*/ 	.word	0x00000000
        /*0010*/ 	.short	0x0005
        /*0012*/ 	.short	0x0020
        /*0014*/ 	.byte	0x00, 0xf0, 0x21, 0x00


	//----- nvinfo : EIATTR_KPARAM_INFO
	.align		4
.L_573:
        /*0018*/ 	.byte	0x04, 0x17
        /*001a*/ 	.short	(.L_575 - .L_574)
.L_574:
        /*001c*/ 	.word	0x00000000
        /*0020*/ 	.short	0x0004
        /*0022*/ 	.short	0x0018
        /*0024*/ 	.byte	0x00, 0xf5, 0x21, 0x00


	//----- nvinfo : EIATTR_KPARAM_INFO
	.align		4
.L_575:
        /*0028*/ 	.byte	0x04, 0x17
        /*002a*/ 	.short	(.L_577 - .L_576)
.L_576:
        /*002c*/ 	.word	0x00000000
        /*0030*/ 	.short	0x0003
        /*0032*/ 	.short	0x0010
        /*0034*/ 	.byte	0x00, 0xf5, 0x21, 0x00


	//----- nvinfo : EIATTR_KPARAM_INFO
	.align		4
.L_577:
        /*0038*/ 	.byte	0x04, 0x17
        /*003a*/ 	.short	(.L_579 - .L_578)
.L_578:
        /*003c*/ 	.word	0x00000000
        /*0040*/ 	.short	0x0002
        /*0042*/ 	.short	0x0008
        /*0044*/ 	.byte	0x00, 0xf5, 0x21, 0x00


	//----- nvinfo : EIATTR_KPARAM_INFO
	.align		4
.L_579:
        /*0048*/ 	.byte	0x04, 0x17
        /*004a*/ 	.short	(.L_581 - .L_580)
.L_580:
        /*004c*/ 	.word	0x00000000
        /*0050*/ 	.short	0x0001
        /*0052*/ 	.short	0x0004
        /*0054*/ 	.byte	0x00, 0xf0, 0x11, 0x00


	//----- nvinfo : EIATTR_KPARAM_INFO
	.align		4
.L_581:
        /*0058*/ 	.byte	0x04, 0x17
        /*005a*/ 	.short	(.L_583 - .L_582)
.L_582:
        /*005c*/ 	.word	0x00000000
        /*0060*/ 	.short	0x0000
        /*0062*/ 	.short	0x0000
        /*0064*/ 	.byte	0x00, 0xf0, 0x11, 0x00


	//----- nvinfo : EIATTR_SPARSE_MMA_MASK
	.align		4
.L_583:
        /*0068*/ 	.byte	0x03, 0x50
        /*006a*/ 	.short	0x0000


	//----- nvinfo : EIATTR_MAXREG_COUNT
	.align		4
        /*006c*/ 	.byte	0x03, 0x1b
        /*006e*/ 	.short	0x00ff


	//----- nvinfo : EIATTR_NUM_BARRIERS
	.align		4
        /*0070*/ 	.byte	0x02, 0x4c
        /*0072*/ 	.byte	0x01
	.zero		1


	//----- nvinfo : EIATTR_MERCURY_ISA_VERSION
	.align		4
        /*0074*/ 	.byte	0x03, 0x5f
        /*0076*/ 	.short	0x0101


	//----- nvinfo : EIATTR_VRC_CTA_INIT_COUNT
	.align		4
        /*0078*/ 	.byte	0x02, 0x4a
	.zero		1
	.zero		1


	//----- nvinfo : EIATTR_EXIT_INSTR_OFFSETS
	.align		4
        /*007c*/ 	.byte	0x04, 0x1c
        /*007e*/ 	.short	(.L_585 - .L_584)


	//   ....[0]....
.L_584:
        /*0080*/ 	.word	0x000038f0


	//   ....[1]....
        /*0084*/ 	.word	0x00003930


	//----- nvinfo : EIATTR_MAX_THREADS
	.align		4
.L_585:
        /*0088*/ 	.byte	0x04, 0x05
        /*008a*/ 	.short	(.L_587 - .L_586)
.L_586:
        /*008c*/ 	.word	0x00000100
        /*0090*/ 	.word	0x00000001
        /*0094*/ 	.word	0x00000001


	//----- nvinfo : EIATTR_CRS_STACK_SIZE
	.align		4
.L_587:
        /*0098*/ 	.byte	0x04, 0x1e
        /*009a*/ 	.short	(.L_589 - .L_588)
.L_588:
        /*009c*/ 	.word	0x00000000


	//----- nvinfo : EIATTR_CBANK_PARAM_SIZE
	.align		4
.L_589:
        /*00a0*/ 	.byte	0x03, 0x19
        /*00a2*/ 	.short	0x0028


	//----- nvinfo : EIATTR_PARAM_CBANK
	.align		4
        /*00a4*/ 	.byte	0x04, 0x0a
        /*00a6*/ 	.short	(.L_591 - .L_590)
	.align		4
.L_590:
        /*00a8*/ 	.word	index@(.nv.constant0._Z3ha2ILi16EEviiPjPiPyy)
        /*00ac*/ 	.short	0x0380
        /*00ae*/ 	.short	0x0028


	//----- nvinfo : EIATTR_SW_WAR
	.align		4
.L_591:
        /*00b0*/ 	.byte	0x04, 0x36
        /*00b2*/ 	.short	(.L_593 - .L_592)
.L_592:
        /*00b4*/ 	.word	0x00000008
.L_593:


//--------------------- .nv.info._Z3ha2ILi15EEviiPjPiPyy --------------------------
	.section	.nv.info._Z3ha2ILi15EEviiPjPiPyy,"",@"SHT_CUDA_INFO"
	.sectionflags	@""
	.align	4


	//----- nvinfo : EIATTR_CUDA_API_VERSION
	.align		4
        /*0000*/ 	.byte	0x04, 0x37
        /*0002*/ 	.short	(.L_595 - .L_594)
.L_594:
        /*0004*/ 	.word	0x00000082


	//----- nvinfo : EIATTR_KPARAM_INFO
	.align		4
.L_595:
        /*0008*/ 	.byte	0x04, 0x17
        /*000a*/ 	.short	(.L_597 - .L_596)
.L_596:
        /*000c*/ 	.word	0x00000000
        /*0010*/ 	.short	0x0005
        /*0012*/ 	.short	0x0020
        /*0014*/ 	.byte	0x00, 0xf0, 0x21, 0x00


	//----- nvinfo : EIATTR_KPARAM_INFO
	.align		4
.L_597:
        /*0018*/ 	.byte	0x04, 0x17
        /*001a*/ 	.short	(.L_599 - .L_598)
.L_598:
        /*001c*/ 	.word	0x00000000
        /*0020*/ 	.short	0x0004
        /*0022*/ 	.short	0x0018
        /*0024*/ 	.byte	0x00, 0xf5, 0x21, 0x00


	//----- nvinfo : EIATTR_KPARAM_INFO
	.align		4
.L_599:
        /*0028*/ 	.byte	0x04, 0x17
        /*002a*/ 	.short	(.L_601 - .L_600)
.L_600:
        /*002c*/ 	.word	0x00000000
        /*0030*/ 	.short	0x0003
        /*0032*/ 	.short	0x0010
        /*0034*/ 	.byte	0x00, 0xf5, 0x21, 0x00


	//----- nvinfo : EIATTR_KPARAM_INFO
	.align		4
.L_601:
        /*0038*/ 	.byte	0x04, 0x17
        /*003a*/ 	.short	(.L_603 - .L_602)
.L_602:
        /*003c*/ 	.word	0x00000000
        /*0040*/ 	.short	0x0002
        /*0042*/ 	.short	0x0008
        /*0044*/ 	.byte	0x00, 0xf5, 0x21, 0x00


	//----- nvinfo : EIATTR_KPARAM_INFO
	.align		4
.L_603:
        /*0048*/ 	.byte	0x04, 0x17
        /*004a*/ 	.short	(.L_605 - .L_604)
.L_604:
        /*004c*/ 	.word	0x00000000
        /*0050*/ 	.short	0x0001
        /*0052*/ 	.short	0x0004
        /*0054*/ 	.byte	0x00, 0xf0, 0x11, 0x00


	//----- nvinfo : EIATTR_KPARAM_INFO
	.align		4
.L_605:
        /*0058*/ 	.byte	0x04, 0x17
        /*005a*/ 	.short	(.L_607 - .L_606)
.L_606:
        /*005c*/ 	.word	0x00000000
        /*0060*/ 	.short	0x0000
        /*0062*/ 	.short	0x0000
        /*0064*/ 	.byte	0x00, 0xf0, 0x11, 0x00


	//----- nvinfo : EIATTR_SPARSE_MMA_MASK
	.align		4
.L_607:
        /*0068*/ 	.byte	0x03, 0x50
        /*006a*/ 	.short	0x0000


	//----- nvinfo : EIATTR_MAXREG_COUNT
	.align		4
        /*006c*/ 	.byte	0x03, 0x1b
        /*006e*/ 	.short	0x00ff


	//----- nvinfo : EIATTR_NUM_BARRIERS
	.align		4
        /*0070*/ 	.byte	0x02, 0x4c
        /*0072*/ 	.byte	0x01
	.zero		1


	//----- nvinfo : EIATTR_MERCURY_ISA_VERSION
	.align		4
        /*0074*/ 	.byte	0x03, 0x5f
        /*0076*/ 	.short	0x0101


	//----- nvinfo : EIATTR_VRC_CTA_INIT_COUNT
	.align		4
        /*0078*/ 	.byte	0x02, 0x4a
	.zero		1
	.zero		1


	//----- nvinfo : EIATTR_EXIT_INSTR_OFFSETS
	.align		4
        /*007c*/ 	.byte	0x04, 0x1c
        /*007e*/ 	.short	(.L_609 - .L_608)


	//   ....[0]....
.L_608:
        /*0080*/ 	.word	0x00003830


	//   ....[1]....
        /*0084*/ 	.word	0x00003870


	//----- nvinfo : EIATTR_MAX_THREADS
	.align		4
.L_609:
        /*0088*/ 	.byte	0x04, 0x05
        /*008a*/ 	.short	(.L_611 - .L_610)
.L_610:
        /*008c*/ 	.word	0x00000100
        /*0090*/ 	.word	0x00000001
        /*0094*/ 	.word	0x00000001


	//----- nvinfo : EIATTR_CRS_STACK_SIZE
	.align		4
.L_611:
        /*0098*/ 	.byte	0x04, 0x1e
        /*009a*/ 	.short	(.L_613 - .L_612)
.L_612:
        /*009c*/ 	.word	0x00000000


	//----- nvinfo : EIATTR_CBANK_PARAM_SIZE
	.align		4
.L_613:
        /*00a0*/ 	.byte	0x03, 0x19
        /*00a2*/ 	.short	0x0028


	//----- nvinfo : EIATTR_PARAM_CBANK
	.align		4
        /*00a4*/ 	.byte	0x04, 0x0a
        /*00a6*/ 	.short	(.L_615 - .L_614)
	.align		4
.L_614:
        /*00a8*/ 	.word	index@(.nv.constant0._Z3ha2ILi15EEviiPjPiPyy)
        /*00ac*/ 	.short	0x0380
        /*00ae*/ 	.short	0x0028


	//----- nvinfo : EIATTR_SW_WAR
	.align		4
.L_615:
        /*00b0*/ 	.byte	0x04, 0x36
        /*00b2*/ 	.short	(.L_617 - .L_616)
.L_616:
        /*00b4*/ 	.word	0x00000008
.L_617:


//--------------------- .nv.info._Z3ha2ILi14EEviiPjPiPyy --------------------------
	.section	.nv.info._Z3ha2ILi14EEviiPjPiPyy,"",@"SHT_CUDA_INFO"
	.sectionflags	@""
	.align	4


	//----- nvinfo : EIATTR_CUDA_API_VERSION
	.align		4
        /*0000*/ 	.byte	0x04, 0x37
        /*0002*/ 	.short	(.L_619 - .L_618)
.L_618:
        /*0004*/ 	.word	0x00000082


	//----- nvinfo : EIATTR_KPARAM_INFO
	.align		4
.L_619:
        /*0008*/ 	.byte	0x04, 0x17
        /*000a*/ 	.short	(.L_621 - .L_620)
.L_620:
        /*000c*/ 	.word	0x00000000
        /*0010*/ 	.short	0x0005
        /*0012*/ 	.short	0x0020
        /*0014*/ 	.byte	0x00, 0xf0, 0x21, 0x00


	//----- nvinfo : EIATTR_KPARAM_INFO
	.align		4
.L_621:
        /*0018*/ 	.byte	0x04, 0x17
        /*001a*/ 	.short	(.L_623 - .L_622)
.L_622:
        /*001c*/ 	.word	0x00000000
        /*0020*/ 	.short	0x0004
        /*0022*/ 	.short	0x0018
        /*0024*/ 	.byte	0x00, 0xf5, 0x21, 0x00


	//----- nvinfo : EIATTR_KPARAM_INFO
	.align		4
.L_623:
        /*0028*/ 	.byte	0x04, 0x17
        /*002a*/ 	.short	(.L_625 - .L_624)
.L_624:
        /*002c*/ 	.word	0x00000000
        /*0030*/ 	.short	0x0003
        /*0032*/ 	.short	0x0010
        /*0034*/ 	.byte	0x00, 0xf5, 0x21, 0x00


	//----- nvinfo : EIATTR_KPARAM_INFO
	.align		4
.L_625:
        /*0038*/ 	.byte	0x04, 0x17
        /*003a*/ 	.short	(.L_627 - .L_626)
.L_626:
        /*003c*/ 	.word	0x00000000
        /*0040*/ 	.short	0x0002
        /*0042*/ 	.short	0x0008
        /*0044*/ 	.byte	0x00, 0xf5, 0x21, 0x00


	//----- nvinfo : EIATTR_KPARAM_INFO
	.align		4
.L_627:
        /*0048*/ 	.byte	0x04, 0x17
        /*004a*/ 	.short	(.L_629 - .L_628)
.L_628:
        /*004c*/ 	.word	0x00000000
        /*0050*/ 	.short	0x0001
        /*0052*/ 	.short	0x0004
        /*0054*/ 	.byte	0x00, 0xf0, 0x11, 0x00


	//----- nvinfo : EIATTR_KPARAM_INFO
	.align		4
.L_629:
        /*0058*/ 	.byte	0x04, 0x17
        /*005a*/ 	.short	(.L_631 - .L_630)
.L_630:
        /*005c*/ 	.word	0x00000000
        /*0060*/ 	.short	0x0000
        /*0062*/ 	.short	0x0000
        /*0064*/ 	.byte	0x00, 0xf0, 0x11, 0x00


	//----- nvinfo : EIATTR_SPARSE_MMA_MASK
	.align		4
.L_631:
        /*0068*/ 	.byte	0x03, 0x50
        /*006a*/ 	.short	0x0000


	//----- nvinfo : EIATTR_MAXREG_COUNT
	.align		4
        /*006c*/ 	.byte	0x03, 0x1b
        /*006e*/ 	.short	0x00ff


	//----- nvinfo : EIATTR_NUM_BARRIERS
	.align		4
        /*0070*/ 	.byte	0x02, 0x4c
        /*0072*/ 	.byte	0x01
	.zero		1


	//----- nvinfo : EIATTR_MERCURY_ISA_VERSION
	.align		4
        /*0074*/ 	.byte	0x03, 0x5f
        /*0076*/ 	.short	0x0101


	//----- nvinfo : EIATTR_VRC_CTA_INIT_COUNT
	.align		4
        /*0078*/ 	.byte	0x02, 0x4a
	.zero		1
	.zero		1


	//----- nvinfo : EIATTR_EXIT_INSTR_OFFSETS
	.align		4
        /*007c*/ 	.byte	0x04, 0x1c
        /*007e*/ 	.short	(.L_633 - .L_632)


	//   ....[0]....
.L_632:
        /*0080*/ 	.word	0x00003600


	//   ....[1]....
        /*0084*/ 	.word	0x00003640


	//----- nvinfo : EIATTR_MAX_THREADS
	.align		4
.L_633:
        /*0088*/ 	.byte	0x04, 0x05
        /*008a*/ 	.short	(.L_635 - .L_634)
.L_634:
        /*008c*/ 	.word	0x00000100
        /*0090*/ 	.word	0x00000001
        /*0094*/ 	.word	0x00000001


	//----- nvinfo : EIATTR_CRS_STACK_SIZE
	.align		4
.L_635:
        /*0098*/ 	.byte	0x04, 0x1e
        /*009a*/ 	.short	(.L_637 - .L_636)
.L_636:
        /*009c*/ 	.word	0x00000000


	//----- nvinfo : EIATTR_CBANK_PARAM_SIZE
	.align		4
.L_637:
        /*00a0*/ 	.byte	0x03, 0x19
        /*00a2*/ 	.short	0x0028


	//----- nvinfo : EIATTR_PARAM_CBANK
	.align		4
        /*00a4*/ 	.byte	0x04, 0x0a
        /*00a6*/ 	.short	(.L_639 - .L_638)
	.align		4
.L_638:
        /*00a8*/ 	.word	index@(.nv.constant0._Z3ha2ILi14EEviiPjPiPyy)
        /*00ac*/ 	.short	0x0380
        /*00ae*/ 	.short	0x0028


	//----- nvinfo : EIATTR_SW_WAR
	.align		4
.L_639:
        /*00b0*/ 	.byte	0x04, 0x36
        /*00b2*/ 	.short	(.L_641 - .L_640)
.L_640:
        /*00b4*/ 	.word	0x00000008
.L_641:


//--------------------- .nv.info._Z3ha2ILi13EEviiPjPiPyy --------------------------
	.section	.nv.info._Z3ha2ILi13EEviiPjPiPyy,"",@"SHT_CUDA_INFO"
	.sectionflags	@""
	.align	4


	//----- nvinfo : EIATTR_CUDA_API_VERSION
	.align		4
        /*0000*/ 	.byte	0x04, 0x37
        /*0002*/ 	.short	(.L_643 - .L_642)
.L_642:
        /*0004*/ 	.word	0x00000082


	//----- nvinfo : EIATTR_KPARAM_INFO
	.align		4
.L_643:
        /*0008*/ 	.byte	0x04, 0x17
        /*000a*/ 	.short	(.L_645 - .L_644)
.L_644:
        /*000c*/ 	.word	0x00000000
        /*0010*/ 	.short	0x0005
        /*0012*/ 	.short	0x0020
        /*0014*/ 	.byte	0x00, 0xf0, 0x21, 0x00


	//----- nvinfo : EIATTR_KPARAM_INFO
	.align		4
.L_645:
        /*0018*/ 	.byte	0x04, 0x17
        /*001a*/ 	.short	(.L_647 - .L_646)
.L_646:
        /*001c*/ 	.word	0x00000000
        /*0020*/ 	.short	0x0004
        /*0022*/ 	.short	0x0018
        /*0024*/ 	.byte	0x00, 0xf5, 0x21, 0x00


	//----- nvinfo : EIATTR_KPARAM_INFO
	.align		4
.L_647:
        /*0028*/ 	.byte	0x04, 0x17
        /*002a*/ 	.short	(.L_649 - .L_648)
.L_648:
        /*002c*/ 	.word	0x00000000
        /*0030*/ 	.short	0x0003
        /*0032*/ 	.short	0x0010
        /*0034*/ 	.byte	0x00, 0xf5, 0x21, 0x00


	//----- nvinfo : EIATTR_KPARAM_INFO
	.align		4
.L_649:
        /*0038*/ 	.byte	0x04, 0x17
        /*003a*/ 	.short	(.L_651 - .L_650)
.L_650:
        /*003c*/ 	.word	0x00000000
        /*0040*/ 	.short	0x0002
        /*0042*/ 	.short	0x0008
        /*0044*/ 	.byte	0x00, 0xf5, 0x21, 0x00


	//----- nvinfo : EIATTR_KPARAM_INFO
	.align		4
.L_651:
        /*0048*/ 	.byte	0x04, 0x17
        /*004a*/ 	.short	(.L_653 - .L_652)
.L_652:
        /*004c*/ 	.word	0x00000000
        /*0050*/ 	.short	0x0001
        /*0052*/ 	.short	0x0004
        /*0054*/ 	.byte	0x00, 0xf0, 0x11, 0x00


	//----- nvinfo : EIATTR_KPARAM_INFO
	.align		4
.L_653:
        /*0058*/ 	.byte	0x04, 0x17
        /*005a*/ 	.short	(.L_655 - .L_654)
.L_654:
        /*005c*/ 	.word	0x00000000
        /*0060*/ 	.short	0x0000
        /*0062*/ 	.short	0x0000
        /*0064*/ 	.byte	0x00, 0xf0, 0x11, 0x00


	//----- nvinfo : EIATTR_SPARSE_MMA_MASK
	.align		4
.L_655:
        /*0068*/ 	.byte	0x03, 0x50
        /*006a*/ 	.short	0x0000


	//----- nvinfo : EIATTR_MAXREG_COUNT
	.align		4
        /*006c*/ 	.byte	0x03, 0x1b
        /*006e*/ 	.short	0x00ff


	//----- nvinfo : EIATTR_NUM_BARRIERS
	.align		4
        /*0070*/ 	.byte	0x02, 0x4c
        /*0072*/ 	.byte	0x01
	.zero		1


	//----- nvinfo : EIATTR_MERCURY_ISA_VERSION
	.align		4
        /*0074*/ 	.byte	0x03, 0x5f
        /*0076*/ 	.short	0x0101


	//----- nvinfo : EIATTR_VRC_CTA_INIT_COUNT
	.align		4
        /*0078*/ 	.byte	0x02, 0x4a
	.zero		1
	.zero		1


	//----- nvinfo : EIATTR_EXIT_INSTR_OFFSETS
	.align		4
        /*007c*/ 	.byte	0x04, 0x1c
        /*007e*/ 	.short	(.L_657 - .L_656)


	//   ....[0]....
.L_656:
        /*0080*/ 	.word	0x000035f0


	//   ....[1]....
        /*0084*/ 	.word	0x00003630


	//----- nvinfo : EIATTR_MAX_THREADS
	.align		4
.L_657:
        /*0088*/ 	.byte	0x04, 0x05
        /*008a*/ 	.short	(.L_659 - .L_658)
.L_658:
        /*008c*/ 	.word	0x00000100
        /*0090*/ 	.word	0x00000001
        /*0094*/ 	.word	0x00000001


	//----- nvinfo : EIATTR_CRS_STACK_SIZE
	.align		4
.L_659:
        /*0098*/ 	.byte	0x04, 0x1e
        /*009a*/ 	.short	(.L_661 - .L_660)
.L_660:
        /*009c*/ 	.word	0x00000000


	//----- nvinfo : EIATTR_CBANK_PARAM_SIZE
	.align		4
.L_661:
        /*00a0*/ 	.byte	0x03, 0x19
        /*00a2*/ 	.short	0x0028


	//----- nvinfo : EIATTR_PARAM_CBANK
	.align		4
        /*00a4*/ 	.byte	0x04, 0x0a
        /*00a6*/ 	.short	(.L_663 - .L_662)
	.align		4
.L_662:
        /*00a8*/ 	.word	index@(.nv.constant0._Z3ha2ILi13EEviiPjPiPyy)
        /*00ac*/ 	.short	0x0380
        /*00ae*/ 	.short	0x0028


	//----- nvinfo : EIATTR_SW_WAR
	.align		4
.L_663:
        /*00b0*/ 	.byte	0x04, 0x36
        /*00b2*/ 	.short	(.L_665 - .L_664)
.L_664:
        /*00b4*/ 	.word	0x00000008
.L_665:


//--------------------- .nv.info._Z3ha2ILi12EEviiPjPiPyy --------------------------
	.section	.nv.info._Z3ha2ILi12EEviiPjPiPyy,"",@"SHT_CUDA_INFO"
	.sectionflags	@""
	.align	4


	//----- nvinfo : EIATTR_CUDA_API_VERSION
	.align		4
        /*0000*/ 	.byte	0x04, 0x37
        /*0002*/ 	.short	(.L_667 - .L_666)
.L_666:
        /*0004*/ 	.word	0x00000082


	//----- nvinfo : EIATTR_KPARAM_INFO
	.align		4
.L_667:
        /*0008*/ 	.byte	0x04, 0x17
        /*000a*/ 	.short	(.L_669 - .L_668)
.L_668:
        /*000c*/ 	.word	0x00000000
        /*0010*/ 	.short	0x0005
        /*0012*/ 	.short	0x0020
        /*0014*/ 	.byte	0x00, 0xf0, 0x21, 0x00


	//----- nvinfo : EIATTR_KPARAM_INFO
	.align		4
.L_669:
        /*0018*/ 	.byte	0x04, 0x17
        /*001a*/ 	.short	(.L_671 - .L_670)
.L_670:
        /*001c*/ 	.word	0x00000000
        /*0020*/ 	.short	0x0004
        /*0022*/ 	.short	0x0018
        /*0024*/ 	.byte	0x00, 0xf5, 0x21, 0x00


	//----- nvinfo : EIATTR_KPARAM_INFO
	.align		4
.L_671:
        /*0028*/ 	.byte	0x04, 0x17
        /*002a*/ 	.short	(.L_673 - .L_672)
.L_672:
        /*002c*/ 	.word	0x00000000
        /*0030*/ 	.short	0x0003
        /*0032*/ 	.short	0x0010
        /*0034*/ 	.byte	0x00, 0xf5, 0x21, 0x00


	//----- nvinfo : EIATTR_KPARAM_INFO
	.align		4
.L_673:
        /*0038*/ 	.byte	0x04, 0x17
        /*003a*/ 	.short	(.L_675 - .L_674)
.L_674:
        /*003c*/ 	.word	0x00000000
        /*0040*/ 	.short	0x0002
        /*0042*/ 	.short	0x0008
        /*0044*/ 	.byte	0x00, 0xf5, 0x21, 0x00


	//----- nvinfo : EIATTR_KPARAM_INFO
	.align		4
.L_675:
        /*0048*/ 	.byte	0x04, 0x17
        /*004a*/ 	.short	(.L_677 - .L_676)
.L_676:
        /*004c*/ 	.word	0x00000000
        /*0050*/ 	.short	0x0001
        /*0052*/ 	.short	0x0004
        /*0054*/ 	.byte	0x00, 0xf0, 0x11, 0x00


	//----- nvinfo : EIATTR_KPARAM_INFO
	.align		4
.L_677:
        /*0058*/ 	.byte	0x04, 0x17
        /*005a*/ 	.short	(.L_679 - .L_678)
.L_678:
        /*005c*/ 	.word	0x00000000
        /*0060*/ 	.short	0x0000
        /*0062*/ 	.short	0x0000
        /*0064*/ 	.byte	0x00, 0xf0, 0x11, 0x00


	//----- nvinfo : EIATTR_SPARSE_MMA_MASK
	.align		4
.L_679:
        /*0068*/ 	.byte	0x03, 0x50
        /*006a*/ 	.short	0x0000


	//----- nvinfo : EIATTR_MAXREG_COUNT
	.align		4
        /*006c*/ 	.byte	0x03, 0x1b
        /*006e*/ 	.short	0x00ff


	//----- nvinfo : EIATTR_NUM_BARRIERS
	.align		4
        /*0070*/ 	.byte	0x02, 0x4c
        /*0072*/ 	.byte	0x01
	.zero		1


	//----- nvinfo : EIATTR_MERCURY_ISA_VERSION
	.align		4
        /*0074*/ 	.byte	0x03, 0x5f
        /*0076*/ 	.short	0x0101


	//----- nvinfo : EIATTR_VRC_CTA_INIT_COUNT
	.align		4
        /*0078*/ 	.byte	0x02, 0x4a
	.zero		1
	.zero		1


	//----- nvinfo : EIATTR_EXIT_INSTR_OFFSETS
	.align		4
        /*007c*/ 	.byte	0x04, 0x1c
        /*007e*/ 	.short	(.L_681 - .L_680)


	//   ....[0]....
.L_680:
        /*0080*/ 	.word	0x000033c0


	//   ....[1]....
        /*0084*/ 	.word	0x00003400


	//----- nvinfo : EIATTR_MAX_THREADS
	.align		4
.L_681:
        /*0088*/ 	.byte	0x04, 0x05
        /*008a*/ 	.short	(.L_683 - .L_682)
.L_682:
        /*008c*/ 	.word	0x00000100
        /*0090*/ 	.word	0x00000001
        /*0094*/ 	.word	0x00000001


	//----- nvinfo : EIATTR_CRS_STACK_SIZE
	.align		4
.L_683:
        /*0098*/ 	.byte	0x04, 0x1e
        /*009a*/ 	.short	(.L_685 - .L_684)
.L_684:
        /*009c*/ 	.word	0x00000000


	//----- nvinfo : EIATTR_CBANK_PARAM_SIZE
	.align		4
.L_685:
        /*00a0*/ 	.byte	0x03, 0x19
        /*00a2*/ 	.short	0x0028


	//----- nvinfo : EIATTR_PARAM_CBANK
	.align		4
        /*00a4*/ 	.byte	0x04, 0x0a
        /*00a6*/ 	.short	(.L_687 - .L_686)
	.align		4
.L_686:
        /*00a8*/ 	.word	index@(.nv.constant0._Z3ha2ILi12EEviiPjPiPyy)
        /*00ac*/ 	.short	0x0380
        /*00ae*/ 	.short	0x0028


	//----- nvinfo : EIATTR_SW_WAR
	.align		4
.L_687:
        /*00b0*/ 	.byte	0x04, 0x36
        /*00b2*/ 	.short	(.L_689 - .L_688)
.L_688:
        /*00b4*/ 	.word	0x00000008
.L_689:


//--------------------- .nv.info._Z3ha2ILi11EEviiPjPiPyy --------------------------
	.section	.nv.info._Z3ha2ILi11EEviiPjPiPyy,"",@"SHT_CUDA_INFO"
	.sectionflags	@""
	.align	4


	//----- nvinfo : EIATTR_CUDA_API_VERSION
	.align		4
        /*0000*/ 	.byte	0x04, 0x37
        /*0002*/ 	.short	(.L_691 - .L_690)
.L_690:
        /*0004*/ 	.word	0x00000082


	//----- nvinfo : EIATTR_KPARAM_INFO
	.align		4
.L_691:
        /*0008*/ 	.byte	0x04, 0x17
        /*000a*/ 	.short	(.L_693 - .L_692)
.L_692:
        /*000c*/ 	.word	0x00000000
        /*0010*/ 	.short	0x0005
        /*0012*/ 	.short	0x0020
        /*0014*/ 	.byte	0x00, 0xf0, 0x21, 0x00


	//----- nvinfo : EIATTR_KPARAM_INFO
	.align		4
.L_693:
        /*0018*/ 	.byte	0x04, 0x17
        /*001a*/ 	.short	(.L_695 - .L_694)
.L_694:
        /*001c*/ 	.word	0x00000000
        /*0020*/ 	.short	0x0004
        /*0022*/ 	.short	0x0018
        /*0024*/ 	.byte	0x00, 0xf5, 0x21, 0x00


	//----- nvinfo : EIATTR_KPARAM_INFO
	.align		4
.L_695:
        /*0028*/ 	.byte	0x04, 0x17
        /*002a*/ 	.short	(.L_697 - .L_696)
.L_696:
        /*002c*/ 	.word	0x00000000
        /*0030*/ 	.short	0x0003
        /*0032*/ 	.short	0x0010
        /*0034*/ 	.byte	0x00, 0xf5, 0x21, 0x00


	//----- nvinfo : EIATTR_KPARAM_INFO
	.align		4
.L_697:
        /*0038*/ 	.byte	0x04, 0x17
        /*003a*/ 	.short	(.L_699 - .L_698)
.L_698:
        /*003c*/ 	.word	0x00000000
        /*0040*/ 	.short	0x0002
        /*0042*/ 	.short	0x0008
        /*0044*/ 	.byte	0x00, 0xf5, 0x21, 0x00


	//----- nvinfo : EIATTR_KPARAM_INFO
	.align		4
.L_699:
        /*0048*/ 	.byte	0x04, 0x17
        /*004a*/ 	.short	(.L_701 - .L_700)
.L_700:
        /*004c*/ 	.word	0x00000000
        /*0050*/ 	.short	0x0001
        /*0052*/ 	.short	0x0004
        /*0054*/ 	.byte	0x00, 0xf0, 0x11, 0x00


	//----- nvinfo : EIATTR_KPARAM_INFO
	.align		4
.L_701:
        /*0058*/ 	.byte	0x04, 0x17
        /*005a*/ 	.short	(.L_703 - .L_702)
.L_702:
        /*005c*/ 	.word	0x00000000
        /*0060*/ 	.short	0x0000
        /*0062*/ 	.short	0x0000
        /*0064*/ 	.byte	0x00, 0xf0, 0x11, 0x00


	//----- nvinfo : EIATTR_SPARSE_MMA_MASK
	.align		4
.L_703:
        /*0068*/ 	.byte	0x03, 0x50
        /*006a*/ 	.short	0x0000


	//----- nvinfo : EIATTR_MAXREG_COUNT
	.align		4
        /*006c*/ 	.byte	0x03, 0x1b
        /*006e*/ 	.short	0x00ff


	//----- nvinfo : EIATTR_NUM_BARRIERS
	.align		4
        /*0070*/ 	.byte	0x02, 0x4c
        /*0072*/ 	.byte	0x01
	.zero		1


	//----- nvinfo : EIATTR_MERCURY_ISA_VERSION
	.align		4
        /*0074*/ 	.byte	0x03, 0x5f
        /*0076*/ 	.short	0x0101


	//----- nvinfo : EIATTR_VRC_CTA_INIT_COUNT
	.align		4
        /*0078*/ 	.byte	0x02, 0x4a
	.zero		1
	.zero		1


	//----- nvinfo : EIATTR_EXIT_INSTR_OFFSETS
	.align		4
        /*007c*/ 	.byte	0x04, 0x1c
        /*007e*/ 	.short	(.L_705 - .L_704)


	//   ....[0]....
.L_704:
        /*0080*/ 	.word	0x000033d0


	//   ....[1]....
        /*0084*/ 	.word	0x00003410


	//----- nvinfo : EIATTR_MAX_THREADS
	.align		4
.L_705:
        /*0088*/ 	.byte	0x04, 0x05
        /*008a*/ 	.short	(.L_707 - .L_706)
.L_706:
        /*008c*/ 	.word	0x00000100
        /*0090*/ 	.word	0x00000001
        /*0094*/ 	.word	0x00000001


	//----- nvinfo : EIATTR_CRS_STACK_SIZE
	.align		4
.L_707:
        /*0098*/ 	.byte	0x04, 0x1e
        /*009a*/ 	.short	(.L_709 - .L_708)
.L_708:
        /*009c*/ 	.word	0x00000000


	//----- nvinfo : EIATTR_CBANK_PARAM_SIZE
	.align		4
.L_709:
        /*00a0*/ 	.byte	0x03, 0x19
        /*00a2*/ 	.short	0x0028


	//----- nvinfo : EIATTR_PARAM_CBANK
	.align		4
        /*00a4*/ 	.byte	0x04, 0x0a
        /*00a6*/ 	.short	(.L_711 - .L_710)
	.align		4
.L_710:
        /*00a8*/ 	.word	index@(.nv.constant0._Z3ha2ILi11EEviiPjPiPyy)
        /*00ac*/ 	.short	0x0380
        /*00ae*/ 	.short	0x0028


	//----- nvinfo : EIATTR_SW_WAR
	.align		4
.L_711:
        /*00b0*/ 	.byte	0x04, 0x36
        /*00b2*/ 	.short	(.L_713 - .L_712)
.L_712:
        /*00b4*/ 	.word	0x00000008
.L_713:


//--------------------- .nv.info._Z3ha2ILi10EEviiPjPiPyy --------------------------
	.section	.nv.info._Z3ha2ILi10EEviiPjPiPyy,"",@"SHT_CUDA_INFO"
	.sectionflags	@""
	.align	4


	//----- nvinfo : EIATTR_CUDA_API_VERSION
	.align		4
        /*0000*/ 	.byte	0x04, 0x37
        /*0002*/ 	.short	(.L_715 - .L_714)
.L_714:
        /*0004*/ 	.word	0x00000082


	//----- nvinfo : EIATTR_KPARAM_INFO
	.align		4
.L_715:
        /*0008*/ 	.byte	0x04, 0x17
        /*000a*/ 	.short	(.L_717 - .L_716)
.L_716:
        /*000c*/ 	.word	0x00000000
        /*0010*/ 	.short	0x0005
        /*0012*/ 	.short	0x0020
        /*0014*/ 	.byte	0x00, 0xf0, 0x21, 0x00


	//----- nvinfo : EIATTR_KPARAM_INFO
	.align		4
.L_717:
        /*0018*/ 	.byte	0x04, 0x17
        /*001a*/ 	.short	(.L_719 - .L_718)
.L_718:
        /*001c*/ 	.word	0x00000000
        /*0020*/ 	.short	0x0004
        /*0022*/ 	.short	0x0018
        /*0024*/ 	.byte	0x00, 0xf5, 0x21, 0x00


	//----- nvinfo : EIATTR_KPARAM_INFO
	.align		4
.L_719:
        /*0028*/ 	.byte	0x04, 0x17
        /*002a*/ 	.short	(.L_721 - .L_720)
.L_720:
        /*002c*/ 	.word	0x00000000
        /*0030*/ 	.short	0x0003
        /*0032*/ 	.short	0x0010
        /*0034*/ 	.byte	0x00, 0xf5, 0x21, 0x00


	//----- nvinfo : EIATTR_KPARAM_INFO
	.align		4
.L_721:
        /*0038*/ 	.byte	0x04, 0x17
        /*003a*/ 	.short	(.L_723 - .L_722)
.L_722:
        /*003c*/ 	.word	0x00000000
        /*0040*/ 	.short	0x0002
        /*0042*/ 	.short	0x0008
        /*0044*/ 	.byte	0x00, 0xf5, 0x21, 0x00


	//----- nvinfo : EIATTR_KPARAM_INFO
	.align		4
.L_723:
        /*0048*/ 	.byte	0x04, 0x17
        /*004a*/ 	.short	(.L_725 - .L_724)
.L_724:
        /*004c*/ 	.word	0x00000000
        /*0050*/ 	.short	0x0001
        /*0052*/ 	.short	0x0004
        /*0054*/ 	.byte	0x00, 0xf0, 0x11, 0x00


	//----- nvinfo : EIATTR_KPARAM_INFO
	.align		4
.L_725:
        /*0058*/ 	.byte	0x04, 0x17
        /*005a*/ 	.short	(.L_727 - .L_726)
.L_726:
        /*005c*/ 	.word	0x00000000
        /*0060*/ 	.short	0x0000
        /*0062*/ 	.short	0x0000
        /*0064*/ 	.byte	0x00, 0xf0, 0x11, 0x00


	//----- nvinfo : EIATTR_SPARSE_MMA_MASK
	.align		4
.L_727:
        /*0068*/ 	.byte	0x03, 0x50
        /*006a*/ 	.short	0x0000


	//----- nvinfo : EIATTR_MAXREG_COUNT
	.align		4
        /*006c*/ 	.byte	0x03, 0x1b
        /*006e*/ 	.short	0x00ff


	//----- nvinfo : EIATTR_NUM_BARRIERS
	.align		4
        /*0070*/ 	.byte	0x02, 0x4c
        /*0072*/ 	.byte	0x01
	.zero		1


	//----- nvinfo : EIATTR_MERCURY_ISA_VERSION
	.align		4
        /*0074*/ 	.byte	0x03, 0x5f
        /*0076*/ 	.short	0x0101


	//----- nvinfo : EIATTR_VRC_CTA_INIT_COUNT
	.align		4
        /*0078*/ 	.byte	0x02, 0x4a
	.zero		1
	.zero		1


	//----- nvinfo : EIATTR_EXIT_INSTR_OFFSETS
	.align		4
        /*007c*/ 	.byte	0x04, 0x1c
        /*007e*/ 	.short	(.L_729 - .L_728)


	//   ....[0]....
.L_728:
        /*0080*/ 	.word	0x000031d0


	//   ....[1]....
        /*0084*/ 	.word	0x00003210


	//----- nvinfo : EIATTR_MAX_THREADS
	.align		4
.L_729:
        /*0088*/ 	.byte	0x04, 0x05
        /*008a*/ 	.short	(.L_731 - .L_730)
.L_730:
        /*008c*/ 	.word	0x00000100
        /*0090*/ 	.word	0x00000001
        /*0094*/ 	.word	0x00000001


	//----- nvinfo : EIATTR_CRS_STACK_SIZE
	.align		4
.L_731:
        /*0098*/ 	.byte	0x04, 0x1e
        /*009a*/ 	.short	(.L_733 - .L_732)
.L_732:
        /*009c*/ 	.word	0x00000000


	//----- nvinfo : EIATTR_CBANK_PARAM_SIZE
	.align		4
.L_733:
        /*00a0*/ 	.byte	0x03, 0x19
        /*00a2*/ 	.short	0x0028


	//----- nvinfo : EIATTR_PARAM_CBANK
	.align		4
        /*00a4*/ 	.byte	0x04, 0x0a
        /*00a6*/ 	.short	(.L_735 - .L_734)
	.align		4
.L_734:
        /*00a8*/ 	.word	index@(.nv.constant0._Z3ha2ILi10EEviiPjPiPyy)
        /*00ac*/ 	.short	0x0380
        /*00ae*/ 	.short	0x0028


	//----- nvinfo : EIATTR_SW_WAR
	.align		4
.L_735:
        /*00b0*/ 	.byte	0x04, 0x36
        /*00b2*/ 	.short	(.L_737 - .L_736)
.L_736:
        /*00b4*/ 	.word	0x00000008
.L_737:


//--------------------- .nv.info._Z3ha2ILi9EEviiPjPiPyy --------------------------
	.section	.nv.info._Z3ha2ILi9EEviiPjPiPyy,"",@"SHT_CUDA_INFO"
	.sectionflags	@""
	.align	4


	//----- nvinfo : EIATTR_CUDA_API_VERSION
	.align		4
        /*0000*/ 	.byte	0x04, 0x37
        /*0002*/ 	.short	(.L_739 - .L_738)
.L_738:
        /*0004*/ 	.word	0x00000082


	//----- nvinfo : EIATTR_KPARAM_INFO
	.align		4
.L_739:
        /*0008*/ 	.byte	0x04, 0x17
        /*000a*/ 	.short	(.L_741 - .L_740)
.L_740:
        /*000c*/ 	.word	0x00000000
        /*0010*/ 	.short	0x0005
        /*0012*/ 	.short	0x0020
        /*0014*/ 	.byte	0x00, 0xf0, 0x21, 0x00


	//----- nvinfo : EIATTR_KPARAM_INFO
	.align		4
.L_741:
        /*0018*/ 	.byte	0x04, 0x17
        /*001a*/ 	.short	(.L_743 - .L_742)
.L_742:
        /*001c*/ 	.word	0x00000000
        /*0020*/ 	.short	0x0004
        /*0022*/ 	.short	0x0018
        /*0024*/ 	.byte	0x00, 0xf5, 0x21, 0x00


	//----- nvinfo : EIATTR_KPARAM_INFO
	.align		4
.L_743:
        /*0028*/ 	.byte	0x04, 0x17
        /*002a*/ 	.short	(.L_745 - .L_744)
.L_744:
        /*002c*/ 	.word	0x00000000
        /*0030*/ 	.short	0x0003
        /*0032*/ 	.short	0x0010
        /*0034*/ 	.byte	0x00, 0xf5, 0x21, 0x00


	//----- nvinfo : EIATTR_KPARAM_INFO
	.align		4
.L_745:
        /*0038*/ 	.byte	0x04, 0x17
        /*003a*/ 	.short	(.L_747 - .L_746)
.L_746:
        /*003c*/ 	.word	0x00000000
        /*0040*/ 	.short	0x0002
        /*0042*/ 	.short	0x0008
        /*0044*/ 	.byte	0x00, 0xf5, 0x21, 0x00


	//----- nvinfo : EIATTR_KPARAM_INFO
	.align		4
.L_747:
        /*0048*/ 	.byte	0x04, 0x17
        /*004a*/ 	.short	(.L_749 - .L_748)
.L_748:
        /*004c*/ 	.word	0x00000000
        /*0050*/ 	.short	0x0001
        /*0052*/ 	.short	0x0004
        /*0054*/ 	.byte	0x00, 0xf0, 0x11, 0x00


	//----- nvinfo : EIATTR_KPARAM_INFO
	.align		4
.L_749:
        /*0058*/ 	.byte	0x04, 0x17
        /*005a*/ 	.short	(.L_751 - .L_750)
.L_750:
        /*005c*/ 	.word	0x00000000
        /*0060*/ 	.short	0x0000
        /*0062*/ 	.short	0x0000
        /*0064*/ 	.byte	0x00, 0xf0, 0x11, 0x00


	//----- nvinfo : EIATTR_SPARSE_MMA_MASK
	.align		4
.L_751:
        /*0068*/ 	.byte	0x03, 0x50
        /*006a*/ 	.short	0x0000


	//----- nvinfo : EIATTR_MAXREG_COUNT
	.align		4
        /*006c*/ 	.byte	0x03, 0x1b
        /*006e*/ 	.short	0x00ff


	//----- nvinfo : EIATTR_NUM_BARRIERS
	.align		4
        /*0070*/ 	.byte	0x02, 0x4c
        /*0072*/ 	.byte	0x01
	.zero		1


	//----- nvinfo : EIATTR_MERCURY_ISA_VERSION
	.align		4
        /*0074*/ 	.byte	0x03, 0x5f
        /*0076*/ 	.short	0x0101


	//----- nvinfo : EIATTR_VRC_CTA_INIT_COUNT
	.align		4
        /*0078*/ 	.byte	0x02, 0x4a
	.zero		1
	.zero		1


	//----- nvinfo : EIATTR_EXIT_INSTR_OFFSETS
	.align		4
        /*007c*/ 	.byte	0x04, 0x1c
        /*007e*/ 	.short	(.L_753 - .L_752)


	//   ....[0]....
.L_752:
        /*0080*/ 	.word	0x000030e0


	//   ....[1]....
        /*0084*/ 	.word	0x00003120


	//----- nvinfo : EIATTR_MAX_THREADS
	.align		4
.L_753:
        /*0088*/ 	.byte	0x04, 0x05
        /*008a*/ 	.short	(.L_755 - .L_754)
.L_754:
        /*008c*/ 	.word	0x00000100
        /*0090*/ 	.word	0x00000001
        /*0094*/ 	.word	0x00000001


	//----- nvinfo : EIATTR_CRS_STACK_SIZE
	.align		4
.L_755:
        /*0098*/ 	.byte	0x04, 0x1e
        /*009a*/ 	.short	(.L_757 - .L_756)
.L_756:
        /*009c*/ 	.word	0x00000000


	//----- nvinfo : EIATTR_CBANK_PARAM_SIZE
	.align		4
.L_757:
        /*00a0*/ 	.byte	0x03, 0x19
        /*00a2*/ 	.short	0x0028


	//----- nvinfo : EIATTR_PARAM_CBANK
	.align		4
        /*00a4*/ 	.byte	0x04, 0x0a
        /*00a6*/ 	.short	(.L_759 - .L_758)
	.align		4
.L_758:
        /*00a8*/ 	.word	index@(.nv.constant0._Z3ha2ILi9EEviiPjPiPyy)
        /*00ac*/ 	.short	0x0380
        /*00ae*/ 	.short	0x0028


	//----- nvinfo : EIATTR_SW_WAR
	.align		4
.L_759:
        /*00b0*/ 	.byte	0x04, 0x36
        /*00b2*/ 	.short	(.L_761 - .L_760)
.L_760:
        /*00b4*/ 	.word	0x00000008
.L_761:


//--------------------- .nv.info._Z3ha2ILi8EEviiPjPiPyy --------------------------
	.section	.nv.info._Z3ha2ILi8EEviiPjPiPyy,"",@"SHT_CUDA_INFO"
	.sectionflags	@""
	.align	4


	//----- nvinfo : EIATTR_CUDA_API_VERSION
	.align		4
        /*0000*/ 	.byte	0x04, 0x37
        /*0002*/ 	.short	(.L_763 - .L_762)
.L_762:
        /*0004*/ 	.word	0x00000082


	//----- nvinfo : EIATTR_KPARAM_INFO
	.align		4
.L_763:
        /*0008*/ 	.byte	0x04, 0x17
        /*000a*/ 	.short	(.L_765 - .L_764)
.L_764:
        /*000c*/ 	.word	0x00000000
        /*0010*/ 	.short	0x0005
        /*0012*/ 	.short	0x0020
        /*0014*/ 	.byte	0x00, 0xf0, 0x21, 0x00


	//----- nvinfo : EIATTR_KPARAM_INFO
	.align		4
.L_765:
        /*0018*/ 	.byte	0x04, 0x17
        /*001a*/ 	.short	(.L_767 - .L_766)
.L_766:
        /*001c*/ 	.word	0x00000000
        /*0020*/ 	.short	0x0004
        /*0022*/ 	.short	0x0018
        /*0024*/ 	.byte	0x00, 0xf5, 0x21, 0x00


	//----- nvinfo : EIATTR_KPARAM_INFO
	.align		4
.L_767:
        /*0028*/ 	.byte	0x04, 0x17
        /*002a*/ 	.short	(.L_769 - .L_768)
.L_768:
        /*002c*/ 	.word	0x00000000
        /*0030*/ 	.short	0x0003
        /*0032*/ 	.short	0x0010
        /*0034*/ 	.byte	0x00, 0xf5, 0x21, 0x00


	//----- nvinfo : EIATTR_KPARAM_INFO
	.align		4
.L_769:
        /*0038*/ 	.byte	0x04, 0x17
        /*003a*/ 	.short	(.L_771 - .L_770)
.L_770:
        /*003c*/ 	.word	0x00000000
        /*0040*/ 	.short	0x0002
        /*0042*/ 	.short	0x0008
        /*0044*/ 	.byte	0x00, 0xf5, 0x21, 0x00


	//----- nvinfo : EIATTR_KPARAM_INFO
	.align		4
.L_771:
        /*0048*/ 	.byte	0x04, 0x17
        /*004a*/ 	.short	(.L_773 - .L_772)
.L_772:
        /*004c*/ 	.word	0x00000000
        /*0050*/ 	.short	0x0001
        /*0052*/ 	.short	0x0004
        /*0054*/ 	.byte	0x00, 0xf0, 0x11, 0x00


	//----- nvinfo : EIATTR_KPARAM_INFO
	.align		4
.L_773:
        /*0058*/ 	.byte	0x04, 0x17
        /*005a*/ 	.short	(.L_775 - .L_774)
.L_774:
        /*005c*/ 	.word	0x00000000
        /*0060*/ 	.short	0x0000
        /*0062*/ 	.short	0x0000
        /*0064*/ 	.byte	0x00, 0xf0, 0x11, 0x00


	//----- nvinfo : EIATTR_SPARSE_MMA_MASK
	.align		4
.L_775:
        /*0068*/ 	.byte	0x03, 0x50
        /*006a*/ 	.short	0x0000


	//----- nvinfo : EIATTR_MAXREG_COUNT
	.align		4
        /*006c*/ 	.byte	0x03, 0x1b
        /*006e*/ 	.short	0x00ff


	//----- nvinfo : EIATTR_NUM_BARRIERS
	.align		4
        /*0070*/ 	.byte	0x02, 0x4c
        /*0072*/ 	.byte	0x01
	.zero		1


	//----- nvinfo : EIATTR_MERCURY_ISA_VERSION
	.align		4
        /*0074*/ 	.byte	0x03, 0x5f
        /*0076*/ 	.short	0x0101


	//----- nvinfo : EIATTR_VRC_CTA_INIT_COUNT
	.align		4
        /*0078*/ 	.byte	0x02, 0x4a
	.zero		1
	.zero		1


	//----- nvinfo : EIATTR_EXIT_INSTR_OFFSETS
	.align		4
        /*007c*/ 	.byte	0x04, 0x1c
        /*007e*/ 	.short	(.L_777 - .L_776)


	//   ....[0]....
.L_776:
        /*0080*/ 	.word	0x00002f40


	//   ....[1]....
        /*0084*/ 	.word	0x00002f80


	//----- nvinfo : EIATTR_MAX_THREADS
	.align		4
.L_777:
        /*0088*/ 	.byte	0x04, 0x05
        /*008a*/ 	.short	(.L_779 - .L_778)
.L_778:
        /*008c*/ 	.word	0x00000100
        /*0090*/ 	.word	0x00000001
        /*0094*/ 	.word	0x00000001


	//----- nvinfo : EIATTR_CRS_STACK_SIZE
	.align		4
.L_779:
        /*0098*/ 	.byte	0x04, 0x1e
        /*009a*/ 	.short	(.L_781 - .L_780)
.L_780:
        /*009c*/ 	.word	0x00000000


	//----- nvinfo : EIATTR_CBANK_PARAM_SIZE
	.align		4
.L_781:
        /*00a0*/ 	.byte	0x03, 0x19
        /*00a2*/ 	.short	0x0028


	//----- nvinfo : EIATTR_PARAM_CBANK
	.align		4
        /*00a4*/ 	.byte	0x04, 0x0a
        /*00a6*/ 	.short	(.L_783 - .L_782)
	.align		4
.L_782:
        /*00a8*/ 	.word	index@(.nv.constant0._Z3ha2ILi8EEviiPjPiPyy)
        /*00ac*/ 	.short	0x0380
        /*00ae*/ 	.short	0x0028


	//----- nvinfo : EIATTR_SW_WAR
	.align		4
.L_783:
        /*00b0*/ 	.byte	0x04, 0x36
        /*00b2*/ 	.short	(.L_785 - .L_784)
.L_784:
        /*00b4*/ 	.word	0x00000008
.L_785:


//--------------------- .nv.info._Z3ha2ILi7EEviiPjPiPyy --------------------------
	.section	.nv.info._Z3ha2ILi7EEviiPjPiPyy,"",@"SHT_CUDA_INFO"
	.sectionflags	@""
	.align	4


	//----- nvinfo : EIATTR_CUDA_API_VERSION
	.align		4
        /*0000*/ 	.byte	0x04, 0x37
        /*0002*/ 	.short	(.L_787 - .L_786)
.L_786:
        /*0004*/ 	.word	0x00000082


	//----- nvinfo : EIATTR_KPARAM_INFO
	.align		4
.L_787:
        /*0008*/ 	.byte	0x04, 0x17
        /*000a*/ 	.short	(.L_789 - .L_788)
.L_788:
        /*000c*/ 	.word	0x00000000
        /*0010*/ 	.short	0x0005
        /*0012*/ 	.short	0x0020
        /*0014*/ 	.byte	0x00, 0xf0, 0x21, 0x00


	//----- nvinfo : EIATTR_KPARAM_INFO
	.align		4
.L_789:
        /*0018*/ 	.byte	0x04, 0x17
        /*001a*/ 	.short	(.L_791 - .L_790)
.L_790:
        /*001c*/ 	.word	0x00000000
        /*0020*/ 	.short	0x0004
        /*0022*/ 	.short	0x0018
        /*0024*/ 	.byte	0x00, 0xf5, 0x21, 0x00


	//----- nvinfo : EIATTR_KPARAM_INFO
	.align		4
.L_791:
        /*0028*/ 	.byte	0x04, 0x17
        /*002a*/ 	.short	(.L_793 - .L_792)
.L_792:
        /*002c*/ 	.word	0x00000000
        /*0030*/ 	.short	0x0003
        /*0032*/ 	.short	0x0010
        /*0034*/ 	.byte	0x00, 0xf5, 0x21, 0x00


	//----- nvinfo : EIATTR_KPARAM_INFO
	.align		4
.L_793:
        /*0038*/ 	.byte	0x04, 0x17
        /*003a*/ 	.short	(.L_795 - .L_794)
.L_794:
        /*003c*/ 	.word	0x00000000
        /*0040*/ 	.short	0x0002
        /*0042*/ 	.short	0x0008
        /*0044*/ 	.byte	0x00, 0xf5, 0x21, 0x00


	//----- nvinfo : EIATTR_KPARAM_INFO
	.align		4
.L_795:
        /*0048*/ 	.byte	0x04, 0x17
        /*004a*/ 	.short	(.L_797 - .L_796)
.L_796:
        /*004c*/ 	.word	0x00000000
        /*0050*/ 	.short	0x0001
        /*0052*/ 	.short	0x0004
        /*0054*/ 	.byte	0x00, 0xf0, 0x11, 0x00


	//----- nvinfo : EIATTR_KPARAM_INFO
	.align		4
.L_797:
        /*0058*/ 	.byte	0x04, 0x17
        /*005a*/ 	.short	(.L_799 - .L_798)
.L_798:
        /*005c*/ 	.word	0x00000000
        /*0060*/ 	.short	0x0000
        /*0062*/ 	.short	0x0000
        /*0064*/ 	.byte	0x00, 0xf0, 0x11, 0x00


	//----- nvinfo : EIATTR_SPARSE_MMA_MASK
	.align		4
.L_799:
        /*0068*/ 	.byte	0x03, 0x50
        /*006a*/ 	.short	0x0000


	//----- nvinfo : EIATTR_MAXREG_COUNT
	.align		4
        /*006c*/ 	.byte	0x03, 0x1b
        /*006e*/ 	.short	0x00ff


	//----- nvinfo : EIATTR_NUM_BARRIERS
	.align		4
        /*0070*/ 	.byte	0x02, 0x4c
        /*0072*/ 	.byte	0x01
	.zero		1


	//----- nvinfo : EIATTR_MERCURY_ISA_VERSION
	.align		4
        /*0074*/ 	.byte	0x03, 0x5f
        /*0076*/ 	.short	0x0101


	//----- nvinfo : EIATTR_VRC_CTA_INIT_COUNT
	.align		4
        /*0078*/ 	.byte	0x02, 0x4a
	.zero		1
	.zero		1


	//----- nvinfo : EIATTR_EXIT_INSTR_OFFSETS
	.align		4
        /*007c*/ 	.byte	0x04, 0x1c
        /*007e*/ 	.short	(.L_801 - .L_800)


	//   ....[0]....
.L_800:
        /*0080*/ 	.word	0x00002ed0


	//   ....[1]....
        /*0084*/ 	.word	0x00002f10


	//----- nvinfo : EIATTR_MAX_THREADS
	.align		4
.L_801:
        /*0088*/ 	.byte	0x04, 0x05
        /*008a*/ 	.short	(.L_803 - .L_802)
.L_802:
        /*008c*/ 	.word	0x00000100
        /*0090*/ 	.word	0x00000001
        /*0094*/ 	.word	0x00000001


	//----- nvinfo : EIATTR_CRS_STACK_SIZE
	.align		4
.L_803:
        /*0098*/ 	.byte	0x04, 0x1e
        /*009a*/ 	.short	(.L_805 - .L_804)
.L_804:
        /*009c*/ 	.word	0x00000000


	//----- nvinfo : EIATTR_CBANK_PARAM_SIZE
	.align		4
.L_805:
        /*00a0*/ 	.byte	0x03, 0x19
        /*00a2*/ 	.short	0x0028


	//----- nvinfo : EIATTR_PARAM_CBANK
	.align		4
        /*00a4*/ 	.byte	0x04, 0x0a
        /*00a6*/ 	.short	(.L_807 - .L_806)
	.align		4
.L_806:
        /*00a8*/ 	.word	index@(.nv.constant0._Z3ha2ILi7EEviiPjPiPyy)
        /*00ac*/ 	.short	0x0380
        /*00ae*/ 	.short	0x0028


	//----- nvinfo : EIATTR_SW_WAR
	.align		4
.L_807:
        /*00b0*/ 	.byte	0x04, 0x36
        /*00b2*/ 	.short	(.L_809 - .L_808)
.L_808:
        /*00b4*/ 	.word	0x00000008
.L_809:


//--------------------- .nv.info._Z3ha2ILi6EEviiPjPiPyy --------------------------
	.section	.nv.info._Z3ha2ILi6EEviiPjPiPyy,"",@"SHT_CUDA_INFO"
	.sectionflags	@""
	.align	4


	//----- nvinfo : EIATTR_CUDA_API_VERSION
	.align		4
        /*0000*/ 	.byte	0x04, 0x37
        /*0002*/ 	.short	(.L_811 - .L_810)
.L_810:
        /*0004*/ 	.word	0x00000082


	//----- nvinfo : EIATTR_KPARAM_INFO
	.align		4
.L_811:
        /*0008*/ 	.byte	0x04, 0x17
        /*000a*/ 	.short	(.L_813 - .L_812)
.L_812:
        /*000c*/ 	.word	0x00000000
        /*0010*/ 	.short	0x0005
        /*0012*/ 	.short	0x0020
        /*0014*/ 	.byte	0x00, 0xf0, 0x21, 0x00


	//----- nvinfo : EIATTR_KPARAM_INFO
	.align		4
.L_813:
        /*0018*/ 	.byte	0x04, 0x17
        /*001a*/ 	.short	(.L_815 - .L_814)
.L_814:
        /*001c*/ 	.word	0x00000000
        /*0020*/ 	.short	0x0004
        /*0022*/ 	.short	0x0018
        /*0024*/ 	.byte	0x00, 0xf5, 0x21, 0x00


	//----- nvinfo : EIATTR_KPARAM_INFO
	.align		4
.L_815:
        /*0028*/ 	.byte	0x04, 0x17
        /*002a*/ 	.short	(.L_817 - .L_816)
.L_816:
        /*002c*/ 	.word	0x00000000
        /*0030*/ 	.short	0x0003
        /*0032*/ 	.short	0x0010
        /*0034*/ 	.byte	0x00, 0xf5, 0x21, 0x00


	//----- nvinfo : EIATTR_KPARAM_INFO
	.align		4
.L_817:
        /*0038*/ 	.byte	0x04, 0x17
        /*003a*/ 	.short	(.L_819 - .L_818)
.L_818:
        /*003c*/ 	.word	0x00000000
        /*0040*/ 	.short	0x0002
        /*0042*/ 	.short	0x0008
        /*0044*/ 	.byte	0x00, 0xf5, 0x21, 0x00


	//----- nvinfo : EIATTR_KPARAM_INFO
	.align		4
.L_819:
        /*0048*/ 	.byte	0x04, 0x17
        /*004a*/ 	.short	(.L_821 - .L_820)
.L_820:
        /*004c*/ 	.word	0x00000000
        /*0050*/ 	.short	0x0001
        /*0052*/ 	.short	0x0004
        /*0054*/ 	.byte	0x00, 0xf0, 0x11, 0x00


	//----- nvinfo : EIATTR_KPARAM_INFO
	.align		4
.L_821:
        /*0058*/ 	.byte	0x04, 0x17
        /*005a*/ 	.short	(.L_823 - .L_822)
.L_822:
        /*005c*/ 	.word	0x00000000
        /*0060*/ 	.short	0x0000
        /*0062*/ 	.short	0x0000
        /*0064*/ 	.byte	0x00, 0xf0, 0x11, 0x00


	//----- nvinfo : EIATTR_SPARSE_MMA_MASK
	.align		4
.L_823:
        /*0068*/ 	.byte	0x03, 0x50
        /*006a*/ 	.short	0x0000


	//----- nvinfo : EIATTR_MAXREG_COUNT
	.align		4
        /*006c*/ 	.byte	0x03, 0x1b
        /*006e*/ 	.short	0x00ff


	//----- nvinfo : EIATTR_NUM_BARRIERS
	.align		4
        /*0070*/ 	.byte	0x02, 0x4c
        /*0072*/ 	.byte	0x01
	.zero		1


	//----- nvinfo : EIATTR_MERCURY_ISA_VERSION
	.align		4
        /*0074*/ 	.byte	0x03, 0x5f
        /*0076*/ 	.short	0x0101


	//----- nvinfo : EIATTR_VRC_CTA_INIT_COUNT
	.align		4
        /*0078*/ 	.byte	0x02, 0x4a
	.zero		1
	.zero		1


	//----- nvinfo : EIATTR_EXIT_INSTR_OFFSETS
	.align		4
        /*007c*/ 	.byte	0x04, 0x1c
        /*007e*/ 	.short	(.L_825 - .L_824)


	//   ....[0]....
.L_824:
        /*0080*/ 	.word	0x00003580


	//   ....[1]....
        /*0084*/ 	.word	0x000035d0


	//----- nvinfo : EIATTR_MAX_THREADS
	.align		4
.L_825:
        /*0088*/ 	.byte	0x04, 0x05
        /*008a*/ 	.short	(.L_827 - .L_826)
.L_826:
        /*008c*/ 	.word	0x00000100
        /*0090*/ 	.word	0x00000001
        /*0094*/ 	.word	0x00000001


	//----- nvinfo : EIATTR_CRS_STACK_SIZE
	.align		4
.L_827:
        /*0098*/ 	.byte	0x04, 0x1e
        /*009a*/ 	.short	(.L_829 - .L_828)
.L_828:
        /*009c*/ 	.word	0x00000000


	//----- nvinfo : EIATTR_CBANK_PARAM_SIZE
	.align		4
.L_829:
        /*00a0*/ 	.byte	0x03, 0x19
        /*00a2*/ 	.short	0x0028


	//----- nvinfo : EIATTR_PARAM_CBANK
	.align		4
        /*00a4*/ 	.byte	0x04, 0x0a
        /*00a6*/ 	.short	(.L_831 - .L_830)
	.align		4
.L_830:
        /*00a8*/ 	.word	index@(.nv.constant0._Z3ha2ILi6EEviiPjPiPyy)
        /*00ac*/ 	.short	0x0380
        /*00ae*/ 	.short	0x0028


	//----- nvinfo : EIATTR_SW_WAR
	.align		4
.L_831:
        /*00b0*/ 	.byte	0x04, 0x36
        /*00b2*/ 	.short	(.L_833 - .L_832)
.L_832:
        /*00b4*/ 	.word	0x00000008
.L_833:


//--------------------- .nv.info._Z3ha2ILi5EEviiPjPiPyy --------------------------
	.section	.nv.info._Z3ha2ILi5EEviiPjPiPyy,"",@"SHT_CUDA_INFO"
	.sectionflags	@""
	.align	4


	//----- nvinfo : EIATTR_CUDA_API_VERSION
	.align		4
        /*0000*/ 	.byte	0x04, 0x37
        /*0002*/ 	.short	(.L_835 - .L_834)
.L_834:
        /*0004*/ 	.word	0x00000082


	//----- nvinfo : EIATTR_KPARAM_INFO
	.align		4
.L_835:
        /*0008*/ 	.byte	0x04, 0x17
        /*000a*/ 	.short	(.L_837 - .L_836)
.L_836:
        /*000c*/ 	.word	0x00000000
        /*0010*/ 	.short	0x0005
        /*0012*/ 	.short	0x0020
        /*0014*/ 	.byte	0x00, 0xf0, 0x21, 0x00


	//----- nvinfo : EIATTR_KPARAM_INFO
	.align		4
.L_837:
        /*0018*/ 	.byte	0x04, 0x17
        /*001a*/ 	.short	(.L_839 - .L_838)
.L_838:
        /*001c*/ 	.word	0x00000000
        /*0020*/ 	.short	0x0004
        /*0022*/ 	.short	0x0018
        /*0024*/ 	.byte	0x00, 0xf5, 0x21, 0x00


	//----- nvinfo : EIATTR_KPARAM_INFO
	.align		4
.L_839:
        /*0028*/ 	.byte	0x04, 0x17
        /*002a*/ 	.short	(.L_841 - .L_840)
.L_840:
        /*002c*/ 	.word	0x00000000
        /*0030*/ 	.short	0x0003
        /*0032*/ 	.short	0x0010
        /*0034*/ 	.byte	0x00, 0xf5, 0x21, 0x00


	//----- nvinfo : EIATTR_KPARAM_INFO
	.align		4
.L_841:
        /*0038*/ 	.byte	0x04, 0x17
        /*003a*/ 	.short	(.L_843 - .L_842)
.L_842:
        /*003c*/ 	.word	0x00000000
        /*0040*/ 	.short	0x0002
        /*0042*/ 	.short	0x0008
        /*0044*/ 	.byte	0x00, 0xf5, 0x21, 0x00


	//----- nvinfo : EIATTR_KPARAM_INFO
	.align		4
.L_843:
        /*0048*/ 	.byte	0x04, 0x17
        /*004a*/ 	.short	(.L_845 - .L_844)
.L_844:
        /*004c*/ 	.word	0x00000000
        /*0050*/ 	.short	0x0001
        /*0052*/ 	.short	0x0004
        /*0054*/ 	.byte	0x00, 0xf0, 0x11, 0x00


	//----- nvinfo : EIATTR_KPARAM_INFO
	.align		4
.L_845:
        /*0058*/ 	.byte	0x04, 0x17
        /*005a*/ 	.short	(.L_847 - .L_846)
.L_846:
        /*005c*/ 	.word	0x00000000
        /*0060*/ 	.short	0x0000
        /*0062*/ 	.short	0x0000
        /*0064*/ 	.byte	0x00, 0xf0, 0x11, 0x00


	//----- nvinfo : EIATTR_SPARSE_MMA_MASK
	.align		4
.L_847:
        /*0068*/ 	.byte	0x03, 0x50
        /*006a*/ 	.short	0x0000


	//----- nvinfo : EIATTR_MAXREG_COUNT
	.align		4
        /*006c*/ 	.byte	0x03, 0x1b
        /*006e*/ 	.short	0x00ff


	//----- nvinfo : EIATTR_NUM_BARRIERS
	.align		4
        /*0070*/ 	.byte	0x02, 0x4c
        /*0072*/ 	.byte	0x01
	.zero		1


	//----- nvinfo : EIATTR_MERCURY_ISA_VERSION
	.align		4
        /*0074*/ 	.byte	0x03, 0x5f
        /*0076*/ 	.short	0x0101


	//----- nvinfo : EIATTR_VRC_CTA_INIT_COUNT
	.align		4
        /*0078*/ 	.byte	0x02, 0x4a
	.zero		1
	.zero		1


	//----- nvinfo : EIATTR_EXIT_INSTR_OFFSETS
	.align		4
        /*007c*/ 	.byte	0x04, 0x1c
        /*007e*/ 	.short	(.L_849 - .L_848)


	//   ....[0]....
.L_848:
        /*0080*/ 	.word	0x000033f0


	//   ....[1]....
        /*0084*/ 	.word	0x00003430


	//----- nvinfo : EIATTR_MAX_THREADS
	.align		4
.L_849:
        /*0088*/ 	.byte	0x04, 0x05
        /*008a*/ 	.short	(.L_851 - .L_850)
.L_850:
        /*008c*/ 	.word	0x00000100
        /*0090*/ 	.word	0x00000001
        /*0094*/ 	.word	0x00000001


	//----- nvinfo : EIATTR_CRS_STACK_SIZE
	.align		4
.L_851:
        /*0098*/ 	.byte	0x04, 0x1e
        /*009a*/ 	.short	(.L_853 - .L_852)
.L_852:
        /*009c*/ 	.word	0x00000000


	//----- nvinfo : EIATTR_CBANK_PARAM_SIZE
	.align		4
.L_853:
        /*00a0*/ 	.byte	0x03, 0x19
        /*00a2*/ 	.short	0x0028


	//----- nvinfo : EIATTR_PARAM_CBANK
	.align		4
        /*00a4*/ 	.byte	0x04, 0x0a
        /*00a6*/ 	.short	(.L_855 - .L_854)
	.align		4
.L_854:
        /*00a8*/ 	.word	index@(.nv.constant0._Z3ha2ILi5EEviiPjPiPyy)
        /*00ac*/ 	.short	0x0380
        /*00ae*/ 	.short	0x0028


	//----- nvinfo : EIATTR_SW_WAR
	.align		4
.L_855:
        /*00b0*/ 	.byte	0x04, 0x36
        /*00b2*/ 	.short	(.L_857 - .L_856)
.L_856:
        /*00b4*/ 	.word	0x00000008
.L_857:


//--------------------- .nv.info._Z3ha2ILi4EEviiPjPiPyy --------------------------
	.section	.nv.info._Z3ha2ILi4EEviiPjPiPyy,"",@"SHT_CUDA_INFO"
	.sectionflags	@""
	.align	4


	//----- nvinfo : EIATTR_CUDA_API_VERSION
	.align		4
        /*0000*/ 	.byte	0x04, 0x37
        /*0002*/ 	.short	(.L_859 - .L_858)
.L_858:
        /*0004*/ 	.word	0x00000082


	//----- nvinfo : EIATTR_KPARAM_INFO
	.align		4
.L_859:
        /*0008*/ 	.byte	0x04, 0x17
        /*000a*/ 	.short	(.L_861 - .L_860)
.L_860:
        /*000c*/ 	.word	0x00000000
        /*0010*/ 	.short	0x0005
        /*0012*/ 	.short	0x0020
        /*0014*/ 	.byte	0x00, 0xf0, 0x21, 0x00


	//----- nvinfo : EIATTR_KPARAM_INFO
	.align		4
.L_861:
        /*0018*/ 	.byte	0x04, 0x17
        /*001a*/ 	.short	(.L_863 - .L_862)
.L_862:
        /*001c*/ 	.word	0x00000000
        /*0020*/ 	.short	0x0004
        /*0022*/ 	.short	0x0018
        /*0024*/ 	.byte	0x00, 0xf5, 0x21, 0x00


	//----- nvinfo : EIATTR_KPARAM_INFO
	.align		4
.L_863:
        /*0028*/ 	.byte	0x04, 0x17
        /*002a*/ 	.short	(.L_865 - .L_864)
.L_864:
        /*002c*/ 	.word	0x00000000
        /*0030*/ 	.short	0x0003
        /*0032*/ 	.short	0x0010
        /*0034*/ 	.byte	0x00, 0xf5, 0x21, 0x00


	//----- nvinfo : EIATTR_KPARAM_INFO
	.align		4
.L_865:
        /*0038*/ 	.byte	0x04, 0x17
        /*003a*/ 	.short	(.L_867 - .L_866)
.L_866:
        /*003c*/ 	.word	0x00000000
        /*0040*/ 	.short	0x0002
        /*0042*/ 	.short	0x0008
        /*0044*/ 	.byte	0x00, 0xf5, 0x21, 0x00


	//----- nvinfo : EIATTR_KPARAM_INFO
	.align		4
.L_867:
        /*0048*/ 	.byte	0x04, 0x17
        /*004a*/ 	.short	(.L_869 - .L_868)
.L_868:
        /*004c*/ 	.word	0x00000000
        /*0050*/ 	.short	0x0001
        /*0052*/ 	.short	0x0004
        /*0054*/ 	.byte	0x00, 0xf0, 0x11, 0x00


	//----- nvinfo : EIATTR_KPARAM_INFO
	.align		4
.L_869:
        /*0058*/ 	.byte	0x04, 0x17
        /*005a*/ 	.short	(.L_871 - .L_870)
.L_870:
        /*005c*/ 	.word	0x00000000
        /*0060*/ 	.short	0x0000
        /*0062*/ 	.short	0x0000
        /*0064*/ 	.byte	0x00, 0xf0, 0x11, 0x00


	//----- nvinfo : EIATTR_SPARSE_MMA_MASK
	.align		4
.L_871:
        /*0068*/ 	.byte	0x03, 0x50
        /*006a*/ 	.short	0x0000


	//----- nvinfo : EIATTR_MAXREG_COUNT
	.align		4
        /*006c*/ 	.byte	0x03, 0x1b
        /*006e*/ 	.short	0x00ff


	//----- nvinfo : EIATTR_NUM_BARRIERS
	.align		4
        /*0070*/ 	.byte	0x02, 0x4c
        /*0072*/ 	.byte	0x01
	.zero		1


	//----- nvinfo : EIATTR_MERCURY_ISA_VERSION
	.align		4
        /*0074*/ 	.byte	0x03, 0x5f
        /*0076*/ 	.short	0x0101


	//----- nvinfo : EIATTR_VRC_CTA_INIT_COUNT
	.align		4
        /*0078*/ 	.byte	0x02, 0x4a
	.zero		1
	.zero		1


	//----- nvinfo : EIATTR_EXIT_INSTR_OFFSETS
	.align		4
        /*007c*/ 	.byte	0x04, 0x1c
        /*007e*/ 	.short	(.L_873 - .L_872)


	//   ....[0]....
.L_872:
        /*0080*/ 	.word	0x00003050


	//   ....[1]....
        /*0084*/ 	.word	0x00003090


	//----- nvinfo : EIATTR_MAX_THREADS
	.align		4
.L_873:
        /*0088*/ 	.byte	0x04, 0x05
        /*008a*/ 	.short	(.L_875 - .L_874)
.L_874:
        /*008c*/ 	.word	0x00000100
        /*0090*/ 	.word	0x00000001
        /*0094*/ 	.word	0x00000001


	//----- nvinfo : EIATTR_CRS_STACK_SIZE
	.align		4
.L_875:
        /*0098*/ 	.byte	0x04, 0x1e
        /*009a*/ 	.short	(.L_877 - .L_876)
.L_876:
        /*009c*/ 	.word	0x00000000


	//----- nvinfo : EIATTR_CBANK_PARAM_SIZE
	.align		4
.L_877:
        /*00a0*/ 	.byte	0x03, 0x19
        /*00a2*/ 	.short	0x0028


	//----- nvinfo : EIATTR_PARAM_CBANK
	.align		4
        /*00a4*/ 	.byte	0x04, 0x0a
        /*00a6*/ 	.short	(.L_879 - .L_878)
	.align		4
.L_878:
        /*00a8*/ 	.word	index@(.nv.constant0._Z3ha2ILi4EEviiPjPiPyy)
        /*00ac*/ 	.short	0x0380
        /*00ae*/ 	.short	0x0028


	//----- nvinfo : EIATTR_SW_WAR
	.align		4
.L_879:
        /*00b0*/ 	.byte	0x04, 0x36
        /*00b2*/ 	.short	(.L_881 - .L_880)
.L_880:
        /*00b4*/ 	.word	0x00000008
.L_881:


//--------------------- .nv.info._Z3ha2ILi3EEviiPjPiPyy --------------------------
	.section	.nv.info._Z3ha2ILi3EEviiPjPiPyy,"",@"SHT_CUDA_INFO"
	.sectionflags	@""
	.align	4


	//----- nvinfo : EIATTR_CUDA_API_VERSION
	.align		4
        /*0000*/ 	.byte	0x04, 0x37
        /*0002*/ 	.short	(.L_883 - .L_882)
.L_882:
        /*0004*/ 	.word	0x00000082


	//----- nvinfo : EIATTR_KPARAM_INFO
	.align		4
.L_883:
        /*0008*/ 	.byte	0x04, 0x17
        /*000a*/ 	.short	(.L_885 - .L_884)
.L_884:
        /*000c*/ 	.word	0x00000000
        /*0010*/ 	.short	0x0005
        /*0012*/ 	.short	0x0020
        /*0014*/ 	.byte	0x00, 0xf0, 0x21, 0x00


	//----- nvinfo : EIATTR_KPARAM_INFO
	.align		4
.L_885:
        /*0018*/ 	.byte	0x04, 0x17
        /*001a*/ 	.short	(.L_887 - .L_886)
.L_886:
        /*001c*/ 	.word	0x00000000
        /*0020*/ 	.short	0x0004
        /*0022*/ 	.short	0x0018
        /*0024*/ 	.byte	0x00, 0xf5, 0x21, 0x00


	//----- nvinfo : EIATTR_KPARAM_INFO
	.align		4
.L_887:
        /*0028*/ 	.byte	0x04, 0x17
        /*002a*/ 	.short	(.L_889 - .L_888)
.L_888:
        /*002c*/ 	.word	0x00000000
        /*0030*/ 	.short	0x0003
        /*0032*/ 	.short	0x0010
        /*0034*/ 	.byte	0x00, 0xf5, 0x21, 0x00


	//----- nvinfo : EIATTR_KPARAM_INFO
	.align		4
.L_889:
        /*0038*/ 	.byte	0x04, 0x17
        /*003a*/ 	.short	(.L_891 - .L_890)
.L_890:
        /*003c*/ 	.word	0x00000000
        /*0040*/ 	.short	0x0002
        /*0042*/ 	.short	0x0008
        /*0044*/ 	.byte	0x00, 0xf5, 0x21, 0x00


	//----- nvinfo : EIATTR_KPARAM_INFO
	.align		4
.L_891:
        /*0048*/ 	.byte	0x04, 0x17
        /*004a*/ 	.short	(.L_893 - .L_892)
.L_892:
        /*004c*/ 	.word	0x00000000
        /*0050*/ 	.short	0x0001
        /*0052*/ 	.short	0x0004
        /*0054*/ 	.byte	0x00, 0xf0, 0x11, 0x00


	//----- nvinfo : EIATTR_KPARAM_INFO
	.align		4
.L_893:
        /*0058*/ 	.byte	0x04, 0x17
        /*005a*/ 	.short	(.L_895 - .L_894)
.L_894:
        /*005c*/ 	.word	0x00000000
        /*0060*/ 	.short	0x0000
        /*0062*/ 	.short	0x0000
        /*0064*/ 	.byte	0x00, 0xf0, 0x11, 0x00


	//----- nvinfo : EIATTR_SPARSE_MMA_MASK
	.align		4
.L_895:
        /*0068*/ 	.byte	0x03, 0x50
        /*006a*/ 	.short	0x0000


	//----- nvinfo : EIATTR_MAXREG_COUNT
	.align		4
        /*006c*/ 	.byte	0x03, 0x1b
        /*006e*/ 	.short	0x00ff


	//----- nvinfo : EIATTR_NUM_BARRIERS
	.align		4
        /*0070*/ 	.byte	0x02, 0x4c
        /*0072*/ 	.byte	0x01
	.zero		1


	//----- nvinfo : EIATTR_MERCURY_ISA_VERSION
	.align		4
        /*0074*/ 	.byte	0x03, 0x5f
        /*0076*/ 	.short	0x0101


	//----- nvinfo : EIATTR_VRC_CTA_INIT_COUNT
	.align		4
        /*0078*/ 	.byte	0x02, 0x4a
	.zero		1
	.zero		1


	//----- nvinfo : EIATTR_EXIT_INSTR_OFFSETS
	.align		4
        /*007c*/ 	.byte	0x04, 0x1c
        /*007e*/ 	.short	(.L_897 - .L_896)


	//   ....[0]....
.L_896:
        /*0080*/ 	.word	0x000036b0


	//   ....[1]....
        /*0084*/ 	.word	0x000036f0


	//----- nvinfo : EIATTR_MAX_THREADS
	.align		4
.L_897:
        /*0088*/ 	.byte	0x04, 0x05
        /*008a*/ 	.short	(.L_899 - .L_898)
.L_898:
        /*008c*/ 	.word	0x00000100
        /*0090*/ 	.word	0x00000001
        /*0094*/ 	.word	0x00000001


	//----- nvinfo : EIATTR_CRS_STACK_SIZE
	.align		4
.L_899:
        /*0098*/ 	.byte	0x04, 0x1e
        /*009a*/ 	.short	(.L_901 - .L_900)
.L_900:
        /*009c*/ 	.word	0x00000000


	//----- nvinfo : EIATTR_CBANK_PARAM_SIZE
	.align		4
.L_901:
        /*00a0*/ 	.byte	0x03, 0x19
        /*00a2*/ 	.short	0x0028


	//----- nvinfo : EIATTR_PARAM_CBANK
	.align		4
        /*00a4*/ 	.byte	0x04, 0x0a
        /*00a6*/ 	.short	(.L_903 - .L_902)
	.align		4
.L_902:
        /*00a8*/ 	.word	index@(.nv.constant0._Z3ha2ILi3EEviiPjPiPyy)
        /*00ac*/ 	.short	0x0380
        /*00ae*/ 	.short	0x0028


	//----- nvinfo : EIATTR_SW_WAR
	.align		4
.L_903:
        /*00b0*/ 	.byte	0x04, 0x36
        /*00b2*/ 	.short	(.L_905 - .L_904)
.L_904:
        /*00b4*/ 	.word	0x00000008
.L_905:


//--------------------- .nv.info._Z3ha2ILi2EEviiPjPiPyy --------------------------
	.section	.nv.info._Z3ha2ILi2EEviiPjPiPyy,"",@"SHT_CUDA_INFO"
	.sectionflags	@""
	.align	4


	//----- nvinfo : EIATTR_CUDA_API_VERSION
	.align		4
        /*0000*/ 	.byte	0x04, 0x37
        /*0002*/ 	.short	(.L_907 - .L_906)
.L_906:
        /*0004*/ 	.word	0x00000082


	//----- nvinfo : EIATTR_KPARAM_INFO
	.align		4
.L_907:
        /*0008*/ 	.byte	0x04, 0x17
        /*000a*/ 	.short	(.L_909 - .L_908)
.L_908:
        /*000c*/ 	.word	0x00000000
        /*0010*/ 	.short	0x0005
        /*0012*/ 	.short	0x0020
        /*0014*/ 	.byte	0x00, 0xf0, 0x21, 0x00


	//----- nvinfo : EIATTR_KPARAM_INFO
	.align		4
.L_909:
        /*0018*/ 	.byte	0x04, 0x17
        /*001a*/ 	.short	(.L_911 - .L_910)
.L_910:
        /*001c*/ 	.word	0x00000000
        /*0020*/ 	.short	0x0004
        /*0022*/ 	.short	0x0018
        /*0024*/ 	.byte	0x00, 0xf5, 0x21, 0x00


	//----- nvinfo : EIATTR_KPARAM_INFO
	.align		4
.L_911:
        /*0028*/ 	.byte	0x04, 0x17
        /*002a*/ 	.short	(.L_913 - .L_912)
.L_912:
        /*002c*/ 	.word	0x00000000
        /*0030*/ 	.short	0x0003
        /*0032*/ 	.short	0x0010
        /*0034*/ 	.byte	0x00, 0xf5, 0x21, 0x00


	//----- nvinfo : EIATTR_KPARAM_INFO
	.align		4
.L_913:
        /*0038*/ 	.byte	0x04, 0x17
        /*003a*/ 	.short	(.L_915 - .L_914)
.L_914:
        /*003c*/ 	.word	0x00000000
        /*0040*/ 	.short	0x0002
        /*0042*/ 	.short	0x0008
        /*0044*/ 	.byte	0x00, 0xf5, 0x21, 0x00


	//----- nvinfo : EIATTR_KPARAM_INFO
	.align		4
.L_915:
        /*0048*/ 	.byte	0x04, 0x17
        /*004a*/ 	.short	(.L_917 - .L_916)
.L_916:
        /*004c*/ 	.word	0x00000000
        /*0050*/ 	.short	0x0001
        /*0052*/ 	.short	0x0004
        /*0054*/ 	.byte	0x00, 0xf0, 0x11, 0x00


	//----- nvinfo : EIATTR_KPARAM_INFO
	.align		4
.L_917:
        /*0058*/ 	.byte	0x04, 0x17
        /*005a*/ 	.short	(.L_919 - .L_918)
.L_918:
        /*005c*/ 	.word	0x00000000
        /*0060*/ 	.short	0x0000
        /*0062*/ 	.short	0x0000
        /*0064*/ 	.byte	0x00, 0xf0, 0x11, 0x00


	//----- nvinfo : EIATTR_SPARSE_MMA_MASK
	.align		4
.L_919:
        /*0068*/ 	.byte	0x03, 0x50
        /*006a*/ 	.short	0x0000


	//----- nvinfo : EIATTR_MAXREG_COUNT
	.align		4
        /*006c*/ 	.byte	0x03, 0x1b
        /*006e*/ 	.short	0x00ff


	//----- nvinfo : EIATTR_NUM_BARRIERS
	.align		4
        /*0070*/ 	.byte	0x02, 0x4c
        /*0072*/ 	.byte	0x01
	.zero		1


	//----- nvinfo : EIATTR_MERCURY_ISA_VERSION
	.align		4
        /*0074*/ 	.byte	0x03, 0x5f
        /*0076*/ 	.short	0x0101


	//----- nvinfo : EIATTR_VRC_CTA_INIT_COUNT
	.align		4
        /*0078*/ 	.byte	0x02, 0x4a
	.zero		1
	.zero		1


	//----- nvinfo : EIATTR_EXIT_INSTR_OFFSETS
	.align		4
        /*007c*/ 	.byte	0x04, 0x1c
        /*007e*/ 	.short	(.L_921 - .L_920)


	//   ....[0]....
.L_920:
        /*0080*/ 	.word	0x00003200


	//   ....[1]....
        /*0084*/ 	.word	0x00003250


	//----- nvinfo : EIATTR_MAX_THREADS
	.align		4
.L_921:
        /*0088*/ 	.byte	0x04, 0x05
        /*008a*/ 	.short	(.L_923 - .L_922)
.L_922:
        /*008c*/ 	.word	0x00000100
        /*0090*/ 	.word	0x00000001
        /*0094*/ 	.word	0x00000001


	//----- nvinfo : EIATTR_CRS_STACK_SIZE
	.align		4
.L_923:
        /*0098*/ 	.byte	0x04, 0x1e
        /*009a*/ 	.short	(.L_925 - .L_924)
.L_924:
        /*009c*/ 	.word	0x00000000


	//----- nvinfo : EIATTR_CBANK_PARAM_SIZE
	.align		4
.L_925:
        /*00a0*/ 	.byte	0x03, 0x19
        /*00a2*/ 	.short	0x0028


	//----- nvinfo : EIATTR_PARAM_CBANK
	.align		4
        /*00a4*/ 	.byte	0x04, 0x0a
        /*00a6*/ 	.short	(.L_927 - .L_926)
	.align		4
.L_926:
        /*00a8*/ 	.word	index@(.nv.constant0._Z3ha2ILi2EEviiPjPiPyy)
        /*00ac*/ 	.short	0x0380
        /*00ae*/ 	.short	0x0028


	//----- nvinfo : EIATTR_SW_WAR
	.align		4
.L_927:
        /*00b0*/ 	.byte	0x04, 0x36
        /*00b2*/ 	.short	(.L_929 - .L_928)
.L_928:
        /*00b4*/ 	.word	0x00000008
.L_929:


//--------------------- .nv.callgraph             --------------------------
	.section	.nv.callgraph,"",@"SHT_CUDA_CALLGRAPH"
	.align	4
	.sectionentsize	8
	.align		4
        /*0000*/ 	.word	0x00000000
	.align		4
        /*0004*/ 	.word	0xffffffff
	.align		4
        /*0008*/ 	.word	0x00000000
	.align		4
        /*000c*/ 	.word	0xfffffffe
	.align		4
        /*0010*/ 	.word	0x00000000
	.align		4
        /*0014*/ 	.word	0xfffffffd
	.align		4
        /*0018*/ 	.word	0x00000000
	.align		4
        /*001c*/ 	.word	0xfffffffc


//--------------------- .text._Z3ha2ILi32EEviiPjPiPyy --------------------------
	.section	.text._Z3ha2ILi32EEviiPjPiPyy,"ax",@progbits
	.align	128
        .global         _Z3ha2ILi32EEviiPjPiPyy
        .type           _Z3ha2ILi32EEviiPjPiPyy,@function
        .size           _Z3ha2ILi32EEviiPjPiPyy,(.L_x_967 - _Z3ha2ILi32EEviiPjPiPyy)
        .other          _Z3ha2ILi32EEviiPjPiPyy,@"STO_CUDA_ENTRY STV_DEFAULT"
_Z3ha2ILi32EEviiPjPiPyy:
.text._Z3ha2ILi32EEviiPjPiPyy:
[----:B------:R-:W-:Y:S01]  /*0000*/  LDC R1, c[0x0][0x37c] ;  /* 0x0000df00ff017b82 */ /* 0x000fe20000000800 */
[----:B------:R-:W0:Y:S07]  /*0010*/  S2R R3, SR_TID.Y ;  /* 0x0000000000037919 */ /* 0x000e2e0000002200 */
[----:B------:R-:W0:Y:S01]  /*0020*/  S2UR UR4, SR_CTAID.X ;  /* 0x00000000000479c3 */ /* 0x000e220000002500 */
[----:B------:R-:W1:Y:S07]  /*0030*/  LDCU.64 UR8, c[0x0][0x358] ;  /* 0x00006b00ff0877ac */ /* 0x000e6e0008000a00 */
[----:B------:R-:W0:Y:S08]  /*0040*/  LDC R0, c[0x0][0x364] ;  /* 0x0000d900ff007b82 */ /* 0x000e300000000800 */
[----:B------:R-:W2:Y:S01]  /*0050*/  LDC.64 R4, c[0x0][0x388] ;  /* 0x0000e200ff047b82 */ /* 0x000ea20000000a00 */
[----:B0-----:R-:W-:Y:S01]  /*0060*/  IMAD R56, R0, UR4, R3 ;  /* 0x0000000400387c24 */ /* 0x001fe2000f8e0203 */
[----:B------:R-:W0:Y:S01]  /*0070*/  S2R R30, SR_TID.X ;  /* 0x00000000001e7919 */ /* 0x000e220000002100 */
[----:B------:R-:W3:Y:S02]  /*0080*/  LDCU UR4, c[0x0][0x380] ;  /* 0x00007000ff0477ac */ /* 0x000ee40008000800 */
[----:B--2---:R-:W-:-:S05]  /*0090*/  IMAD.WIDE R4, R56, 0x4, R4 ;  /* 0x0000000438047825 */ /* 0x004fca00078e0204 */
[----:B-1----:R1:W5:Y:S01]  /*00a0*/  LDG.E R115, desc[UR8][R4.64] ;  /* 0x0000000804737981 */ /* 0x002362000c1e1900 */
[----:B------:R-:W-:Y:S01]  /*00b0*/  BSSY.RECONVERGENT B0, `(.L_x_0) ;  /* 0x00000f5000007945 */ /* 0x000fe20003800200 */
[----:B---3--:R-:W-:Y:S02]  /*00c0*/  IMAD.U32 R117, RZ, RZ, UR4 ;  /* 0x00000004ff757e24 */ /* 0x008fe4000f8e00ff */
[----:B0-----:R-:W-:-:S05]  /*00d0*/  IMAD R52, R3, 0x20, R30 ;  /* 0x0000002003347824 */ /* 0x001fca00078e021e */
[----:B------:R-:W-:-:S13]  /*00e0*/  ISETP.GE.AND P0, PT, R52, R117, PT ;  /* 0x000000753400720c */ /* 0x000fda0003f06270 */
[----:B-1----:R-:W-:Y:S05]  /*00f0*/  @P0 BRA `(.L_x_1) ;  /* 0x0000000c00c00947 */ /* 0x002fea0003800000 */
[C---:B------:R-:W-:Y:S01]  /*0100*/  LOP3.LUT R31, R117.reuse, 0xf, RZ, 0xc0, !PT ;  /* 0x0000000f751f7812 */ /* 0x040fe200078ec0ff */
[----:B------:R-:W-:Y:S01]  /*0110*/  IMAD.MOV.U32 R6, RZ, RZ, R52 ;  /* 0x000000ffff067224 */ /* 0x000fe200078e0034 */
[C---:B------:R-:W-:Y:S02]  /*0120*/  LOP3.LUT R32, R117.reuse, 0x7, RZ, 0xc0, !PT ;  /* 0x0000000775207812 */ /* 0x040fe400078ec0ff */
[C---:B------:R-:W-:Y:S02]  /*0130*/  LOP3.LUT R2, R117.reuse, 0x7ffffff0, RZ, 0xc0, !PT ;  /* 0x7ffffff075027812 */ /* 0x040fe400078ec0ff */
[----:B------:R-:W-:-:S07]  /*0140*/  LOP3.LUT R4, R117, 0x3, RZ, 0xc0, !PT ;  /* 0x0000000375047812 */ /* 0x000fce00078ec0ff */
.L_x_7:
[----:B------:R-:W0:Y:S01]  /*0150*/  LDCU UR4, c[0x0][0x380] ;  /* 0x00007000ff0477ac */ /* 0x000e220008000800 */
[----:B------:R-:W-:Y:S01]  /*0160*/  CS2R R8, SRZ ;  /* 0x0000000000087805 */ /* 0x000fe2000001ff00 */
[----:B------:R-:W-:Y:S02]  /*0170*/  IMAD.MOV.U32 R5, RZ, RZ, RZ ;  /* 0x000000ffff057224 */ /* 0x000fe400078e00ff */
[----:B0-----:R-:W-:-:S05]  /*0180*/  IMAD.U32 R117, RZ, RZ, UR4 ;  /* 0x00000004ff757e24 */ /* 0x001fca000f8e00ff */
[----:B------:R-:W-:-:S13]  /*0190*/  ISETP.GE.U32.AND P0, PT, R117, 0x10, PT ;  /* 0x000000107500780c */ /* 0x000fda0003f06070 */
[----:B------:R-:W-:Y:S05]  /*01a0*/  @!P0 BRA `(.L_x_2) ;  /* 0x0000000400a08947 */ /* 0x000fea0003800000 */
[----:B------:R-:W-:Y:S01]  /*01b0*/  CS2R R8, SRZ ;  /* 0x0000000000087805 */ /* 0x000fe2000001ff00 */
[----:B------:R-:W-:-:S07]  /*01c0*/  IMAD.MOV.U32 R5, RZ, RZ, RZ ;  /* 0x000000ffff057224 */ /* 0x000fce00078e00ff */
.L_x_3:
[----:B------:R-:W0:Y:S01]  /*01d0*/  LDC.64 R10, c[0x0][0x390] ;  /* 0x0000e400ff0a7b82 */ /* 0x000e220000000a00 */
[----:B------:R-:W-:-:S04]  /*01e0*/  IMAD R7, R6, R117, R5 ;  /* 0x0000007506077224 */ /* 0x000fc800078e0205 */
[----:B0-----:R-:W-:-:S05]  /*01f0*/  IMAD.WIDE R10, R7, 0x4, R10 ;  /* 0x00000004070a7825 */ /* 0x001fca00078e020a */
[----:B------:R-:W2:Y:S04]  /*0200*/  LDG.E R12, desc[UR8][R10.64] ;  /* 0x000000080a0c7981 */ /* 0x000ea8000c1e1900 */
[----:B------:R-:W3:Y:S04]  /*0210*/  LDG.E R14, desc[UR8][R10.64+0x4] ;  /* 0x000004080a0e7981 */ /* 0x000ee8000c1e1900 */
[----:B------:R-:W4:Y:S04]  /*0220*/  LDG.E R16, desc[UR8][R10.64+0x8] ;  /* 0x000008080a107981 */ /* 0x000f28000c1e1900 */
        /* <DEDUP_REMOVED lines=12> */
[----:B------:R0:W4:Y:S01]  /*02f0*/  LDG.E R25, desc[UR8][R10.64+0x3c] ;  /* 0x00003c080a197981 */ /* 0x000122000c1e1900 */
[----:B------:R-:W-:Y:S01]  /*0300*/  VIADD R7, R5, 0x1 ;  /* 0x0000000105077836 */ /* 0x000fe20000000000 */
[----:B--2---:R-:W-:-:S02]  /*0310*/  SHF.R.S32.HI R27, RZ, 0x1f, R12 ;  /* 0x0000001fff1b7819 */ /* 0x004fc4000001140c */
[CC--:B------:R-:W-:Y:S02]  /*0320*/  SHF.L.U32 R33, R12.reuse, R5.reuse, RZ ;  /* 0x000000050c217219 */ /* 0x0c0fe400000006ff */
[----:B---3--:R-:W-:Y:S02]  /*0330*/  SHF.R.S32.HI R29, RZ, 0x1f, R14 ;  /* 0x0000001fff1d7819 */ /* 0x008fe4000001140e */
[----:B------:R-:W-:Y:S02]  /*0340*/  SHF.L.U64.HI R34, R12, R5, R27 ;  /* 0x000000050c227219 */ /* 0x000fe4000001021b */
[CC--:B------:R-:W-:Y:S02]  /*0350*/  SHF.L.U32 R27, R14.reuse, R7.reuse, RZ ;  /* 0x000000070e1b7219 */ /* 0x0c0fe400000006ff */
[----:B------:R-:W-:Y:S01]  /*0360*/  SHF.L.U64.HI R12, R14, R7, R29 ;  /* 0x000000070e0c7219 */ /* 0x000fe2000001021d */
[----:B------:R-:W-:Y:S01]  /*0370*/  VIADD R7, R5, 0x2 ;  /* 0x0000000205077836 */ /* 0x000fe20000000000 */
[----:B------:R-:W-:Y:S01]  /*0380*/  LOP3.LUT R14, R27, R33, R8, 0xfe, !PT ;  /* 0x000000211b0e7212 */ /* 0x000fe200078efe08 */
[----:B------:R-:W-:Y:S01]  /*0390*/  VIADD R8, R5, 0x3 ;  /* 0x0000000305087836 */ /* 0x000fe20000000000 */
[----:B------:R-:W-:-:S02]  /*03a0*/  LOP3.LUT R27, R12, R34, R9, 0xfe, !PT ;  /* 0x000000220c1b7212 */ /* 0x000fc400078efe09 */
[----:B----4-:R-:W-:Y:S02]  /*03b0*/  SHF.R.S32.HI R9, RZ, 0x1f, R16 ;  /* 0x0000001fff097819 */ /* 0x010fe40000011410 */
[----:B0-----:R-:W-:Y:S02]  /*03c0*/  SHF.R.S32.HI R10, RZ, 0x1f, R13 ;  /* 0x0000001fff0a7819 */ /* 0x001fe4000001140d */
[CC--:B------:R-:W-:Y:S02]  /*03d0*/  SHF.L.U32 R12, R16.reuse, R7.reuse, RZ ;  /* 0x00000007100c7219 */ /* 0x0c0fe400000006ff */
[----:B------:R-:W-:Y:S02]  /*03e0*/  SHF.L.U64.HI R9, R16, R7, R9 ;  /* 0x0000000710097219 */ /* 0x000fe40000010209 */
[CC--:B------:R-:W-:Y:S02]  /*03f0*/  SHF.L.U32 R7, R13.reuse, R8.reuse, RZ ;  /* 0x000000080d077219 */ /* 0x0c0fe400000006ff */
[----:B------:R-:W-:Y:S01]  /*0400*/  SHF.L.U64.HI R10, R13, R8, R10 ;  /* 0x000000080d0a7219 */ /* 0x000fe2000001020a */
[----:B------:R-:W-:Y:S01]  /*0410*/  VIADD R8, R5, 0x5 ;  /* 0x0000000505087836 */ /* 0x000fe20000000000 */
[----:B------:R-:W-:Y:S01]  /*0420*/  LOP3.LUT R13, R7, R12, R14, 0xfe, !PT ;  /* 0x0000000c070d7212 */ /* 0x000fe200078efe0e */
[----:B------:R-:W-:Y:S01]  /*0430*/  VIADD R7, R5, 0x4 ;  /* 0x0000000405077836 */ /* 0x000fe20000000000 */
[----:B------:R-:W-:-:S02]  /*0440*/  LOP3.LUT R14, R10, R9, R27, 0xfe, !PT ;  /* 0x000000090a0e7212 */ /* 0x000fc400078efe1b */
[----:B------:R-:W-:Y:S02]  /*0450*/  SHF.R.S32.HI R9, RZ, 0x1f, R18 ;  /* 0x0000001fff097819 */ /* 0x000fe40000011412 */
[----:B------:R-:W-:Y:S02]  /*0460*/  SHF.R.S32.HI R10, RZ, 0x1f, R15 ;  /* 0x0000001fff0a7819 */ /* 0x000fe4000001140f */
[CC--:B------:R-:W-:Y:S02]  /*0470*/  SHF.L.U64.HI R9, R18.reuse, R7.reuse, R9 ;  /* 0x0000000712097219 */ /* 0x0c0fe40000010209 */
[-C--:B------:R-:W-:Y:S02]  /*0480*/  SHF.L.U64.HI R10, R15, R8.reuse, R10 ;  /* 0x000000080f0a7219 */ /* 0x080fe4000001020a */
[----:B------:R-:W-:Y:S01]  /*0490*/  SHF.L.U32 R12, R18, R7, RZ ;  /* 0x00000007120c7219 */ /* 0x000fe200000006ff */
[----:B------:R-:W-:Y:S01]  /*04a0*/  VIADD R7, R5, 0x6 ;  /* 0x0000000605077836 */ /* 0x000fe20000000000 */
[----:B------:R-:W-:Y:S01]  /*04b0*/  SHF.L.U32 R11, R15, R8, RZ ;  /* 0x000000080f0b7219 */ /* 0x000fe200000006ff */
[----:B------:R-:W-:Y:S01]  /*04c0*/  VIADD R8, R5, 0x7 ;  /* 0x0000000705087836 */ /* 0x000fe20000000000 */
[----:B------:R-:W-:-:S02]  /*04d0*/  LOP3.LUT R14, R10, R9, R14, 0xfe, !PT ;  /* 0x000000090a0e7212 */ /* 0x000fc400078efe0e */
[----:B------:R-:W-:Y:S02]  /*04e0*/  SHF.R.S32.HI R9, RZ, 0x1f, R20 ;  /* 0x0000001fff097819 */ /* 0x000fe40000011414 */
[----:B------:R-:W-:Y:S02]  /*04f0*/  SHF.R.S32.HI R10, RZ, 0x1f, R17 ;  /* 0x0000001fff0a7819 */ /* 0x000fe40000011411 */
[CC--:B------:R-:W-:Y:S02]  /*0500*/  SHF.L.U64.HI R9, R20.reuse, R7.reuse, R9 ;  /* 0x0000000714097219 */ /* 0x0c0fe40000010209 */
[----:B------:R-:W-:Y:S02]  /*0510*/  SHF.L.U64.HI R10, R17, R8, R10 ;  /* 0x00000008110a7219 */ /* 0x000fe4000001020a */
[----:B------:R-:W-:Y:S02]  /*0520*/  LOP3.LUT R11, R11, R12, R13, 0xfe, !PT ;  /* 0x0000000c0b0b7212 */ /* 0x000fe400078efe0d */
        /* <DEDUP_REMOVED lines=27> */
[----:B------:R-:W-:Y:S02]  /*06e0*/  LOP3.LUT R13, R13, R12, R11, 0xfe, !PT ;  /* 0x0000000c0d0d7212 */ /* 0x000fe400078efe0b */
[CC--:B------:R-:W-:Y:S02]  /*06f0*/  SHF.L.U32 R12, R26.reuse, R7.reuse, RZ ;  /* 0x000000071a0c7219 */ /* 0x0c0fe400000006ff */
[----:B------:R-:W-:Y:S01]  /*0700*/  SHF.L.U64.HI R9, R26, R7, R9 ;  /* 0x000000071a097219 */ /* 0x000fe20000010209 */
[----:B------:R-:W-:Y:S01]  /*0710*/  VIADD R7, R5, 0xe ;  /* 0x0000000e05077836 */ /* 0x000fe20000000000 */
[----:B------:R-:W-:-:S02]  /*0720*/  SHF.L.U32 R11, R23, R8, RZ ;  /* 0x00000008170b7219 */ /* 0x000fc400000006ff */
[----:B------:R-:W-:Y:S01]  /*0730*/  SHF.L.U64.HI R10, R23, R8, R10 ;  /* 0x00000008170a7219 */ /* 0x000fe2000001020a */
[----:B------:R-:W-:Y:S01]  /*0740*/  VIADD R8, R5, 0xf ;  /* 0x0000000f05087836 */ /* 0x000fe20000000000 */
[----:B------:R-:W-:Y:S01]  /*0750*/  LOP3.LUT R11, R11, R12, R13, 0xfe, !PT ;  /* 0x0000000c0b0b7212 */ /* 0x000fe200078efe0d */
[----:B------:R-:W-:Y:S01]  /*0760*/  VIADD R5, R5, 0x10 ;  /* 0x0000001005057836 */ /* 0x000fe20000000000 */
[----:B------:R-:W-:Y:S02]  /*0770*/  LOP3.LUT R13, R10, R9, R14, 0xfe, !PT ;  /* 0x000000090a0d7212 */ /* 0x000fe400078efe0e */
[----:B------:R-:W-:Y:S02]  /*0780*/  SHF.R.S32.HI R9, RZ, 0x1f, R28 ;  /* 0x0000001fff097819 */ /* 0x000fe4000001141c */
[----:B------:R-:W-:Y:S02]  /*0790*/  ISETP.NE.AND P0, PT, R5, R2, PT ;  /* 0x000000020500720c */ /* 0x000fe40003f05270 */
[----:B------:R-:W-:-:S02]  /*07a0*/  SHF.R.S32.HI R10, RZ, 0x1f, R25 ;  /* 0x0000001fff0a7819 */ /* 0x000fc40000011419 */
[CC--:B------:R-:W-:Y:S02]  /*07b0*/  SHF.L.U32 R12, R28.reuse, R7.reuse, RZ ;  /* 0x000000071c0c7219 */ /* 0x0c0fe400000006ff */
[----:B------:R-:W-:Y:S02]  /*07c0*/  SHF.L.U64.HI R9, R28, R7, R9 ;  /* 0x000000071c097219 */ /* 0x000fe40000010209 */
[CC--:B------:R-:W-:Y:S02]  /*07d0*/  SHF.L.U32 R7, R25.reuse, R8.reuse, RZ ;  /* 0x0000000819077219 */ /* 0x0c0fe400000006ff */
[----:B------:R-:W-:Y:S02]  /*07e0*/  SHF.L.U64.HI R10, R25, R8, R10 ;  /* 0x00000008190a7219 */ /* 0x000fe4000001020a */
[----:B------:R-:W-:Y:S02]  /*07f0*/  LOP3.LUT R8, R7, R12, R11, 0xfe, !PT ;  /* 0x0000000c07087212 */ /* 0x000fe400078efe0b */
[----:B------:R-:W-:Y:S01]  /*0800*/  LOP3.LUT R9, R10, R9, R13, 0xfe, !PT ;  /* 0x000000090a097212 */ /* 0x000fe200078efe0d */
[----:B------:R-:W-:Y:S06]  /*0810*/  @P0 BRA `(.L_x_3) ;  /* 0xfffffff8006c0947 */ /* 0x000fec000383ffff */
[----:B------:R-:W-:-:S07]  /*0820*/  IMAD.MOV.U32 R5, RZ, RZ, R2 ;  /* 0x000000ffff057224 */ /* 0x000fce00078e0002 */
.L_x_2:
[----:B------:R-:W-:-:S13]  /*0830*/  ISETP.NE.AND P0, PT, R31, RZ, PT ;  /* 0x000000ff1f00720c */ /* 0x000fda0003f05270 */
[----:B------:R-:W-:Y:S05]  /*0840*/  @!P0 BRA `(.L_x_4) ;  /* 0x0000000400c88947 */ /* 0x000fea0003800000 */
[----:B------:R-:W-:Y:S01]  /*0850*/  VIADD R7, R31, 0xffffffff ;  /* 0xffffffff1f077836 */ /* 0x000fe20000000000 */
[----:B------:R-:W-:-:S04]  /*0860*/  ISETP.NE.AND P1, PT, R32, RZ, PT ;  /* 0x000000ff2000720c */ /* 0x000fc80003f25270 */
[----:B------:R-:W-:-:S13]  /*0870*/  ISETP.GE.U32.AND P0, PT, R7, 0x7, PT ;  /* 0x000000070700780c */ /* 0x000fda0003f06070 */
[----:B------:R-:W-:Y:S05]  /*0880*/  @!P0 BRA `(.L_x_5) ;  /* 0x0000000000cc8947 */ /* 0x000fea0003800000 */
        /* <DEDUP_REMOVED lines=10> */
[----:B------:R0:W4:Y:S01]  /*0930*/  LDG.E R22, desc[UR8][R10.64+0x1c] ;  /* 0x00001c080a167981 */ /* 0x000122000c1e1900 */
[----:B------:R-:W-:-:S02]  /*0940*/  VIADD R7, R5, 0x1 ;  /* 0x0000000105077836 */ /* 0x000fc40000000000 */
[C---:B0-----:R-:W-:Y:S01]  /*0950*/  VIADD R10, R5.reuse, 0x4 ;  /* 0x00000004050a7836 */ /* 0x041fe20000000000 */
[----:B--2---:R-:W-:Y:S02]  /*0960*/  SHF.R.S32.HI R19, RZ, 0x1f, R14 ;  /* 0x0000001fff137819 */ /* 0x004fe4000001140e */
[CC--:B------:R-:W-:Y:S02]  /*0970*/  SHF.L.U32 R21, R14.reuse, R7.reuse, RZ ;  /* 0x000000070e157219 */ /* 0x0c0fe400000006ff */
[----:B---3--:R-:W-:Y:S02]  /*0980*/  SHF.R.S32.HI R17, RZ, 0x1f, R12 ;  /* 0x0000001fff117819 */ /* 0x008fe4000001140c */
[----:B------:R-:W-:Y:S01]  /*0990*/  SHF.L.U64.HI R24, R14, R7, R19 ;  /* 0x000000070e187219 */ /* 0x000fe20000010213 */
[----:B------:R-:W-:Y:S01]  /*09a0*/  VIADD R7, R5, 0x2 ;  /* 0x0000000205077836 */ /* 0x000fe20000000000 */
[----:B----4-:R-:W-:Y:S02]  /*09b0*/  SHF.R.S32.HI R14, RZ, 0x1f, R16 ;  /* 0x0000001fff0e7819 */ /* 0x010fe40000011410 */
[----:B------:R-:W-:-:S02]  /*09c0*/  SHF.L.U64.HI R23, R12, R5, R17 ;  /* 0x000000050c177219 */ /* 0x000fc40000010211 */
[----:B------:R-:W-:Y:S02]  /*09d0*/  SHF.L.U32 R17, R12, R5, RZ ;  /* 0x000000050c117219 */ /* 0x000fe400000006ff */
[CC--:B------:R-:W-:Y:S02]  /*09e0*/  SHF.L.U32 R12, R16.reuse, R7.reuse, RZ ;  /* 0x00000007100c7219 */ /* 0x0c0fe400000006ff */
[----:B------:R-:W-:Y:S01]  /*09f0*/  SHF.L.U64.HI R19, R16, R7, R14 ;  /* 0x0000000710137219 */ /* 0x000fe2000001020e */
[----:B------:R-:W-:Y:S01]  /*0a00*/  VIADD R7, R5, 0x3 ;  /* 0x0000000305077836 */ /* 0x000fe20000000000 */
[----:B------:R-:W-:Y:S02]  /*0a10*/  LOP3.LUT R14, R12, R17, R21, 0xfe, !PT ;  /* 0x000000110c0e7212 */ /* 0x000fe400078efe15 */
[----:B------:R-:W-:Y:S02]  /*0a20*/  SHF.R.S32.HI R11, RZ, 0x1f, R18 ;  /* 0x0000001fff0b7819 */ /* 0x000fe40000011412 */
[----:B------:R-:W-:-:S02]  /*0a30*/  SHF.R.S32.HI R12, RZ, 0x1f, R13 ;  /* 0x0000001fff0c7819 */ /* 0x000fc4000001140d */
[C---:B------:R-:W-:Y:S02]  /*0a40*/  SHF.L.U32 R17, R18.reuse, R7, RZ ;  /* 0x0000000712117219 */ /* 0x040fe400000006ff */
[-C--:B------:R-:W-:Y:S02]  /*0a50*/  SHF.L.U32 R16, R13, R10.reuse, RZ ;  /* 0x0000000a0d107219 */ /* 0x080fe400000006ff */
[----:B------:R-:W-:Y:S02]  /*0a60*/  LOP3.LUT R19, R19, R23, R24, 0xfe, !PT ;  /* 0x0000001713137212 */ /* 0x000fe400078efe18 */
[----:B------:R-:W-:Y:S01]  /*0a70*/  SHF.L.U64.HI R11, R18, R7, R11 ;  /* 0x00000007120b7219 */ /* 0x000fe2000001020b */
[----:B------:R-:W-:Y:S01]  /*0a80*/  VIADD R7, R5, 0x5 ;  /* 0x0000000505077836 */ /* 0x000fe20000000000 */
[----:B------:R-:W-:Y:S01]  /*0a90*/  SHF.L.U64.HI R12, R13, R10, R12 ;  /* 0x0000000a0d0c7219 */ /* 0x000fe2000001020c */
[----:B------:R-:W-:Y:S01]  /*0aa0*/  VIADD R10, R5, 0x6 ;  /* 0x00000006050a7836 */ /* 0x000fe20000000000 */
[----:B------:R-:W-:-:S02]  /*0ab0*/  LOP3.LUT R16, R16, R14, R17, 0xfe, !PT ;  /* 0x0000000e10107212 */ /* 0x000fc400078efe11 */
[----:B------:R-:W-:Y:S02]  /*0ac0*/  LOP3.LUT R17, R12, R19, R11, 0xfe, !PT ;  /* 0x000000130c117212 */ /* 0x000fe400078efe0b */
[----:B------:R-:W-:Y:S02]  /*0ad0*/  SHF.R.S32.HI R11, RZ, 0x1f, R20 ;  /* 0x0000001fff0b7819 */ /* 0x000fe40000011414 */
[----:B------:R-:W-:Y:S02]  /*0ae0*/  SHF.R.S32.HI R12, RZ, 0x1f, R15 ;  /* 0x0000001fff0c7819 */ /* 0x000fe4000001140f */
[CC--:B------:R-:W-:Y:S02]  /*0af0*/  SHF.L.U32 R14, R20.reuse, R7.reuse, RZ ;  /* 0x00000007140e7219 */ /* 0x0c0fe400000006ff */
[----:B------:R-:W-:Y:S01]  /*0b00*/  SHF.L.U64.HI R20, R20, R7, R11 ;  /* 0x0000000714147219 */ /* 0x000fe2000001020b */
[----:B------:R-:W-:Y:S01]  /*0b10*/  VIADD R7, R5, 0x7 ;  /* 0x0000000705077836 */ /* 0x000fe20000000000 */
[-C--:B------:R-:W-:Y:S01]  /*0b20*/  SHF.L.U32 R11, R15, R10.reuse, RZ ;  /* 0x0000000a0f0b7219 */ /* 0x080fe200000006ff */
[----:B------:R-:W-:Y:S01]  /*0b30*/  VIADD R5, R5, 0x8 ;  /* 0x0000000805057836 */ /* 0x000fe20000000000 */
[----:B------:R-:W-:-:S02]  /*0b40*/  SHF.L.U64.HI R13, R15, R10, R12 ;  /* 0x0000000a0f0d7219 */ /* 0x000fc4000001020c */
[----:B------:R-:W-:Y:S02]  /*0b50*/  SHF.R.S32.HI R10, RZ, 0x1f, R22 ;  /* 0x0000001fff0a7819 */ /* 0x000fe40000011416 */
[----:B------:R-:W-:Y:S02]  /*0b60*/  LOP3.LUT R12, R11, R16, R14, 0xfe, !PT ;  /* 0x000000100b0c7212 */ /* 0x000fe400078efe0e */
[C---:B------:R-:W-:Y:S02]  /*0b70*/  SHF.L.U32 R11, R22.reuse, R7, RZ ;  /* 0x00000007160b7219 */ /* 0x040fe400000006ff */
[----:B------:R-:W-:Y:S02]  /*0b80*/  LOP3.LUT R13, R13, R17, R20, 0xfe, !PT ;  /* 0x000000110d0d7212 */ /* 0x000fe400078efe14 */
[----:B------:R-:W-:Y:S02]  /*0b90*/  SHF.L.U64.HI R10, R22, R7, R10 ;  /* 0x00000007160a7219 */ /* 0x000fe4000001020a */
[----:B------:R-:W-:-:S02]  /*0ba0*/  LOP3.LUT R8, R8, R12, R11, 0xfe, !PT ;  /* 0x0000000c08087212 */ /* 0x000fc400078efe0b */
[----:B------:R-:W-:-:S07]  /*0bb0*/  LOP3.LUT R9, R9, R13, R10, 0xfe, !PT ;  /* 0x0000000d09097212 */ /* 0x000fce00078efe0a */
.L_x_5:
        /* <DEDUP_REMOVED lines=11> */
[----:B------:R0:W4:Y:S01]  /*0c70*/  LDG.E R19, desc[UR8][R10.64+0xc] ;  /* 0x00000c080a137981 */ /* 0x000122000c1e1900 */
[----:B------:R-:W-:-:S02]  /*0c80*/  VIADD R13, R5, 0x1 ;  /* 0x00000001050d7836 */ /* 0x000fc40000000000 */
[C---:B0-----:R-:W-:Y:S01]  /*0c90*/  VIADD R10, R5.reuse, 0x3 ;  /* 0x00000003050a7836 */ /* 0x041fe20000000000 */
[----:B--2---:R-:W-:Y:S02]  /*0ca0*/  SHF.R.S32.HI R15, RZ, 0x1f, R14 ;  /* 0x0000001fff0f7819 */ /* 0x004fe4000001140e */
[CC--:B------:R-:W-:Y:S02]  /*0cb0*/  SHF.L.U32 R17, R14.reuse, R13.reuse, RZ ;  /* 0x0000000d0e117219 */ /* 0x0c0fe400000006ff */
[----:B------:R-:W-:Y:S01]  /*0cc0*/  SHF.L.U64.HI R14, R14, R13, R15 ;  /* 0x0000000d0e0e7219 */ /* 0x000fe2000001020f */
[----:B------:R-:W-:Y:S01]  /*0cd0*/  VIADD R13, R5, 0x2 ;  /* 0x00000002050d7836 */ /* 0x000fe20000000000 */
[----:B---3--:R-:W-:Y:S02]  /*0ce0*/  SHF.R.S32.HI R7, RZ, 0x1f, R12 ;  /* 0x0000001fff077819 */ /* 0x008fe4000001140c */
[----:B----4-:R-:W-:Y:S02]  /*0cf0*/  SHF.R.S32.HI R15, RZ, 0x1f, R16 ;  /* 0x0000001fff0f7819 */ /* 0x010fe40000011410 */
[----:B------:R-:W-:-:S02]  /*0d00*/  SHF.L.U64.HI R7, R12, R5, R7 ;  /* 0x000000050c077219 */ /* 0x000fc40000010207 */
[----:B------:R-:W-:Y:S01]  /*0d10*/  SHF.L.U32 R12, R12, R5, RZ ;  /* 0x000000050c0c7219 */ /* 0x000fe200000006ff */
[----:B------:R-:W-:Y:S01]  /*0d20*/  VIADD R5, R5, 0x4 ;  /* 0x0000000405057836 */ /* 0x000fe20000000000 */
[CC--:B------:R-:W-:Y:S02]  /*0d30*/  SHF.L.U32 R18, R16.reuse, R13.reuse, RZ ;  /* 0x0000000d10127219 */ /* 0x0c0fe400000006ff */
[----:B------:R-:W-:Y:S02]  /*0d40*/  SHF.L.U64.HI R15, R16, R13, R15 ;  /* 0x0000000d100f7219 */ /* 0x000fe4000001020f */
[----:B------:R-:W-:Y:S02]  /*0d50*/  SHF.R.S32.HI R11, RZ, 0x1f, R19 ;  /* 0x0000001fff0b7819 */ /* 0x000fe40000011413 */
[----:B------:R-:W-:Y:S02]  /*0d60*/  LOP3.LUT R17, R18, R12, R17, 0xfe, !PT ;  /* 0x0000000c12117212 */ /* 0x000fe400078efe11 */
[----:B------:R-:W-:-:S02]  /*0d70*/  SHF.L.U32 R12, R19, R10, RZ ;  /* 0x0000000a130c7219 */ /* 0x000fc400000006ff */
[----:B------:R-:W-:Y:S02]  /*0d80*/  LOP3.LUT R14, R15, R7, R14, 0xfe, !PT ;  /* 0x000000070f0e7212 */ /* 0x000fe400078efe0e */
[----:B------:R-:W-:Y:S02]  /*0d90*/  SHF.L.U64.HI R11, R19, R10, R11 ;  /* 0x0000000a130b7219 */ /* 0x000fe4000001020b */
[----:B------:R-:W-:Y:S02]  /*0da0*/  LOP3.LUT R8, R8, R17, R12, 0xfe, !PT ;  /* 0x0000001108087212 */ /* 0x000fe400078efe0c */
[----:B------:R-:W-:-:S07]  /*0db0*/  LOP3.LUT R9, R9, R14, R11, 0xfe, !PT ;  /* 0x0000000e09097212 */ /* 0x000fce00078efe0b */
.L_x_6:
[----:B------:R-:W-:Y:S05]  /*0dc0*/  @!P1 BRA `(.L_x_4) ;  /* 0x0000000000689947 */ /* 0x000fea0003800000 */
[----:B------:R-:W0:Y:S01]  /*0dd0*/  LDC.64 R10, c[0x0][0x390] ;  /* 0x0000e400ff0a7b82 */ /* 0x000e220000000a00 */
[----:B------:R-:W-:-:S04]  /*0de0*/  IMAD R7, R6, R117, R5 ;  /* 0x0000007506077224 */ /* 0x000fc800078e0205 */
[----:B0-----:R-:W-:-:S05]  /*0df0*/  IMAD.WIDE R10, R7, 0x4, R10 ;  /* 0x00000004070a7825 */ /* 0x001fca00078e020a */
[----:B------:R-:W2:Y:S01]  /*0e00*/  LDG.E R12, desc[UR8][R10.64] ;  /* 0x000000080a0c7981 */ /* 0x000ea2000c1e1900 */
[----:B------:R-:W-:Y:S02]  /*0e10*/  ISETP.NE.AND P0, PT, R4, 0x1, PT ;  /* 0x000000010400780c */ /* 0x000fe40003f05270 */
[----:B--2---:R-:W-:Y:S02]  /*0e20*/  SHF.R.S32.HI R7, RZ, 0x1f, R12 ;  /* 0x0000001fff077819 */ /* 0x004fe4000001140c */
[CC--:B------:R-:W-:Y:S02]  /*0e30*/  SHF.L.U32 R13, R12.reuse, R5.reuse, RZ ;  /* 0x000000050c0d7219 */ /* 0x0c0fe400000006ff */
[----:B------:R-:W-:Y:S02]  /*0e40*/  SHF.L.U64.HI R12, R12, R5, R7 ;  /* 0x000000050c0c7219 */ /* 0x000fe40000010207 */
[----:B------:R-:W-:Y:S02]  /*0e50*/  LOP3.LUT R8, R13, R8, RZ, 0xfc, !PT ;  /* 0x000000080d087212 */ /* 0x000fe400078efcff */
[----:B------:R-:W-:-:S03]  /*0e60*/  LOP3.LUT R9, R12, R9, RZ, 0xfc, !PT ;  /* 0x000000090c097212 */ /* 0x000fc600078efcff */
[----:B------:R-:W-:Y:S05]  /*0e70*/  @!P0 BRA `(.L_x_4) ;  /* 0x00000000003c8947 */ /* 0x000fea0003800000 */
[----:B------:R-:W-:Y:S01]  /*0e80*/  ISETP.NE.AND P0, PT, R4, 0x2, PT ;  /* 0x000000020400780c */ /* 0x000fe20003f05270 */
[----:B------:R-:W2:-:S12]  /*0e90*/  LDG.E R12, desc[UR8][R10.64+0x4] ;  /* 0x000004080a0c7981 */ /* 0x000e98000c1e1900 */
[----:B------:R-:W3:Y:S01]  /*0ea0*/  @P0 LDG.E R14, desc[UR8][R10.64+0x8] ;  /* 0x000008080a0e0981 */ /* 0x000ee2000c1e1900 */
[C---:B------:R-:W-:Y:S02]  /*0eb0*/  VIADD R7, R5.reuse, 0x1 ;  /* 0x0000000105077836 */ /* 0x040fe40000000000 */
[----:B------:R-:W-:Y:S01]  /*0ec0*/  @P0 VIADD R5, R5, 0x2 ;  /* 0x0000000205050836 */ /* 0x000fe20000000000 */
[----:B--2---:R-:W-:Y:S02]  /*0ed0*/  SHF.R.S32.HI R13, RZ, 0x1f, R12 ;  /* 0x0000001fff0d7819 */ /* 0x004fe4000001140c */
[CC--:B------:R-:W-:Y:S02]  /*0ee0*/  SHF.L.U32 R15, R12.reuse, R7.reuse, RZ ;  /* 0x000000070c0f7219 */ /* 0x0c0fe400000006ff */
[----:B------:R-:W-:Y:S02]  /*0ef0*/  SHF.L.U64.HI R12, R12, R7, R13 ;  /* 0x000000070c0c7219 */ /* 0x000fe4000001020d */
[----:B------:R-:W-:-:S02]  /*0f00*/  LOP3.LUT R8, R15, R8, RZ, 0xfc, !PT ;  /* 0x000000080f087212 */ /* 0x000fc400078efcff */
[----:B------:R-:W-:Y:S02]  /*0f10*/  LOP3.LUT R9, R12, R9, RZ, 0xfc, !PT ;  /* 0x000000090c097212 */ /* 0x000fe400078efcff */
[----:B---3--:R-:W-:Y:S02]  /*0f20*/  @P0 SHF.R.S32.HI R7, RZ, 0x1f, R14 ;  /* 0x0000001fff070819 */ /* 0x008fe4000001140e */
[CC--:B------:R-:W-:Y:S02]  /*0f30*/  @P0 SHF.L.U32 R13, R14.reuse, R5.reuse, RZ ;  /* 0x000000050e0d0219 */ /* 0x0c0fe400000006ff */
[----:B------:R-:W-:Y:S02]  /*0f40*/  @P0 SHF.L.U64.HI R14, R14, R5, R7 ;  /* 0x000000050e0e0219 */ /* 0x000fe40000010207 */
[----:B------:R-:W-:Y:S02]  /*0f50*/  @P0 LOP3.LUT R8, R13, R8, RZ, 0xfc, !PT ;  /* 0x000000080d080212 */ /* 0x000fe400078efcff */
[----:B------:R-:W-:-:S07]  /*0f60*/  @P0 LOP3.LUT R9, R14, R9, RZ, 0xfc, !PT ;  /* 0x000000090e090212 */ /* 0x000fce00078efcff */
.L_x_4:
[----:B------:R-:W0:Y:S01]  /*0f70*/  S2UR UR5, SR_CgaCtaId ;  /* 0x00000000000579c3 */ /* 0x000e220000008800 */
[----:B------:R-:W-:Y:S02]  /*0f80*/  UMOV UR4, 0x400 ;  /* 0x0000040000047882 */ /* 0x000fe40000000000 */
[----:B------:R-:W-:-:S04]  /*0f90*/  UIADD3 UR4, UPT, UPT, UR4, 0x2000, URZ ;  /* 0x0000200004047890 */ /* 0x000fc8000fffe0ff */
[----:B0-----:R-:W-:-:S06]  /*0fa0*/  ULEA UR4, UR5, UR4, 0x18 ;  /* 0x0000000405047291 */ /* 0x001fcc000f8ec0ff */
[----:B------:R-:W-:Y:S01]  /*0fb0*/  LEA R5, R6, UR4, 0x3 ;  /* 0x0000000406057c11 */ /* 0x000fe2000f8e18ff */
[----:B------:R-:W-:-:S04]  /*0fc0*/  IMAD R6, R0, 0x20, R6 ;  /* 0x0000002000067824 */ /* 0x000fc800078e0206 */
[----:B------:R0:W-:Y:S01]  /*0fd0*/  STS.64 [R5], R8 ;  /* 0x0000000805007388 */ /* 0x0001e20000000a00 */
[----:B------:R-:W-:-:S13]  /*0fe0*/  ISETP.GE.AND P0, PT, R6, R117, PT ;  /* 0x000000750600720c */ /* 0x000fda0003f06270 */
[----:B0-----:R-:W-:Y:S05]  /*0ff0*/  @!P0 BRA `(.L_x_7) ;  /* 0xfffffff000548947 */ /* 0x001fea000383ffff */
.L_x_1:
[----:B------:R-:W-:Y:S05]  /*1000*/  BSYNC.RECONVERGENT B0 ;  /* 0x0000000000007941 */ /* 0x000fea0003800200 */
.L_x_0:
[----:B------:R-:W0:Y:S01]  /*1010*/  LDCU UR4, c[0x0][0x384] ;  /* 0x00007080ff0477ac */ /* 0x000e220008000800 */
[----:B------:R-:W-:Y:S01]  /*1020*/  CS2R R112, SRZ ;  /* 0x0000000000707805 */ /* 0x000fe2000001ff00 */
[----:B0-----:R-:W-:Y:S01]  /*1030*/  UISETP.GE.AND UP0, UPT, UR4, 0x1, UPT ;  /* 0x000000010400788c */ /* 0x001fe2000bf06270 */
[----:B------:R-:W-:Y:S08]  /*1040*/  BAR.SYNC.DEFER_BLOCKING 0x0 ;  /* 0x0000000000007b1d */ /* 0x000ff00000010000 */
[----:B------:R-:W-:Y:S05]  /*1050*/  BRA.U !UP0, `(.L_x_8) ;  /* 0x0000003908c07547 */ /* 0x000fea000b800000 */
[----:B------:R-:W0:Y:S01]  /*1060*/  S2UR UR5, SR_CgaCtaId ;  /* 0x00000000000579c3 */ /* 0x000e220000008800 */
[----:B------:R-:W-:Y:S01]  /*1070*/  UMOV UR4, 0x400 ;  /* 0x0000040000047882 */ /* 0x000fe20000000000 */
[C---:B------:R-:W-:Y:S01]  /*1080*/  VIADD R54, R117.reuse, 0xfffffffe ;  /* 0xfffffffe75367836 */ /* 0x040fe20000000000 */
[----:B------:R-:W-:Y:S01]  /*1090*/  CS2R R112, SRZ ;  /* 0x0000000000707805 */ /* 0x000fe2000001ff00 */
[----:B------:R-:W-:Y:S02]  /*10a0*/  VIADD R117, R117, 0xffffffff ;  /* 0xffffffff75757836 */ /* 0x000fe40000000000 */
[----:B------:R-:W-:-:S03]  /*10b0*/  IMAD.MOV.U32 R28, RZ, RZ, RZ ;  /* 0x000000ffff1c7224 */ /* 0x000fc600078e00ff */
[----:B------:R-:W-:Y:S01]  /*10c0*/  LOP3.LUT R50, R117, 0x3, RZ, 0xc0, !PT ;  /* 0x0000000375327812 */ /* 0x000fe200078ec0ff */
[----:B0-----:R-:W-:-:S06]  /*10d0*/  ULEA UR4, UR5, UR4, 0x18 ;  /* 0x0000000405047291 */ /* 0x001fcc000f8ec0ff */
[----:B------:R-:W-:Y:S02]  /*10e0*/  LEA R52, R52, UR4, 0x3 ;  /* 0x0000000434347c11 */ /* 0x000fe4000f8e18ff */
[----:B------:R-:W-:Y:S01]  /*10f0*/  LEA R48, R3, UR4, 0x8 ;  /* 0x0000000403307c11 */ /* 0x000fe2000f8e40ff */
[----:B------:R-:W-:-:S06]  /*1100*/  UMOV UR4, URZ ;  /* 0x000000ff00047c82 */ /* 0x000fcc0008000000 */
.L_x_29:
[----:B------:R-:W-:Y:S01]  /*1110*/  ISETP.NE.AND P0, PT, R30, RZ, PT ;  /* 0x000000ff1e00720c */ /* 0x000fe20003f05270 */
[----:B------:R-:W-:Y:S01]  /*1120*/  BSSY.RECONVERGENT B2, `(.L_x_9) ;  /* 0x00000aa000027945 */ /* 0x000fe20003800200 */
[----:B-----5:R-:W-:Y:S02]  /*1130*/  IMAD.MOV.U32 R2, RZ, RZ, R115 ;  /* 0x000000ffff027224 */ /* 0x020fe400078e0073 */
[----:B------:R-:W-:-:S09]  /*1140*/  IMAD.MOV.U32 R3, RZ, RZ, R28 ;  /* 0x000000ffff037224 */ /* 0x000fd200078e001c */
[----:B------:R-:W-:Y:S05]  /*1150*/  @!P0 BRA `(.L_x_10) ;  /* 0x0000000800988947 */ /* 0x000fea0003800000 */
[----:B------:R-:W-:Y:S01]  /*1160*/  ISETP.GE.U32.AND P0, PT, R30, 0x4, PT ;  /* 0x000000041e00780c */ /* 0x000fe20003f06070 */
[----:B------:R-:W-:Y:S01]  /*1170*/  BSSY.RECONVERGENT B1, `(.L_x_11) ;  /* 0x0000093000017945 */ /* 0x000fe20003800200 */
[----:B------:R-:W-:Y:S02]  /*1180*/  IMAD.MOV.U32 R2, RZ, RZ, R115 ;  /* 0x000000ffff027224 */ /* 0x000fe400078e0073 */
[----:B------:R-:W-:-:S09]  /*1190*/  IMAD.MOV.U32 R3, RZ, RZ, R28 ;  /* 0x000000ffff037224 */ /* 0x000fd200078e001c */
[----:B------:R-:W-:Y:S05]  /*11a0*/  @!P0 BRA `(.L_x_12) ;  /* 0x00000008003c8947 */ /* 0x000fea0003800000 */
[----:B------:R-:W-:Y:S01]  /*11b0*/  LOP3.LUT R0, R30, 0xfc, RZ, 0xc0, !PT ;  /* 0x000000fc1e007812 */ /* 0x000fe200078ec0ff */
[----:B------:R-:W-:Y:S01]  /*11c0*/  BSSY.RELIABLE B0, `(.L_x_13) ;  /* 0x000007a000007945 */ /* 0x000fe20003800100 */
[----:B------:R-:W-:Y:S02]  /*11d0*/  IMAD.MOV.U32 R2, RZ, RZ, R115 ;  /* 0x000000ffff027224 */ /* 0x000fe400078e0073 */
[----:B------:R-:W-:Y:S02]  /*11e0*/  IMAD.MOV.U32 R3, RZ, RZ, R28 ;  /* 0x000000ffff037224 */ /* 0x000fe400078e001c */
[----:B------:R-:W-:-:S05]  /*11f0*/  IMAD.MOV R0, RZ, RZ, -R0 ;  /* 0x000000ffff007224 */ /* 0x000fca00078e0a00 */
[----:B------:R-:W-:-:S13]  /*1200*/  ISETP.GE.AND P0, PT, R0, RZ, PT ;  /* 0x000000ff0000720c */ /* 0x000fda0003f06270 */
[----:B------:R-:W-:Y:S05]  /*1210*/  @P0 BRA `(.L_x_14) ;  /* 0x0000000400d00947 */ /* 0x000fea0003800000 */
[----:B------:R-:W-:Y:S01]  /*1220*/  IMAD.MOV R4, RZ, RZ, -R0 ;  /* 0x000000ffff047224 */ /* 0x000fe200078e0a00 */
[----:B------:R-:W-:Y:S01]  /*1230*/  BSSY.RECONVERGENT B3, `(.L_x_15) ;  /* 0x0000048000037945 */ /* 0x000fe20003800200 */
[----:B------:R-:W-:-:S03]  /*1240*/  PLOP3.LUT P0, PT, PT, PT, PT, 0x80, 0x8 ;  /* 0x000000000008781c */ /* 0x000fc60003f0f070 */
[----:B------:R-:W-:-:S13]  /*1250*/  ISETP.GT.AND P1, PT, R4, 0xc, PT ;  /* 0x0000000c0400780c */ /* 0x000fda0003f24270 */
[----:B------:R-:W-:Y:S05]  /*1260*/  @!P1 BRA `(.L_x_16) ;  /* 0x0000000400109947 */ /* 0x000fea0003800000 */
[----:B------:R-:W-:-:S13]  /*1270*/  PLOP3.LUT P0, PT, PT, PT, PT, 0x8, 0x80 ;  /* 0x000000000080781c */ /* 0x000fda0003f0e170 */
.L_x_17:
[----:B------:R-:W-:Y:S01]  /*1280*/  IADD3 R5, P1, PT, R2, -0x1, RZ ;  /* 0xffffffff02057810 */ /* 0x000fe20007f3e0ff */
[----:B------:R-:W-:-:S03]  /*1290*/  VIADD R0, R0, 0x10 ;  /* 0x0000001000007836 */ /* 0x000fc60000000000 */
[----:B------:R-:W-:Y:S02]  /*12a0*/  IADD3.X R4, PT, PT, R3, -0x1, RZ, P1, !PT ;  /* 0xffffffff03047810 */ /* 0x000fe40000ffe4ff */
[----:B------:R-:W-:Y:S02]  /*12b0*/  LOP3.LUT R5, R5, R2, RZ, 0xc0, !PT ;  /* 0x0000000205057212 */ /* 0x000fe400078ec0ff */
[----:B------:R-:W-:Y:S02]  /*12c0*/  LOP3.LUT R4, R4, R3, RZ, 0xc0, !PT ;  /* 0x0000000304047212 */ /* 0x000fe400078ec0ff */
[----:B------:R-:W-:-:S04]  /*12d0*/  IADD3 R2, P1, PT, R5, -0x1, RZ ;  /* 0xffffffff05027810 */ /* 0x000fc80007f3e0ff */
        /* <DEDUP_REMOVED lines=53> */
[----:B------:R-:W-:Y:S02]  /*1630*/  ISETP.GE.AND P1, PT, R0, -0xc, PT ;  /* 0xfffffff40000780c */ /* 0x000fe40003f26270 */
[----:B------:R-:W-:Y:S02]  /*1640*/  LOP3.LUT R5, R5, R2, RZ, 0xc0, !PT ;  /* 0x0000000205057212 */ /* 0x000fe400078ec0ff */
[----:B------:R-:W-:Y:S02]  /*1650*/  LOP3.LUT R4, R4, R3, RZ, 0xc0, !PT ;  /* 0x0000000304047212 */ /* 0x000fe400078ec0ff */
[----:B------:R-:W-:-:S04]  /*1660*/  IADD3 R2, P2, PT, R5, -0x1, RZ ;  /* 0xffffffff05027810 */ /* 0x000fc80007f5e0ff */
[----:B------:R-:W-:Y:S02]  /*1670*/  IADD3.X R3, PT, PT, R4, -0x1, RZ, P2, !PT ;  /* 0xffffffff04037810 */ /* 0x000fe400017fe4ff */
[----:B------:R-:W-:Y:S02]  /*1680*/  LOP3.LUT R2, R2, R5, RZ, 0xc0, !PT ;  /* 0x0000000502027212 */ /* 0x000fe400078ec0ff */
[----:B------:R-:W-:Y:S01]  /*1690*/  LOP3.LUT R3, R3, R4, RZ, 0xc0, !PT ;  /* 0x0000000403037212 */ /* 0x000fe200078ec0ff */
[----:B------:R-:W-:Y:S06]  /*16a0*/  @!P1 BRA `(.L_x_17) ;  /* 0xfffffff800f49947 */ /* 0x000fec000383ffff */
.L_x_16:
[----:B------:R-:W-:Y:S05]  /*16b0*/  BSYNC.RECONVERGENT B3 ;  /* 0x0000000000037941 */ /* 0x000fea0003800200 */
.L_x_15:
[----:B------:R-:W-:Y:S01]  /*16c0*/  IMAD.MOV R4, RZ, RZ, -R0 ;  /* 0x000000ffff047224 */ /* 0x000fe200078e0a00 */
[----:B------:R-:W-:Y:S04]  /*16d0*/  BSSY.RECONVERGENT B3, `(.L_x_18) ;  /* 0x0000025000037945 */ /* 0x000fe80003800200 */
[----:B------:R-:W-:-:S13]  /*16e0*/  ISETP.GT.AND P1, PT, R4, 0x4, PT ;  /* 0x000000040400780c */ /* 0x000fda0003f24270 */
[----:B------:R-:W-:Y:S05]  /*16f0*/  @!P1 BRA `(.L_x_19) ;  /* 0x0000000000889947 */ /* 0x000fea0003800000 */
        /* <DEDUP_REMOVED lines=29> */
[----:B------:R-:W-:Y:S02]  /*18d0*/  IADD3 R2, P1, PT, R5, -0x1, RZ ;  /* 0xffffffff05027810 */ /* 0x000fe40007f3e0ff */
[----:B------:R-:W-:Y:S02]  /*18e0*/  PLOP3.LUT P0, PT, PT, PT, PT, 0x8, 0x80 ;  /* 0x000000000080781c */ /* 0x000fe40003f0e170 */
[----:B------:R-:W-:-:S02]  /*18f0*/  IADD3.X R3, PT, PT, R4, -0x1, RZ, P1, !PT ;  /* 0xffffffff04037810 */ /* 0x000fc40000ffe4ff */
[----:B------:R-:W-:Y:S02]  /*1900*/  LOP3.LUT R2, R2, R5, RZ, 0xc0, !PT ;  /* 0x0000000502027212 */ /* 0x000fe400078ec0ff */
[----:B------:R-:W-:-:S07]  /*1910*/  LOP3.LUT R3, R3, R4, RZ, 0xc0, !PT ;  /* 0x0000000403037212 */ /* 0x000fce00078ec0ff */
.L_x_19:
[----:B------:R-:W-:Y:S05]  /*1920*/  BSYNC.RECONVERGENT B3 ;  /* 0x0000000000037941 */ /* 0x000fea0003800200 */
.L_x_18:
[----:B------:R-:W-:-:S13]  /*1930*/  ISETP.NE.OR P0, PT, R0, RZ, P0 ;  /* 0x000000ff0000720c */ /* 0x000fda0000705670 */
[----:B------:R-:W-:Y:S05]  /*1940*/  @!P0 BREAK.RELIABLE B0 ;  /* 0x0000000000008942 */ /* 0x000fea0003800100 */
[----:B------:R-:W-:Y:S05]  /*1950*/  @!P0 BRA `(.L_x_12) ;  /* 0x0000000000508947 */ /* 0x000fea0003800000 */
.L_x_14:
[----:B------:R-:W-:Y:S05]  /*1960*/  BSYNC.RELIABLE B0 ;  /* 0x0000000000007941 */ /* 0x000fea0003800100 */
.L_x_13:
        /* <DEDUP_REMOVED lines=11> */
[----:B------:R-:W-:Y:S02]  /*1a20*/  ISETP.NE.AND P0, PT, R0, RZ, PT ;  /* 0x000000ff0000720c */ /* 0x000fe40003f05270 */
[----:B------:R-:W-:Y:S02]  /*1a30*/  LOP3.LUT R2, R5, R2, RZ, 0xc0, !PT ;  /* 0x0000000205027212 */ /* 0x000fe400078ec0ff */
[----:B------:R-:W-:Y:S02]  /*1a40*/  LOP3.LUT R3, R4, R3, RZ, 0xc0, !PT ;  /* 0x0000000304037212 */ /* 0x000fe400078ec0ff */
[----:B------:R-:W-:-:S04]  /*1a50*/  IADD3 R5, P1, PT, R2, -0x1, RZ ;  /* 0xffffffff02057810 */ /* 0x000fc80007f3e0ff */
[----:B------:R-:W-:Y:S02]  /*1a60*/  IADD3.X R4, PT, PT, R3, -0x1, RZ, P1, !PT ;  /* 0xffffffff03047810 */ /* 0x000fe40000ffe4ff */
[----:B------:R-:W-:Y:S02]  /*1a70*/  LOP3.LUT R2, R5, R2, RZ, 0xc0, !PT ;  /* 0x0000000205027212 */ /* 0x000fe400078ec0ff */
[----:B------:R-:W-:Y:S01]  /*1a80*/  LOP3.LUT R3, R4, R3, RZ, 0xc0, !PT ;  /* 0x0000000304037212 */ /* 0x000fe200078ec0ff */
[----:B------:R-:W-:Y:S06]  /*1a90*/  @P0 BRA `(.L_x_13) ;  /* 0xfffffffc00b40947 */ /* 0x000fec000383ffff */
.L_x_12:
[----:B------:R-:W-:Y:S05]  /*1aa0*/  BSYNC.RECONVERGENT B1 ;  /* 0x0000000000017941 */ /* 0x000fea0003800200 */
.L_x_11:
[----:B------:R-:W-:-:S13]  /*1ab0*/  LOP3.LUT P0, R4, R30, 0x3, RZ, 0xc0, !PT ;  /* 0x000000031e047812 */ /* 0x000fda000780c0ff */
[----:B------:R-:W-:Y:S05]  /*1ac0*/  @!P0 BRA `(.L_x_10) ;  /* 0x00000000003c8947 */ /* 0x000fea0003800000 */
[----:B------:R-:W-:Y:S02]  /*1ad0*/  ISETP.NE.AND P0, PT, R4, 0x1, PT ;  /* 0x000000010400780c */ /* 0x000fe40003f05270 */
[----:B------:R-:W-:-:S04]  /*1ae0*/  IADD3 R5, P1, PT, R2, -0x1, RZ ;  /* 0xffffffff02057810 */ /* 0x000fc80007f3e0ff */
[----:B------:R-:W-:Y:S02]  /*1af0*/  IADD3.X R0, PT, PT, R3, -0x1, RZ, P1, !PT ;  /* 0xffffffff03007810 */ /* 0x000fe40000ffe4ff */
[----:B------:R-:W-:Y:S02]  /*1b00*/  LOP3.LUT R2, R5, R2, RZ, 0xc0, !PT ;  /* 0x0000000205027212 */ /* 0x000fe400078ec0ff */
[----:B------:R-:W-:-:S03]  /*1b10*/  LOP3.LUT R3, R0, R3, RZ, 0xc0, !PT ;  /* 0x0000000300037212 */ /* 0x000fc600078ec0ff */
[----:B------:R-:W-:Y:S05]  /*1b20*/  @!P0 BRA `(.L_x_10) ;  /* 0x0000000000248947 */ /* 0x000fea0003800000 */
[----:B------:R-:W-:Y:S02]  /*1b30*/  ISETP.NE.AND P0, PT, R4, 0x2, PT ;  /* 0x000000020400780c */ /* 0x000fe40003f05270 */
[----:B------:R-:W-:-:S04]  /*1b40*/  IADD3 R5, P1, PT, R2, -0x1, RZ ;  /* 0xffffffff02057810 */ /* 0x000fc80007f3e0ff */
[----:B------:R-:W-:Y:S02]  /*1b50*/  IADD3.X R0, PT, PT, R3, -0x1, RZ, P1, !PT ;  /* 0xffffffff03007810 */ /* 0x000fe40000ffe4ff */
[----:B------:R-:W-:Y:S02]  /*1b60*/  LOP3.LUT R2, R5, R2, RZ, 0xc0, !PT ;  /* 0x0000000205027212 */ /* 0x000fe400078ec0ff */
[----:B------:R-:W-:-:S03]  /*1b70*/  LOP3.LUT R3, R0, R3, RZ, 0xc0, !PT ;  /* 0x0000000300037212 */ /* 0x000fc600078ec0ff */
[----:B------:R-:W-:-:S04]  /*1b80*/  @P0 IADD3 R5, P1, PT, R2, -0x1, RZ ;  /* 0xffffffff02050810 */ /* 0x000fc80007f3e0ff */
[----:B------:R-:W-:Y:S02]  /*1b90*/  @P0 IADD3.X R0, PT, PT, R3, -0x1, RZ, P1, !PT ;  /* 0xffffffff03000810 */ /* 0x000fe40000ffe4ff */
[----:B------:R-:W-:Y:S02]  /*1ba0*/  @P0 LOP3.LUT R2, R5, R2, RZ, 0xc0, !PT ;  /* 0x0000000205020212 */ /* 0x000fe400078ec0ff */
[----:B------:R-:W-:-:S07]  /*1bb0*/  @P0 LOP3.LUT R3, R0, R3, RZ, 0xc0, !PT ;  /* 0x0000000300030212 */ /* 0x000fce00078ec0ff */
.L_x_10:
[----:B------:R-:W-:Y:S05]  /*1bc0*/  BSYNC.RECONVERGENT B2 ;  /* 0x0000000000027941 */ /* 0x000fea0003800200 */
.L_x_9:
[----:B------:R-:W-:Y:S05]  /*1bd0*/  WARPSYNC.ALL ;  /* 0x0000000000007948 */ /* 0x000fea0003800000 */
[----:B------:R-:W-:Y:S01]  /*1be0*/  IADD3 R5, P0, PT, RZ, -R2, RZ ;  /* 0x80000002ff057210 */ /* 0x000fe20007f1e0ff */
[----:B------:R-:W0:Y:S01]  /*1bf0*/  LDC R42, c[0x0][0x380] ;  /* 0x0000e000ff2a7b82 */ /* 0x000e220000000800 */
[----:B------:R-:W-:-:S03]  /*1c00*/  MOV R0, 0x400 ;  /* 0x0000040000007802 */ /* 0x000fc60000000f00 */
[----:B------:R-:W-:-:S05]  /*1c10*/  IMAD.X R4, RZ, RZ, ~R3, P0 ;  /* 0x000000ffff047224 */ /* 0x000fca00000e0e03 */
[----:B------:R-:W-:Y:S02]  /*1c20*/  LOP3.LUT R4, R3, R4, RZ, 0xc0, !PT ;  /* 0x0000000403047212 */ /* 0x000fe400078ec0ff */
[----:B------:R-:W1:Y:S02]  /*1c30*/  S2R R3, SR_CgaCtaId ;  /* 0x0000000000037919 */ /* 0x000e640000008800 */
[----:B------:R-:W-:-:S13]  /*1c40*/  ISETP.NE.U32.AND P0, PT, R4, RZ, PT ;  /* 0x000000ff0400720c */ /* 0x000fda0003f05070 */
[----:B------:R-:W-:Y:S01]  /*1c50*/  @!P0 LOP3.LUT R4, R2, R5, RZ, 0xc0, !PT ;  /* 0x0000000502048212 */ /* 0x000fe200078ec0ff */
[----:B------:R-:W-:-:S03]  /*1c60*/  VIADD R2, R0, 0x2000 ;  /* 0x0000200000027836 */ /* 0x000fc60000000000 */
[----:B------:R-:W2:Y:S02]  /*1c70*/  FLO.U32 R46, R4 ;  /* 0x00000004002e7300 */ /* 0x000ea400000e0000 */
[----:B-1----:R-:W-:Y:S02]  /*1c80*/  LEA R15, R3, R2, 0x18 ;  /* 0x00000002030f7211 */ /* 0x002fe400078ec0ff */
[C---:B--2---:R-:W-:Y:S02]  /*1c90*/  IADD3 R0, PT, PT, -R46.reuse, 0x1f, RZ ;  /* 0x0000001f2e007810 */ /* 0x044fe40007ffe1ff */
[----:B------:R-:W-:-:S03]  /*1ca0*/  IADD3 R46, PT, PT, -R46, 0x3f, RZ ;  /* 0x0000003f2e2e7810 */ /* 0x000fc60007ffe1ff */
[----:B------:R-:W-:Y:S01]  /*1cb0*/  @P0 IMAD.MOV R46, RZ, RZ, R0 ;  /* 0x000000ffff2e0224 */ /* 0x000fe200078e0200 */
[----:B0-----:R-:W-:Y:S01]  /*1cc0*/  ISETP.GE.AND P0, PT, R42, 0x2, PT ;  /* 0x000000022a00780c */ /* 0x001fe20003f06270 */
[----:B------:R-:W-:Y:S02]  /*1cd0*/  IMAD.MOV.U32 R0, RZ, RZ, RZ ;  /* 0x000000ffff007224 */ /* 0x000fe400078e00ff */
[----:B------:R-:W-:-:S06]  /*1ce0*/  IMAD R2, R46, -0x8, R15 ;  /* 0xfffffff82e027824 */ /* 0x000fcc00078e020f */
[----:B------:R-:W0:Y:S04]  /*1cf0*/  LDS.64 R2, [R2+0x1f8] ;  /* 0x0001f80002027984 */ /* 0x000e280000000a00 */
[----:B------:R-:W-:Y:S05]  /*1d00*/  @!P0 BRA `(.L_x_20) ;  /* 0x00000004003c8947 */ /* 0x000fea0003800000 */
[----:B------:R-:W-:Y:S01]  /*1d10*/  ISETP.GE.U32.AND P0, PT, R54, 0x3, PT ;  /* 0x000000033600780c */ /* 0x000fe20003f06070 */
[----:B------:R-:W-:Y:S01]  /*1d20*/  BSSY.RECONVERGENT B0, `(.L_x_21) ;  /* 0x000002f000007945 */ /* 0x000fe20003800200 */
[----:B------:R-:W-:Y:S01]  /*1d30*/  ISETP.NE.AND P4, PT, R50, RZ, PT ;  /* 0x000000ff3200720c */ /* 0x000fe20003f85270 */
[----:B------:R-:W-:Y:S02]  /*1d40*/  IMAD.MOV.U32 R0, RZ, RZ, RZ ;  /* 0x000000ffff007224 */ /* 0x000fe400078e00ff */
[----:B------:R-:W-:-:S08]  /*1d50*/  IMAD.MOV.U32 R5, RZ, RZ, R54 ;  /* 0x000000ffff057224 */ /* 0x000fd000078e0036 */
[----:B------:R-:W-:Y:S05]  /*1d60*/  @!P0 BRA `(.L_x_22) ;  /* 0x0000000000a88947 */ /* 0x000fea0003800000 */
[----:B------:R-:W-:Y:S01]  /*1d70*/  VIADD R117, R42, 0xffffffff ;  /* 0xffffffff2a757836 */ /* 0x000fe20000000000 */
[----:B------:R-:W-:Y:S01]  /*1d80*/  UMOV UR5, URZ ;  /* 0x000000ff00057c82 */ /* 0x000fe20008000000 */
[----:B------:R-:W-:Y:S02]  /*1d90*/  IMAD.MOV.U32 R0, RZ, RZ, RZ ;  /* 0x000000ffff007224 */ /* 0x000fe400078e00ff */
[----:B------:R-:W-:Y:S01]  /*1da0*/  IMAD.MOV.U32 R5, RZ, RZ, R54 ;  /* 0x000000ffff057224 */ /* 0x000fe200078e0036 */
[----:B------:R-:W-:-:S07]  /*1db0*/  LOP3.LUT R12, R117, 0xfffffffc, RZ, 0xc0, !PT ;  /* 0xfffffffc750c7812 */ /* 0x000fce00078ec0ff */
.L_x_23:
[----:B------:R-:W-:Y:S01]  /*1dc0*/  VIADD R7, R5, 0xffffffff ;  /* 0xffffffff05077836 */ /* 0x000fe20000000000 */
[--C-:B------:R-:W-:Y:S01]  /*1dd0*/  SHF.R.U64 R10, R115, R5, R28.reuse ;  /* 0x00000005730a7219 */ /* 0x100fe2000000121c */
[C---:B------:R-:W-:Y:S01]  /*1de0*/  VIADD R9, R5.reuse, 0xfffffffe ;  /* 0xfffffffe05097836 */ /* 0x040fe20000000000 */
[----:B------:R-:W-:Y:S01]  /*1df0*/  UIADD3 UR5, UPT, UPT, UR5, 0x4, URZ ;  /* 0x0000000405057890 */ /* 0x000fe2000fffe0ff */
[----:B------:R-:W-:Y:S01]  /*1e00*/  VIADD R11, R5, 0xfffffffd ;  /* 0xfffffffd050b7836 */ /* 0x000fe20000000000 */
[C---:B------:R-:W-:Y:S01]  /*1e10*/  SHF.R.U64 R8, R115.reuse, R7, R28 ;  /* 0x0000000773087219 */ /* 0x040fe2000000121c */
[----:B------:R-:W-:Y:S01]  /*1e20*/  IMAD.MOV.U32 R13, RZ, RZ, R0 ;  /* 0x000000ffff0d7224 */ /* 0x000fe200078e0000 */
[----:B------:R-:W-:Y:S02]  /*1e30*/  LOP3.LUT R10, R10, 0x1, RZ, 0xc0, !PT ;  /* 0x000000010a0a7812 */ /* 0x000fe400078ec0ff */
[----:B------:R-:W-:Y:S02]  /*1e40*/  SHF.R.U64 R6, R115, R9, R28 ;  /* 0x0000000973067219 */ /* 0x000fe4000000121c */
[----:B------:R-:W-:-:S02]  /*1e50*/  LOP3.LUT R8, R8, 0x1, RZ, 0xc0, !PT ;  /* 0x0000000108087812 */ /* 0x000fc400078ec0ff */
[----:B------:R-:W-:Y:S02]  /*1e60*/  ISETP.NE.U32.AND P0, PT, R10, 0x1, PT ;  /* 0x000000010a00780c */ /* 0x000fe40003f05070 */
[----:B------:R-:W-:Y:S02]  /*1e70*/  SHF.R.U64 R4, R115, R11, R28 ;  /* 0x0000000b73047219 */ /* 0x000fe4000000121c */
[----:B------:R-:W-:Y:S02]  /*1e80*/  LOP3.LUT R6, R6, 0x1, RZ, 0xc0, !PT ;  /* 0x0000000106067812 */ /* 0x000fe400078ec0ff */
[----:B------:R-:W-:Y:S02]  /*1e90*/  ISETP.NE.U32.AND P1, PT, R8, 0x1, PT ;  /* 0x000000010800780c */ /* 0x000fe40003f25070 */
[----:B------:R-:W-:Y:S02]  /*1ea0*/  ISETP.NE.U32.AND.EX P0, PT, RZ, RZ, PT, P0 ;  /* 0x000000ffff00720c */ /* 0x000fe40003f05100 */
[----:B------:R-:W-:-:S02]  /*1eb0*/  LOP3.LUT R4, R4, 0x1, RZ, 0xc0, !PT ;  /* 0x0000000104047812 */ /* 0x000fc400078ec0ff */
[----:B------:R-:W-:Y:S02]  /*1ec0*/  ISETP.NE.U32.AND P2, PT, R6, 0x1, PT ;  /* 0x000000010600780c */ /* 0x000fe40003f45070 */
[--C-:B0-----:R-:W-:Y:S01]  /*1ed0*/  SHF.R.U64 R6, R2, R5, R3.reuse ;  /* 0x0000000502067219 */ /* 0x101fe20000001203 */
[----:B------:R-:W-:Y:S01]  /*1ee0*/  VIADD R5, R5, 0xfffffffc ;  /* 0xfffffffc05057836 */ /* 0x000fe20000000000 */
[----:B------:R-:W-:Y:S02]  /*1ef0*/  ISETP.NE.U32.AND.EX P1, PT, RZ, RZ, PT, P1 ;  /* 0x000000ffff00720c */ /* 0x000fe40003f25110 */
[----:B------:R-:W-:Y:S02]  /*1f00*/  ISETP.NE.U32.AND P3, PT, R4, 0x1, PT ;  /* 0x000000010400780c */ /* 0x000fe40003f65070 */
[----:B------:R-:W-:Y:S02]  /*1f10*/  LOP3.LUT R0, R6, 0x1, RZ, 0xc0, !PT ;  /* 0x0000000106007812 */ /* 0x000fe400078ec0ff */
[----:B------:R-:W-:-:S02]  /*1f20*/  SHF.R.U64 R4, R2, R7, R3 ;  /* 0x0000000702047219 */ /* 0x000fc40000001203 */
[----:B------:R-:W-:Y:S01]  /*1f30*/  ISETP.NE.U32.AND.EX P2, PT, RZ, RZ, PT, P2 ;  /* 0x000000ffff00720c */ /* 0x000fe20003f45120 */
[----:B------:R-:W-:Y:S01]  /*1f40*/  @!P0 IMAD R13, R13, 0x2, R0 ;  /* 0x000000020d0d8824 */ /* 0x000fe200078e0200 */
[--C-:B------:R-:W-:Y:S02]  /*1f50*/  SHF.R.U64 R9, R2, R9, R3.reuse ;  /* 0x0000000902097219 */ /* 0x100fe40000001203 */
[----:B------:R-:W-:Y:S02]  /*1f60*/  LOP3.LUT R4, R4, 0x1, RZ, 0xc0, !PT ;  /* 0x0000000104047812 */ /* 0x000fe400078ec0ff */
[----:B------:R-:W-:Y:S02]  /*1f70*/  ISETP.NE.U32.AND.EX P3, PT, RZ, RZ, PT, P3 ;  /* 0x000000ffff00720c */ /* 0x000fe40003f65130 */
[----:B------:R-:W-:Y:S01]  /*1f80*/  ISETP.NE.AND P0, PT, R12, UR5, PT ;  /* 0x000000050c007c0c */ /* 0x000fe2000bf05270 */
[----:B------:R-:W-:Y:S01]  /*1f90*/  @!P1 IMAD R13, R13, 0x2, R4 ;  /* 0x000000020d0d9824 */ /* 0x000fe200078e0204 */
[----:B------:R-:W-:-:S02]  /*1fa0*/  SHF.R.U64 R11, R2, R11, R3 ;  /* 0x0000000b020b7219 */ /* 0x000fc40000001203 */
[----:B------:R-:W-:Y:S02]  /*1fb0*/  LOP3.LUT R0, R9, 0x1, RZ, 0xc0, !PT ;  /* 0x0000000109007812 */ /* 0x000fe400078ec0ff */
[----:B------:R-:W-:-:S03]  /*1fc0*/  LOP3.LUT R4, R11, 0x1, RZ, 0xc0, !PT ;  /* 0x000000010b047812 */ /* 0x000fc600078ec0ff */
[----:B------:R-:W-:-:S04]  /*1fd0*/  @!P2 IMAD R13, R13, 0x2, R0 ;  /* 0x000000020d0da824 */ /* 0x000fc800078e0200 */
[----:B------:R-:W-:-:S04]  /*1fe0*/  @!P3 IMAD R13, R13, 0x2, R4 ;  /* 0x000000020d0db824 */ /* 0x000fc800078e0204 */
[----:B------:R-:W-:Y:S01]  /*1ff0*/  IMAD.MOV.U32 R0, RZ, RZ, R13 ;  /* 0x000000ffff007224 */ /* 0x000fe200078e000d */
[----:B------:R-:W-:Y:S06]  /*2000*/  @P0 BRA `(.L_x_23) ;  /* 0xfffffffc006c0947 */ /* 0x000fec000383ffff */
.L_x_22:
[----:B------:R-:W-:Y:S05]  /*2010*/  BSYNC.RECONVERGENT B0 ;  /* 0x0000000000007941 */ /* 0x000fea0003800200 */
.L_x_21:
[----:B------:R-:W-:Y:S04]  /*2020*/  BSSY.RECONVERGENT B0, `(.L_x_20) ;  /* 0x000001d000007945 */ /* 0x000fe80003800200 */
[----:B------:R-:W-:Y:S05]  /*2030*/  @!P4 BRA `(.L_x_24) ;  /* 0x00000000006cc947 */ /* 0x000fea0003800000 */
[-C--:B------:R-:W-:Y:S02]  /*2040*/  SHF.R.U64 R4, R115, R5.reuse, R28 ;  /* 0x0000000573047219 */ /* 0x080fe4000000121c */
[----:B------:R-:W-:Y:S02]  /*2050*/  ISETP.NE.AND P1, PT, R50, 0x1, PT ;  /* 0x000000013200780c */ /* 0x000fe40003f25270 */
[----:B------:R-:W-:Y:S02]  /*2060*/  LOP3.LUT R4, R4, 0x1, RZ, 0xc0, !PT ;  /* 0x0000000104047812 */ /* 0x000fe400078ec0ff */
[----:B0-----:R-:W-:Y:S02]  /*2070*/  SHF.R.U64 R7, R2, R5, R3 ;  /* 0x0000000502077219 */ /* 0x001fe40000001203 */
[----:B------:R-:W-:Y:S02]  /*2080*/  ISETP.NE.U32.AND P0, PT, R4, 0x1, PT ;  /* 0x000000010400780c */ /* 0x000fe40003f05070 */
[----:B------:R-:W-:-:S02]  /*2090*/  LOP3.LUT R7, R7, 0x1, RZ, 0xc0, !PT ;  /* 0x0000000107077812 */ /* 0x000fc400078ec0ff */
[----:B------:R-:W-:-:S13]  /*20a0*/  ISETP.NE.U32.AND.EX P0, PT, RZ, RZ, PT, P0 ;  /* 0x000000ffff00720c */ /* 0x000fda0003f05100 */
[----:B------:R-:W-:Y:S01]  /*20b0*/  @!P0 IMAD R0, R0, 0x2, R7 ;  /* 0x0000000200008824 */ /* 0x000fe200078e0207 */
[----:B------:R-:W-:Y:S06]  /*20c0*/  @!P1 BRA `(.L_x_24) ;  /* 0x0000000000489947 */ /* 0x000fec0003800000 */
[----:B------:R-:W-:Y:S01]  /*20d0*/  VIADD R7, R5, 0xffffffff ;  /* 0xffffffff05077836 */ /* 0x000fe20000000000 */
[----:B------:R-:W-:-:S04]  /*20e0*/  ISETP.NE.AND P1, PT, R50, 0x2, PT ;  /* 0x000000023200780c */ /* 0x000fc80003f25270 */
[-C--:B------:R-:W-:Y:S02]  /*20f0*/  SHF.R.U64 R4, R115, R7.reuse, R28 ;  /* 0x0000000773047219 */ /* 0x080fe4000000121c */
[----:B------:R-:W-:Y:S02]  /*2100*/  SHF.R.U64 R7, R2, R7, R3 ;  /* 0x0000000702077219 */ /* 0x000fe40000001203 */
[----:B------:R-:W-:Y:S02]  /*2110*/  LOP3.LUT R4, R4, 0x1, RZ, 0xc0, !PT ;  /* 0x0000000104047812 */ /* 0x000fe400078ec0ff */
[----:B------:R-:W-:Y:S02]  /*2120*/  LOP3.LUT R7, R7, 0x1, RZ, 0xc0, !PT ;  /* 0x0000000107077812 */ /* 0x000fe400078ec0ff */
[----:B------:R-:W-:-:S04]  /*2130*/  ISETP.NE.U32.AND P0, PT, R4, 0x1, PT ;  /* 0x000000010400780c */ /* 0x000fc80003f05070 */
[----:B------:R-:W-:-:S13]  /*2140*/  ISETP.NE.U32.AND.EX P0, PT, RZ, RZ, PT, P0 ;  /* 0x000000ffff00720c */ /* 0x000fda0003f05100 */
[----:B------:R-:W-:Y:S01]  /*2150*/  @!P0 IMAD R0, R0, 0x2, R7 ;  /* 0x0000000200008824 */ /* 0x000fe200078e0207 */
[----:B------:R-:W-:Y:S06]  /*2160*/  @!P1 BRA `(.L_x_24) ;  /* 0x0000000000209947 */ /* 0x000fec0003800000 */
[----:B------:R-:W-:-:S05]  /*2170*/  VIADD R5, R5, 0xfffffffe ;  /* 0xfffffffe05057836 */ /* 0x000fca0000000000 */
[-C--:B------:R-:W-:Y:S02]  /*2180*/  SHF.R.U64 R4, R115, R5.reuse, R28 ;  /* 0x0000000573047219 */ /* 0x080fe4000000121c */
[----:B------:R-:W-:Y:S02]  /*2190*/  SHF.R.U64 R5, R2, R5, R3 ;  /* 0x0000000502057219 */ /* 0x000fe40000001203 */
[----:B------:R-:W-:Y:S02]  /*21a0*/  LOP3.LUT R4, R4, 0x1, RZ, 0xc0, !PT ;  /* 0x0000000104047812 */ /* 0x000fe400078ec0ff */
[----:B------:R-:W-:Y:S02]  /*21b0*/  LOP3.LUT R5, R5, 0x1, RZ, 0xc0, !PT ;  /* 0x0000000105057812 */ /* 0x000fe400078ec0ff */
[----:B------:R-:W-:-:S04]  /*21c0*/  ISETP.NE.U32.AND P0, PT, R4, 0x1, PT ;  /* 0x000000010400780c */ /* 0x000fc80003f05070 */
[----:B------:R-:W-:-:S13]  /*21d0*/  ISETP.NE.U32.AND.EX P0, PT, RZ, RZ, PT, P0 ;  /* 0x000000ffff00720c */ /* 0x000fda0003f05100 */
[----:B------:R-:W-:-:S07]  /*21e0*/  @!P0 IMAD R0, R0, 0x2, R5 ;  /* 0x0000000200008824 */ /* 0x000fce00078e0205 */
.L_x_24:
[----:B------:R-:W-:Y:S05]  /*21f0*/  BSYNC.RECONVERGENT B0 ;  /* 0x0000000000007941 */ /* 0x000fea0003800200 */
.L_x_20:
[C---:B------:R-:W-:Y:S01]  /*2200*/  ISETP.GE.AND P0, PT, R42.reuse, 0x3, PT ;  /* 0x000000032a00780c */ /* 0x040fe20003f06270 */
[----:B------:R-:W-:Y:S01]  /*2210*/  IMAD R42, R42, 0x8, R15 ;  /* 0x000000082a2a7824 */ /* 0x000fe200078e020f */
[----:B0-----:R-:W-:Y:S01]  /*2220*/  SHF.R.U64 R2, R2, R117, R3 ;  /* 0x0000007502027219 */ /* 0x001fe20000001203 */
[----:B------:R-:W-:-:S03]  /*2230*/  IMAD.MOV.U32 R3, RZ, RZ, RZ ;  /* 0x000000ffff037224 */ /* 0x000fc600078e00ff */
[----:B------:R-:W-:-:S05]  /*2240*/  LOP3.LUT R2, R2, 0x1, RZ, 0xc0, !PT ;  /* 0x0000000102027812 */ /* 0x000fca00078ec0ff */
[----:B------:R0:W-:Y:S01]  /*2250*/  STS.64 [R52], R2 ;  /* 0x0000000234007388 */ /* 0x0001e20000000a00 */
[----:B------:R-:W-:Y:S06]  /*2260*/  BAR.SYNC.DEFER_BLOCKING 0x0 ;  /* 0x0000000000007b1d */ /* 0x000fec0000010000 */
[----:B------:R-:W-:Y:S05]  /*2270*/  @!P0 BRA `(.L_x_25) ;  /* 0x0000001800608947 */ /* 0x000fea0003800000 */
[----:B------:R-:W-:Y:S01]  /*2280*/  LOP3.LUT R111, R0, 0x1, RZ, 0xc0, !PT ;  /* 0x00000001006f7812 */ /* 0x000fe200078ec0ff */
[----:B------:R-:W-:Y:S01]  /*2290*/  BSSY.RECONVERGENT B0, `(.L_x_25) ;  /* 0x0000196000007945 */ /* 0x000fe20003800200 */
[--C-:B------:R-:W-:Y:S01]  /*22a0*/  SHF.R.U32.HI R8, RZ, 0x1, R0.reuse ;  /* 0x00000001ff087819 */ /* 0x100fe20000011600 */
[----:B------:R-:W-:Y:S01]  /*22b0*/  IMAD.MOV.U32 R44, RZ, RZ, 0x1 ;  /* 0x00000001ff2c7424 */ /* 0x000fe200078e00ff */
[--C-:B------:R-:W-:Y:S02]  /*22c0*/  SHF.R.U32.HI R9, RZ, 0x2, R0.reuse ;  /* 0x00000002ff097819 */ /* 0x100fe40000011600 */
[--C-:B------:R-:W-:Y:S02]  /*22d0*/  SHF.R.U32.HI R11, RZ, 0x4, R0.reuse ;  /* 0x00000004ff0b7819 */ /* 0x100fe40000011600 */
[--C-:B------:R-:W-:Y:S02]  /*22e0*/  SHF.R.U32.HI R10, RZ, 0x3, R0.reuse ;  /* 0x00000003ff0a7819 */ /* 0x100fe40000011600 */
[----:B------:R-:W-:-:S02]  /*22f0*/  SHF.R.U32.HI R12, RZ, 0x5, R0 ;  /* 0x00000005ff0c7819 */ /* 0x000fc40000011600 */
[--C-:B------:R-:W-:Y:S02]  /*2300*/  SHF.R.U32.HI R13, RZ, 0x6, R0.reuse ;  /* 0x00000006ff0d7819 */ /* 0x100fe40000011600 */
[--C-:B0-----:R-:W-:Y:S02]  /*2310*/  SHF.R.U32.HI R3, RZ, 0x1a, R0.reuse ;  /* 0x0000001aff037819 */ /* 0x101fe40000011600 */
[----:B------:R-:W-:Y:S02]  /*2320*/  IADD3 R111, P6, PT, RZ, -R111, RZ ;  /* 0x8000006fff6f7210 */ /* 0x000fe40007fde0ff */
[----:B------:R-:W-:Y:S02]  /*2330*/  LOP3.LUT R8, R8, 0x1, RZ, 0xc0, !PT ;  /* 0x0000000108087812 */ /* 0x000fe400078ec0ff */
[----:B------:R-:W-:Y:S01]  /*2340*/  LOP3.LUT R9, R9, 0x1, RZ, 0xc0, !PT ;  /* 0x0000000109097812 */ /* 0x000fe200078ec0ff */
[----:B------:R-:W-:Y:S01]  /*2350*/  IMAD.X R109, RZ, RZ, -0x1, P6 ;  /* 0xffffffffff6d7424 */ /* 0x000fe200030e06ff */
[----:B------:R-:W-:-:S02]  /*2360*/  SHF.R.U32.HI R2, RZ, 0x19, R0 ;  /* 0x00000019ff027819 */ /* 0x000fc40000011600 */
[--C-:B------:R-:W-:Y:S02]  /*2370*/  SHF.R.U32.HI R4, RZ, 0x1b, R0.reuse ;  /* 0x0000001bff047819 */ /* 0x100fe40000011600 */
[--C-:B------:R-:W-:Y:S02]  /*2380*/  SHF.R.U32.HI R5, RZ, 0x1c, R0.reuse ;  /* 0x0000001cff057819 */ /* 0x100fe40000011600 */
[----:B------:R-:W-:Y:S02]  /*2390*/  LOP3.LUT R11, R11, 0x1, RZ, 0xc0, !PT ;  /* 0x000000010b0b7812 */ /* 0x000fe400078ec0ff */
[--C-:B------:R-:W-:Y:S02]  /*23a0*/  SHF.R.U32.HI R14, RZ, 0x7, R0.reuse ;  /* 0x00000007ff0e7819 */ /* 0x100fe40000011600 */
[----:B------:R-:W-:Y:S02]  /*23b0*/  SHF.R.U32.HI R15, RZ, 0x8, R0 ;  /* 0x00000008ff0f7819 */ /* 0x000fe40000011600 */
[----:B------:R-:W-:-:S02]  /*23c0*/  LOP3.LUT R10, R10, 0x1, RZ, 0xc0, !PT ;  /* 0x000000010a0a7812 */ /* 0x000fc400078ec0ff */
[----:B------:R-:W-:Y:S02]  /*23d0*/  LOP3.LUT R12, R12, 0x1, RZ, 0xc0, !PT ;  /* 0x000000010c0c7812 */ /* 0x000fe400078ec0ff */
[----:B------:R-:W-:Y:S02]  /*23e0*/  LOP3.LUT R13, R13, 0x1, RZ, 0xc0, !PT ;  /* 0x000000010d0d7812 */ /* 0x000fe400078ec0ff */
[--C-:B------:R-:W-:Y:S02]  /*23f0*/  SHF.R.U32.HI R17, RZ, 0xa, R0.reuse ;  /* 0x0000000aff117819 */ /* 0x100fe40000011600 */
[--C-:B------:R-:W-:Y:S02]  /*2400*/  SHF.R.U32.HI R16, RZ, 0x9, R0.reuse ;  /* 0x00000009ff107819 */ /* 0x100fe40000011600 */
[--C-:B------:R-:W-:Y:S02]  /*2410*/  SHF.R.U32.HI R18, RZ, 0xb, R0.reuse ;  /* 0x0000000bff127819 */ /* 0x100fe40000011600 */
[----:B------:R-:W-:-:S02]  /*2420*/  SHF.R.U32.HI R19, RZ, 0xc, R0 ;  /* 0x0000000cff137819 */ /* 0x000fc40000011600 */
[--C-:B------:R-:W-:Y:S02]  /*2430*/  SHF.R.U32.HI R7, RZ, 0x1e, R0.reuse ;  /* 0x0000001eff077819 */ /* 0x100fe40000011600 */
[----:B------:R-:W-:Y:S02]  /*2440*/  LOP3.LUT R71, R3, 0x1, RZ, 0xc0, !PT ;  /* 0x0000000103477812 */ /* 0x000fe400078ec0ff */
[----:B------:R-:W-:Y:S02]  /*2450*/  IADD3 R107, P5, PT, RZ, -R8, RZ ;  /* 0x80000008ff6b7210 */ /* 0x000fe40007fbe0ff */
[----:B------:R-:W-:Y:S02]  /*2460*/  IADD3 R103, P1, PT, RZ, -R9, RZ ;  /* 0x80000009ff677210 */ /* 0x000fe40007f3e0ff */
[----:B------:R-:W-:Y:S01]  /*2470*/  SHF.R.U32.HI R6, RZ, 0x1d, R0 ;  /* 0x0000001dff067819 */ /* 0x000fe20000011600 */
[----:B------:R-:W-:Y:S01]  /*2480*/  IMAD.X R105, RZ, RZ, -0x1, P5 ;  /* 0xffffffffff697424 */ /* 0x000fe200028e06ff */
[----:B------:R-:W-:-:S02]  /*2490*/  LOP3.LUT R67, R2, 0x1, RZ, 0xc0, !PT ;  /* 0x0000000102437812 */ /* 0x000fc400078ec0ff */
[----:B------:R-:W-:Y:S02]  /*24a0*/  LOP3.LUT R75, R4, 0x1, RZ, 0xc0, !PT ;  /* 0x00000001044b7812 */ /* 0x000fe400078ec0ff */
[----:B------:R-:W-:Y:S02]  /*24b0*/  LOP3.LUT R79, R5, 0x1, RZ, 0xc0, !PT ;  /* 0x00000001054f7812 */ /* 0x000fe400078ec0ff */
[----:B------:R-:W-:Y:S02]  /*24c0*/  IADD3 R3, P3, PT, RZ, -R11, RZ ;  /* 0x8000000bff037210 */ /* 0x000fe40007f7e0ff */
[----:B------:R-:W-:Y:S02]  /*24d0*/  LOP3.LUT R14, R14, 0x1, RZ, 0xc0, !PT ;  /* 0x000000010e0e7812 */ /* 0x000fe400078ec0ff */
[----:B------:R-:W-:Y:S01]  /*24e0*/  LOP3.LUT R15, R15, 0x1, RZ, 0xc0, !PT ;  /* 0x000000010f0f7812 */ /* 0x000fe200078ec0ff */
[----:B------:R-:W-:Y:S01]  /*24f0*/  IMAD.X R11, RZ, RZ, -0x1, P3 ;  /* 0xffffffffff0b7424 */ /* 0x000fe200018e06ff */
[----:B------:R-:W-:-:S02]  /*2500*/  IADD3 R2, P4, PT, RZ, -R10, RZ ;  /* 0x8000000aff027210 */ /* 0x000fc40007f9e0ff */
[----:B------:R-:W-:Y:S02]  /*2510*/  IADD3 R4, P2, PT, RZ, -R12, RZ ;  /* 0x8000000cff047210 */ /* 0x000fe40007f5e0ff */
[----:B------:R-:W-:Y:S01]  /*2520*/  IADD3 R5, P6, PT, RZ, -R13, RZ ;  /* 0x8000000dff057210 */ /* 0x000fe20007fde0ff */
[----:B------:R-:W-:Y:S01]  /*2530*/  IMAD.X R8, RZ, RZ, -0x1, P4 ;  /* 0xffffffffff087424 */ /* 0x000fe200020e06ff */
[----:B------:R-:W-:Y:S01]  /*2540*/  LOP3.LUT R17, R17, 0x1, RZ, 0xc0, !PT ;  /* 0x0000000111117812 */ /* 0x000fe200078ec0ff */
[----:B------:R-:W-:Y:S01]  /*2550*/  IMAD.X R12, RZ, RZ, -0x1, P2 ;  /* 0xffffffffff0c7424 */ /* 0x000fe200010e06ff */
[----:B------:R-:W-:Y:S02]  /*2560*/  SHF.R.U32.HI R20, RZ, 0xd, R0 ;  /* 0x0000000dff147819 */ /* 0x000fe40000011600 */
[----:B------:R-:W-:Y:S02]  /*2570*/  LOP3.LUT R16, R16, 0x1, RZ, 0xc0, !PT ;  /* 0x0000000110107812 */ /* 0x000fe400078ec0ff */
[----:B------:R-:W-:-:S02]  /*2580*/  LOP3.LUT R18, R18, 0x1, RZ, 0xc0, !PT ;  /* 0x0000000112127812 */ /* 0x000fc400078ec0ff */
[----:B------:R-:W-:Y:S02]  /*2590*/  LOP3.LUT R19, R19, 0x1, RZ, 0xc0, !PT ;  /* 0x0000000113137812 */ /* 0x000fe400078ec0ff */
[----:B------:R-:W-:Y:S01]  /*25a0*/  LOP3.LUT R87, R7, 0x1, RZ, 0xc0, !PT ;  /* 0x0000000107577812 */ /* 0x000fe200078ec0ff */
[----:B------:R-:W-:Y:S01]  /*25b0*/  IMAD.X R7, RZ, RZ, -0x1, P1 ;  /* 0xffffffffff077424 */ /* 0x000fe200008e06ff */
[----:B------:R-:W-:Y:S02]  /*25c0*/  LOP3.LUT R83, R6, 0x1, RZ, 0xc0, !PT ;  /* 0x0000000106537812 */ /* 0x000fe400078ec0ff */
[--C-:B------:R-:W-:Y:S02]  /*25d0*/  SHF.R.U32.HI R21, RZ, 0xe, R0.reuse ;  /* 0x0000000eff157819 */ /* 0x100fe40000011600 */
[--C-:B------:R-:W-:Y:S02]  /*25e0*/  SHF.R.U32.HI R22, RZ, 0xf, R0.reuse ;  /* 0x0000000fff167819 */ /* 0x100fe40000011600 */
[----:B------:R-:W-:-:S02]  /*25f0*/  SHF.R.U32.HI R23, RZ, 0x10, R0 ;  /* 0x00000010ff177819 */ /* 0x000fc40000011600 */
[--C-:B------:R-:W-:Y:S02]  /*2600*/  SHF.R.U32.HI R24, RZ, 0x11, R0.reuse ;  /* 0x00000011ff187819 */ /* 0x100fe40000011600 */
[----:B------:R-:W-:Y:S02]  /*2610*/  SHF.R.U32.HI R27, RZ, 0x12, R0 ;  /* 0x00000012ff1b7819 */ /* 0x000fe40000011600 */
[----:B------:R-:W-:Y:S02]  /*2620*/  IADD3 R6, P5, PT, RZ, -R14, RZ ;  /* 0x8000000eff067210 */ /* 0x000fe40007fbe0ff */
[----:B------:R-:W-:Y:S01]  /*2630*/  IADD3 R9, P1, PT, RZ, -R15, RZ ;  /* 0x8000000fff097210 */ /* 0x000fe20007f3e0ff */
[----:B------:R-:W-:Y:S01]  /*2640*/  IMAD.X R15, RZ, RZ, -0x1, P6 ;  /* 0xffffffffff0f7424 */ /* 0x000fe200030e06ff */
[----:B------:R-:W-:Y:S02]  /*2650*/  IADD3 R13, P3, PT, RZ, -R17, RZ ;  /* 0x80000011ff0d7210 */ /* 0x000fe40007f7e0ff */
[----:B------:R-:W-:-:S02]  /*2660*/  LOP3.LUT R20, R20, 0x1, RZ, 0xc0, !PT ;  /* 0x0000000114147812 */ /* 0x000fc400078ec0ff */
[----:B------:R-:W-:Y:S01]  /*2670*/  IADD3 R10, P4, PT, RZ, -R16, RZ ;  /* 0x80000010ff0a7210 */ /* 0x000fe20007f9e0ff */
[----:B------:R-:W-:Y:S01]  /*2680*/  IMAD.X R16, RZ, RZ, -0x1, P5 ;  /* 0xffffffffff107424 */ /* 0x000fe200028e06ff */
[----:B------:R-:W-:Y:S02]  /*2690*/  IADD3 R14, P2, PT, RZ, -R18, RZ ;  /* 0x80000012ff0e7210 */ /* 0x000fe40007f5e0ff */
[----:B------:R-:W-:Y:S01]  /*26a0*/  IADD3 R17, P6, PT, RZ, -R19, RZ ;  /* 0x80000013ff117210 */ /* 0x000fe20007fde0ff */
[----:B------:R-:W-:Y:S01]  /*26b0*/  IMAD.X R19, RZ, RZ, -0x1, P1 ;  /* 0xffffffffff137424 */ /* 0x000fe200008e06ff */
[----:B------:R-:W-:Y:S02]  /*26c0*/  LOP3.LUT R21, R21, 0x1, RZ, 0xc0, !PT ;  /* 0x0000000115157812 */ /* 0x000fe400078ec0ff */
[----:B------:R-:W-:Y:S02]  /*26d0*/  LOP3.LUT R22, R22, 0x1, RZ, 0xc0, !PT ;  /* 0x0000000116167812 */ /* 0x000fe400078ec0ff */
[----:B------:R-:W-:Y:S01]  /*26e0*/  LOP3.LUT R25, R23, 0x1, RZ, 0xc0, !PT ;  /* 0x0000000117197812 */ /* 0x000fe200078ec0ff */
[----:B------:R-:W-:Y:S01]  /*26f0*/  IMAD.X R23, RZ, RZ, -0x1, P3 ;  /* 0xffffffffff177424 */ /* 0x000fe200018e06ff */
[----:B------:R-:W-:Y:S01]  /*2700*/  LOP3.LUT R26, R24, 0x1, RZ, 0xc0, !PT ;  /* 0x00000001181a7812 */ /* 0x000fe200078ec0ff */
[----:B------:R-:W-:Y:S01]  /*2710*/  IMAD.X R24, RZ, RZ, -0x1, P2 ;  /* 0xffffffffff187424 */ /* 0x000fe200010e06ff */
[----:B------:R-:W-:Y:S01]  /*2720*/  LOP3.LUT R29, R27, 0x1, RZ, 0xc0, !PT ;  /* 0x000000011b1d7812 */ /* 0x000fe200078ec0ff */
[----:B------:R-:W-:Y:S01]  /*2730*/  IMAD.X R27, RZ, RZ, -0x1, P6 ;  /* 0xffffffffff1b7424 */ /* 0x000fe200030e06ff */
[----:B------:R-:W-:-:S02]  /*2740*/  SHF.R.U32.HI R31, RZ, 0x13, R0 ;  /* 0x00000013ff1f7819 */ /* 0x000fc40000011600 */
[--C-:B------:R-:W-:Y:S02]  /*2750*/  SHF.R.U32.HI R32, RZ, 0x14, R0.reuse ;  /* 0x00000014ff207819 */ /* 0x100fe40000011600 */
[--C-:B------:R-:W-:Y:S02]  /*2760*/  SHF.R.U32.HI R33, RZ, 0x15, R0.reuse ;  /* 0x00000015ff217819 */ /* 0x100fe40000011600 */
[--C-:B------:R-:W-:Y:S02]  /*2770*/  SHF.R.U32.HI R34, RZ, 0x16, R0.reuse ;  /* 0x00000016ff227819 */ /* 0x100fe40000011600 */
[--C-:B------:R-:W-:Y:S02]  /*2780*/  SHF.R.U32.HI R35, RZ, 0x17, R0.reuse ;  /* 0x00000017ff237819 */ /* 0x100fe40000011600 */
[----:B------:R-:W-:Y:S02]  /*2790*/  SHF.R.U32.HI R63, RZ, 0x18, R0 ;  /* 0x00000018ff3f7819 */ /* 0x000fe40000011600 */
[----:B------:R-:W-:Y:S01]  /*27a0*/  IADD3 R18, P5, PT, RZ, -R20, RZ ;  /* 0x80000014ff127210 */ /* 0x000fe20007fbe0ff */
[----:B------:R-:W-:Y:S01]  /*27b0*/  IMAD.X R20, RZ, RZ, -0x1, P4 ;  /* 0xffffffffff147424 */ /* 0x000fe200020e06ff */
[----:B------:R-:W-:-:S02]  /*27c0*/  IADD3 R21, P1, PT, RZ, -R21, RZ ;  /* 0x80000015ff157210 */ /* 0x000fc40007f3e0ff */
[----:B------:R-:W-:Y:S02]  /*27d0*/  IADD3 R22, P4, PT, RZ, -R22, RZ ;  /* 0x80000016ff167210 */ /* 0x000fe40007f9e0ff */
[----:B------:R-:W-:Y:S01]  /*27e0*/  IADD3 R25, P3, PT, RZ, -R25, RZ ;  /* 0x80000019ff197210 */ /* 0x000fe20007f7e0ff */
[----:B------:R-:W-:Y:S01]  /*27f0*/  IMAD.X R45, RZ, RZ, -0x1, P1 ;  /* 0xffffffffff2d7424 */ /* 0x000fe200008e06ff */
[----:B------:R-:W-:Y:S01]  /*2800*/  IADD3 R26, P2, PT, RZ, -R26, RZ ;  /* 0x8000001aff1a7210 */ /* 0x000fe20007f5e0ff */
[----:B------:R-:W-:Y:S01]  /*2810*/  IMAD.X R49, RZ, RZ, -0x1, P4 ;  /* 0xffffffffff317424 */ /* 0x000fe200020e06ff */
[----:B------:R-:W-:Y:S01]  /*2820*/  IADD3 R29, P6, PT, RZ, -R29, RZ ;  /* 0x8000001dff1d7210 */ /* 0x000fe20007fde0ff */
[----:B------:R-:W-:Y:S01]  /*2830*/  IMAD.X R53, RZ, RZ, -0x1, P3 ;  /* 0xffffffffff357424 */ /* 0x000fe200018e06ff */
[----:B------:R-:W-:Y:S01]  /*2840*/  LOP3.LUT R43, R31, 0x1, RZ, 0xc0, !PT ;  /* 0x000000011f2b7812 */ /* 0x000fe200078ec0ff */
[----:B------:R-:W-:Y:S01]  /*2850*/  IMAD.X R31, RZ, RZ, -0x1, P5 ;  /* 0xffffffffff1f7424 */ /* 0x000fe200028e06ff */
[----:B------:R-:W-:Y:S01]  /*2860*/  LOP3.LUT R32, R32, 0x1, RZ, 0xc0, !PT ;  /* 0x0000000120207812 */ /* 0x000fe200078ec0ff */
[----:B------:R-:W-:Y:S01]  /*2870*/  IMAD.X R57, RZ, RZ, -0x1, P2 ;  /* 0xffffffffff397424 */ /* 0x000fe200010e06ff */
[----:B------:R-:W-:Y:S01]  /*2880*/  LOP3.LUT R33, R33, 0x1, RZ, 0xc0, !PT ;  /* 0x0000000121217812 */ /* 0x000fe200078ec0ff */
[----:B------:R-:W-:Y:S01]  /*2890*/  IMAD.X R61, RZ, RZ, -0x1, P6 ;  /* 0xffffffffff3d7424 */ /* 0x000fe200030e06ff */
[----:B------:R-:W-:-:S02]  /*28a0*/  LOP3.LUT R34, R34, 0x1, RZ, 0xc0, !PT ;  /* 0x0000000122227812 */ /* 0x000fc400078ec0ff */
[----:B------:R-:W-:Y:S02]  /*28b0*/  LOP3.LUT R35, R35, 0x1, RZ, 0xc0, !PT ;  /* 0x0000000123237812 */ /* 0x000fe400078ec0ff */
[----:B------:R-:W-:Y:S02]  /*28c0*/  LOP3.LUT R63, R63, 0x1, RZ, 0xc0, !PT ;  /* 0x000000013f3f7812 */ /* 0x000fe400078ec0ff */
[----:B------:R-:W-:Y:S02]  /*28d0*/  IADD3 R43, P5, PT, RZ, -R43, RZ ;  /* 0x8000002bff2b7210 */ /* 0x000fe40007fbe0ff */
[----:B------:R-:W-:Y:S02]  /*28e0*/  IADD3 R47, P1, PT, RZ, -R32, RZ ;  /* 0x80000020ff2f7210 */ /* 0x000fe40007f3e0ff */
[----:B------:R-:W-:Y:S01]  /*28f0*/  IADD3 R51, P4, PT, RZ, -R33, RZ ;  /* 0x80000021ff337210 */ /* 0x000fe20007f9e0ff */
[----:B------:R-:W-:Y:S01]  /*2900*/  IMAD.X R65, RZ, RZ, -0x1, P5 ;  /* 0xffffffffff417424 */ /* 0x000fe200028e06ff */
[----:B------:R-:W-:Y:S01]  /*2910*/  IADD3 R55, P3, PT, RZ, -R34, RZ ;  /* 0x80000022ff377210 */ /* 0x000fe20007f7e0ff */
[----:B------:R-:W-:Y:S01]  /*2920*/  IMAD.X R69, RZ, RZ, -0x1, P1 ;  /* 0xffffffffff457424 */ /* 0x000fe200008e06ff */
[----:B------:R-:W-:Y:S01]  /*2930*/  IADD3 R59, P2, PT, RZ, -R35, RZ ;  /* 0x80000023ff3b7210 */ /* 0x000fe20007f5e0ff */
[----:B------:R-:W-:Y:S01]  /*2940*/  IMAD.X R73, RZ, RZ, -0x1, P4 ;  /* 0xffffffffff497424 */ /* 0x000fe200020e06ff */
[----:B------:R-:W-:Y:S01]  /*2950*/  IADD3 R63, P6, PT, RZ, -R63, RZ ;  /* 0x8000003fff3f7210 */ /* 0x000fe20007fde0ff */
[----:B------:R-:W-:Y:S01]  /*2960*/  IMAD.X R77, RZ, RZ, -0x1, P3 ;  /* 0xffffffffff4d7424 */ /* 0x000fe200018e06ff */
[----:B------:R-:W-:Y:S01]  /*2970*/  SHF.R.U32.HI R0, RZ, 0x1f, R0 ;  /* 0x0000001fff007819 */ /* 0x000fe20000011600 */
[----:B------:R-:W-:Y:S01]  /*2980*/  IMAD.X R81, RZ, RZ, -0x1, P2 ;  /* 0xffffffffff517424 */ /* 0x000fe200010e06ff */
[----:B------:R-:W-:Y:S01]  /*2990*/  IADD3 R67, P5, PT, RZ, -R67, RZ ;  /* 0x80000043ff437210 */ /* 0x000fe20007fbe0ff */
[----:B------:R-:W-:Y:S01]  /*29a0*/  IMAD.X R85, RZ, RZ, -0x1, P6 ;  /* 0xffffffffff557424 */ /* 0x000fe200030e06ff */
[----:B------:R-:W-:-:S02]  /*29b0*/  IADD3 R0, P0, PT, RZ, -R0, RZ ;  /* 0x80000000ff007210 */ /* 0x000fc40007f1e0ff */
        /* <DEDUP_REMOVED lines=8> */
[----:B------:R-:W-:Y:S01]  /*2a40*/  IADD3 R87, P6, PT, RZ, -R87, RZ ;  /* 0x80000057ff577210 */ /* 0x000fe20007fde0ff */
[----:B------:R-:W-:Y:S02]  /*2a50*/  IMAD.X R97, RZ, RZ, -0x1, P3 ;  /* 0xffffffffff617424 */ /* 0x000fe400018e06ff */
[----:B------:R-:W-:-:S02]  /*2a60*/  IMAD.X R99, RZ, RZ, -0x1, P2 ;  /* 0xffffffffff637424 */ /* 0x000fc400010e06ff */
[----:B------:R-:W-:-:S08]  /*2a70*/  IMAD.X R101, RZ, RZ, -0x1, P6 ;  /* 0xffffffffff657424 */ /* 0x000fd000030e06ff */
.L_x_26:
[----:B0-----:R-:W0:Y:S01]  /*2a80*/  LDS.128 R36, [R48] ;  /* 0x0000000030247984 */ /* 0x001e220000000c00 */
[----:B------:R-:W1:Y:S01]  /*2a90*/  LDC.64 R40, c[0x0][0x3a0] ;  /* 0x0000e800ff287b82 */ /* 0x000e620000000a00 */
[----:B------:R-:W-:Y:S02]  /*2aa0*/  VIADD R44, R44, 0x1 ;  /* 0x000000012c2c7836 */ /* 0x000fe40000000000 */
[----:B------:R-:W2:Y:S01]  /*2ab0*/  LDS.128 R32, [R48+0x10] ;  /* 0x0000100030207984 */ /* 0x000ea20000000c00 */
[----:B0-----:R-:W-:Y:S02]  /*2ac0*/  LOP3.LUT R119, R36, R111, RZ, 0xc0, !PT ;  /* 0x0000006f24777212 */ /* 0x001fe400078ec0ff */
[----:B------:R-:W-:Y:S02]  /*2ad0*/  LOP3.LUT R60, R37, R109, RZ, 0xc0, !PT ;  /* 0x0000006d253c7212 */ /* 0x000fe400078ec0ff */
[----:B-1----:R-:W-:Y:S02]  /*2ae0*/  ISETP.GE.U32.AND P0, PT, R119, R40, PT ;  /* 0x000000287700720c */ /* 0x002fe40003f06070 */
[----:B------:R-:W-:-:S02]  /*2af0*/  LOP3.LUT R121, R38, R107, RZ, 0xc0, !PT ;  /* 0x0000006b26797212 */ /* 0x000fc400078ec0ff */
[----:B------:R-:W-:Y:S02]  /*2b00*/  ISETP.GE.U32.AND.EX P0, PT, R60, R41, PT, P0 ;  /* 0x000000293c00720c */ /* 0x000fe40003f06100 */
[----:B------:R-:W-:Y:S02]  /*2b10*/  LOP3.LUT R58, R39, R105, RZ, 0xc0, !PT ;  /* 0x00000069273a7212 */ /* 0x000fe400078ec0ff */
[----:B------:R-:W-:Y:S02]  /*2b20*/  SEL R36, R40, RZ, P0 ;  /* 0x000000ff28247207 */ /* 0x000fe40000000000 */
[----:B------:R-:W-:Y:S02]  /*2b30*/  SEL R37, R41, RZ, P0 ;  /* 0x000000ff29257207 */ /* 0x000fe40000000000 */
[----:B------:R-:W-:Y:S02]  /*2b40*/  IADD3 R121, P1, P2, R121, R119, -R36 ;  /* 0x0000007779797210 */ /* 0x000fe40007a3e824 */
[----:B--2---:R-:W-:-:S02]  /*2b50*/  LOP3.LUT R32, R32, R103, RZ, 0xc0, !PT ;  /* 0x0000006720207212 */ /* 0x004fc400078ec0ff */
[----:B------:R-:W-:Y:S02]  /*2b60*/  IADD3.X R58, PT, PT, R58, R60, ~R37, P1, P2 ;  /* 0x0000003c3a3a7210 */ /* 0x000fe40000fe4c25 */
[----:B------:R-:W-:Y:S01]  /*2b70*/  ISETP.GE.U32.AND P0, PT, R121, R40, PT ;  /* 0x000000287900720c */ /* 0x000fe20003f06070 */
[----:B------:R-:W0:Y:S01]  /*2b80*/  LDS.128 R36, [R48+0x20] ;  /* 0x0000200030247984 */ /* 0x000e220000000c00 */
[----:B------:R-:W-:Y:S02]  /*2b90*/  LOP3.LUT R60, R33, R7, RZ, 0xc0, !PT ;  /* 0x00000007213c7212 */ /* 0x000fe400078ec0ff */
[----:B------:R-:W-:-:S04]  /*2ba0*/  ISETP.GE.U32.AND.EX P0, PT, R58, R41, PT, P0 ;  /* 0x000000293a00720c */ /* 0x000fc80003f06100 */
[----:B------:R-:W-:-:S04]  /*2bb0*/  SEL R119, R40, RZ, P0 ;  /* 0x000000ff28777207 */ /* 0x000fc80000000000 */
[----:B------:R-:W-:Y:S02]  /*2bc0*/  IADD3 R33, P1, P2, R32, R121, -R119 ;  /* 0x0000007920217210 */ /* 0x000fe40007a3e877 */
[----:B------:R-:W-:Y:S02]  /*2bd0*/  SEL R119, R41, RZ, P0 ;  /* 0x000000ff29777207 */ /* 0x000fe40000000000 */
[----:B------:R-:W-:Y:S02]  /*2be0*/  ISETP.GE.U32.AND P0, PT, R33, R40, PT ;  /* 0x000000282100720c */ /* 0x000fe40003f06070 */
[----:B------:R-:W-:Y:S02]  /*2bf0*/  IADD3.X R60, PT, PT, R60, R58, ~R119, P1, P2 ;  /* 0x0000003a3c3c7210 */ /* 0x000fe40000fe4c77 */
[----:B------:R-:W-:Y:S02]  /*2c00*/  LOP3.LUT R121, R34, R2, RZ, 0xc0, !PT ;  /* 0x0000000222797212 */ /* 0x000fe400078ec0ff */
[----:B------:R-:W-:-:S02]  /*2c10*/  ISETP.GE.U32.AND.EX P0, PT, R60, R41, PT, P0 ;  /* 0x000000293c00720c */ /* 0x000fc40003f06100 */
[----:B------:R-:W-:Y:S02]  /*2c20*/  LOP3.LUT R58, R35, R8, RZ, 0xc0, !PT ;  /* 0x00000008233a7212 */ /* 0x000fe400078ec0ff */
[----:B------:R-:W-:-:S04]  /*2c30*/  SEL R32, R40, RZ, P0 ;  /* 0x000000ff28207207 */ /* 0x000fc80000000000 */
[----:B------:R-:W-:Y:S02]  /*2c40*/  IADD3 R121, P1, P2, R121, R33, -R32 ;  /* 0x0000002179797210 */ /* 0x000fe40007a3e820 */
[----:B------:R-:W-:Y:S02]  /*2c50*/  SEL R33, R41, RZ, P0 ;  /* 0x000000ff29217207 */ /* 0x000fe40000000000 */
[----:B------:R-:W-:Y:S02]  /*2c60*/  ISETP.GE.U32.AND P0, PT, R121, R40, PT ;  /* 0x000000287900720c */ /* 0x000fe40003f06070 */
[----:B------:R-:W-:Y:S02]  /*2c70*/  IADD3.X R58, PT, PT, R58, R60, ~R33, P1, P2 ;  /* 0x0000003c3a3a7210 */ /* 0x000fe40000fe4c21 */
[----:B------:R-:W1:Y:S02]  /*2c80*/  LDS.128 R32, [R48+0x30] ;  /* 0x0000300030207984 */ /* 0x000e640000000c00 */
[----:B------:R-:W-:-:S02]  /*2c90*/  ISETP.GE.U32.AND.EX P0, PT, R58, R41, PT, P0 ;  /* 0x000000293a00720c */ /* 0x000fc40003f06100 */
[----:B0-----:R-:W-:Y:S02]  /*2ca0*/  LOP3.LUT R36, R36, R3, RZ, 0xc0, !PT ;  /* 0x0000000324247212 */ /* 0x001fe400078ec0ff */
[----:B------:R-:W-:Y:S02]  /*2cb0*/  SEL R119, R40, RZ, P0 ;  /* 0x000000ff28777207 */ /* 0x000fe40000000000 */
[----:B------:R-:W-:Y:S02]  /*2cc0*/  LOP3.LUT R60, R37, R11, RZ, 0xc0, !PT ;  /* 0x0000000b253c7212 */ /* 0x000fe400078ec0ff */
[----:B------:R-:W-:Y:S02]  /*2cd0*/  IADD3 R37, P1, P2, R36, R121, -R119 ;  /* 0x0000007924257210 */ /* 0x000fe40007a3e877 */
[----:B------:R-:W-:Y:S02]  /*2ce0*/  SEL R119, R41, RZ, P0 ;  /* 0x000000ff29777207 */ /* 0x000fe40000000000 */
[----:B------:R-:W-:-:S02]  /*2cf0*/  ISETP.GE.U32.AND P0, PT, R37, R40, PT ;  /* 0x000000282500720c */ /* 0x000fc40003f06070 */
[----:B------:R-:W-:Y:S02]  /*2d00*/  IADD3.X R60, PT, PT, R60, R58, ~R119, P1, P2 ;  /* 0x0000003a3c3c7210 */ /* 0x000fe40000fe4c77 */
[----:B------:R-:W-:Y:S02]  /*2d10*/  LOP3.LUT R121, R38, R4, RZ, 0xc0, !PT ;  /* 0x0000000426797212 */ /* 0x000fe400078ec0ff */
[----:B------:R-:W-:Y:S02]  /*2d20*/  ISETP.GE.U32.AND.EX P0, PT, R60, R41, PT, P0 ;  /* 0x000000293c00720c */ /* 0x000fe40003f06100 */
[----:B------:R-:W-:Y:S02]  /*2d30*/  LOP3.LUT R58, R39, R12, RZ, 0xc0, !PT ;  /* 0x0000000c273a7212 */ /* 0x000fe400078ec0ff */
[----:B------:R-:W-:-:S04]  /*2d40*/  SEL R36, R40, RZ, P0 ;  /* 0x000000ff28247207 */ /* 0x000fc80000000000 */
[----:B------:R-:W-:Y:S02]  /*2d50*/  IADD3 R121, P1, P2, R121, R37, -R36 ;  /* 0x0000002579797210 */ /* 0x000fe40007a3e824 */
[----:B------:R-:W-:Y:S02]  /*2d60*/  SEL R37, R41, RZ, P0 ;  /* 0x000000ff29257207 */ /* 0x000fe40000000000 */
[----:B------:R-:W-:Y:S02]  /*2d70*/  ISETP.GE.U32.AND P0, PT, R121, R40, PT ;  /* 0x000000287900720c */ /* 0x000fe40003f06070 */
[----:B------:R-:W-:Y:S02]  /*2d80*/  IADD3.X R58, PT, PT, R58, R60, ~R37, P1, P2 ;  /* 0x0000003c3a3a7210 */ /* 0x000fe40000fe4c25 */
[----:B------:R-:W0:Y:S02]  /*2d90*/  LDS.128 R36, [R48+0x40] ;  /* 0x0000400030247984 */ /* 0x000e240000000c00 */
[----:B------:R-:W-:-:S02]  /*2da0*/  ISETP.GE.U32.AND.EX P0, PT, R58, R41, PT, P0 ;  /* 0x000000293a00720c */ /* 0x000fc40003f06100 */
[----:B-1----:R-:W-:Y:S02]  /*2db0*/  LOP3.LUT R32, R32, R5, RZ, 0xc0, !PT ;  /* 0x0000000520207212 */ /* 0x002fe400078ec0ff */
        /* <DEDUP_REMOVED lines=162> */
[----:B------:R-:W-:Y:S02]  /*37e0*/  SEL R36, R40, RZ, P0 ;  /* 0x000000ff28247207 */ /* 0x000fe40000000000 */
[----:B------:R-:W-:-:S02]  /*37f0*/  SEL R37, R41, RZ, P0 ;  /* 0x000000ff29257207 */ /* 0x000fc40000000000 */
[----:B------:R-:W-:-:S04]  /*3800*/  IADD3 R121, P1, P2, R121, R119, -R36 ;  /* 0x0000007779797210 */ /* 0x000fc80007a3e824 */
[----:B------:R-:W-:Y:S02]  /*3810*/  IADD3.X R60, PT, PT, R60, R58, ~R37, P1, P2 ;  /* 0x0000003a3c3c7210 */ /* 0x000fe40000fe4c25 */
[----:B------:R-:W-:Y:S01]  /*3820*/  ISETP.GE.U32.AND P0, PT, R121, R40, PT ;  /* 0x000000287900720c */ /* 0x000fe20003f06070 */
[----:B------:R-:W0:Y:S03]  /*3830*/  LDS.128 R36, [R48+0xe0] ;  /* 0x0000e00030247984 */ /* 0x000e260000000c00 */
[----:B------:R-:W-:Y:S02]  /*3840*/  ISETP.GE.U32.AND.EX P0, PT, R60, R41, PT, P0 ;  /* 0x000000293c00720c */ /* 0x000fe40003f06100 */
[----:B-1----:R-:W-:Y:S02]  /*3850*/  LOP3.LUT R32, R32, R71, RZ, 0xc0, !PT ;  /* 0x0000004720207212 */ /* 0x002fe400078ec0ff */
[----:B------:R-:W-:-:S02]  /*3860*/  SEL R119, R40, RZ, P0 ;  /* 0x000000ff28777207 */ /* 0x000fc40000000000 */
[----:B------:R-:W-:Y:S02]  /*3870*/  LOP3.LUT R58, R33, R93, RZ, 0xc0, !PT ;  /* 0x0000005d213a7212 */ /* 0x000fe400078ec0ff */
[----:B------:R-:W-:Y:S02]  /*3880*/  IADD3 R33, P1, P2, R32, R121, -R119 ;  /* 0x0000007920217210 */ /* 0x000fe40007a3e877 */
[----:B------:R-:W-:Y:S02]  /*3890*/  SEL R119, R41, RZ, P0 ;  /* 0x000000ff29777207 */ /* 0x000fe40000000000 */
[----:B------:R-:W-:Y:S02]  /*38a0*/  ISETP.GE.U32.AND P0, PT, R33, R40, PT ;  /* 0x000000282100720c */ /* 0x000fe40003f06070 */
[----:B------:R-:W-:Y:S02]  /*38b0*/  IADD3.X R58, PT, PT, R58, R60, ~R119, P1, P2 ;  /* 0x0000003c3a3a7210 */ /* 0x000fe40000fe4c77 */
[----:B------:R-:W-:-:S02]  /*38c0*/  LOP3.LUT R121, R34, R75, RZ, 0xc0, !PT ;  /* 0x0000004b22797212 */ /* 0x000fc400078ec0ff */
[----:B------:R-:W-:Y:S02]  /*38d0*/  ISETP.GE.U32.AND.EX P0, PT, R58, R41, PT, P0 ;  /* 0x000000293a00720c */ /* 0x000fe40003f06100 */
[----:B------:R-:W-:Y:S02]  /*38e0*/  LOP3.LUT R60, R35, R95, RZ, 0xc0, !PT ;  /* 0x0000005f233c7212 */ /* 0x000fe400078ec0ff */
[----:B------:R-:W-:-:S04]  /*38f0*/  SEL R32, R40, RZ, P0 ;  /* 0x000000ff28207207 */ /* 0x000fc80000000000 */
[----:B------:R-:W-:Y:S02]  /*3900*/  IADD3 R121, P1, P2, R121, R33, -R32 ;  /* 0x0000002179797210 */ /* 0x000fe40007a3e820 */
[----:B------:R-:W-:Y:S02]  /*3910*/  SEL R33, R41, RZ, P0 ;  /* 0x000000ff29217207 */ /* 0x000fe40000000000 */
[----:B------:R-:W-:Y:S02]  /*3920*/  ISETP.GE.U32.AND P0, PT, R121, R40, PT ;  /* 0x000000287900720c */ /* 0x000fe40003f06070 */
[----:B------:R-:W-:Y:S02]  /*3930*/  IADD3.X R60, PT, PT, R60, R58, ~R33, P1, P2 ;  /* 0x0000003a3c3c7210 */ /* 0x000fe40000fe4c21 */
[----:B------:R-:W1:Y:S01]  /*3940*/  LDS.128 R32, [R48+0xf0] ;  /* 0x0000f00030207984 */ /* 0x000e620000000c00 */
[----:B------:R-:W-:Y:S01]  /*3950*/  BAR.SYNC.DEFER_BLOCKING 0x0 ;  /* 0x0000000000007b1d */ /* 0x000fe20000010000 */
        /* <DEDUP_REMOVED lines=16> */
[----:B-1----:R-:W-:Y:S02]  /*3a60*/  LOP3.LUT R37, R32, R87, RZ, 0xc0, !PT ;  /* 0x0000005720257212 */ /* 0x002fe400078ec0ff */
[----:B------:R-:W-:-:S02]  /*3a70*/  ISETP.GE.U32.AND.EX P0, PT, R38, R41, PT, P0 ;  /* 0x000000292600720c */ /* 0x000fc40003f06100 */
[----:B------:R-:W-:Y:S02]  /*3a80*/  LOP3.LUT R36, R33, R101, RZ, 0xc0, !PT ;  /* 0x0000006521247212 */ /* 0x000fe400078ec0ff */
[----:B------:R-:W-:Y:S02]  /*3a90*/  SEL R32, R40, RZ, P0 ;  /* 0x000000ff28207207 */ /* 0x000fe40000000000 */
[----:B------:R-:W-:Y:S02]  /*3aa0*/  SEL R33, R41, RZ, P0 ;  /* 0x000000ff29217207 */ /* 0x000fe40000000000 */
[----:B------:R-:W-:-:S04]  /*3ab0*/  IADD3 R37, P0, P1, R37, R39, -R32 ;  /* 0x0000002725257210 */ /* 0x000fc8000791e820 */
[----:B------:R-:W-:Y:S02]  /*3ac0*/  IADD3.X R36, PT, PT, R36, R38, ~R33, P0, P1 ;  /* 0x0000002624247210 */ /* 0x000fe400007e2c21 */
[----:B------:R-:W-:Y:S02]  /*3ad0*/  ISETP.GE.U32.AND P0, PT, R37, R40, PT ;  /* 0x000000282500720c */ /* 0x000fe40003f06070 */
[----:B------:R-:W-:Y:S02]  /*3ae0*/  LOP3.LUT R33, R34, R0, RZ, 0xc0, !PT ;  /* 0x0000000022217212 */ /* 0x000fe400078ec0ff */
[----:B------:R-:W-:Y:S02]  /*3af0*/  ISETP.GE.U32.AND.EX P0, PT, R36, R41, PT, P0 ;  /* 0x000000292400720c */ /* 0x000fe40003f06100 */
[----:B------:R-:W-:Y:S02]  /*3b00*/  LOP3.LUT R34, R35, R89, RZ, 0xc0, !PT ;  /* 0x0000005923227212 */ /* 0x000fe400078ec0ff */
[----:B------:R-:W-:-:S02]  /*3b10*/  SEL R32, R40, RZ, P0 ;  /* 0x000000ff28207207 */ /* 0x000fc40000000000 */
[----:B------:R-:W-:Y:S02]  /*3b20*/  SEL R35, R41, RZ, P0 ;  /* 0x000000ff29237207 */ /* 0x000fe40000000000 */
[----:B------:R-:W-:-:S04]  /*3b30*/  IADD3 R33, P0, P1, R33, R37, -R32 ;  /* 0x0000002521217210 */ /* 0x000fc8000791e820 */
[----:B------:R-:W-:Y:S02]  /*3b40*/  IADD3.X R34, PT, PT, R34, R36, ~R35, P0, P1 ;  /* 0x0000002422227210 */ /* 0x000fe400007e2c23 */
[----:B------:R-:W-:-:S04]  /*3b50*/  ISETP.GE.U32.AND P0, PT, R33, R40, PT ;  /* 0x000000282100720c */ /* 0x000fc80003f06070 */
[----:B------:R-:W-:-:S04]  /*3b60*/  ISETP.GE.U32.AND.EX P0, PT, R34, R41, PT, P0 ;  /* 0x000000292200720c */ /* 0x000fc80003f06100 */
[----:B------:R-:W-:Y:S02]  /*3b70*/  SEL R32, R40, RZ, P0 ;  /* 0x000000ff28207207 */ /* 0x000fe40000000000 */
[----:B------:R-:W-:Y:S02]  /*3b80*/  SEL R41, R41, RZ, P0 ;  /* 0x000000ff29297207 */ /* 0x000fe40000000000 */
[----:B------:R-:W-:-:S05]  /*3b90*/  IADD3 R32, P0, PT, -R32, R33, RZ ;  /* 0x0000002120207210 */ /* 0x000fca0007f1e1ff */
[----:B------:R-:W-:Y:S01]  /*3ba0*/  IMAD.X R33, R34, 0x1, ~R41, P0 ;  /* 0x0000000122217824 */ /* 0x000fe200000e0e29 */
[----:B------:R-:W-:-:S04]  /*3bb0*/  ISETP.NE.AND P0, PT, R44, R117, PT ;  /* 0x000000752c00720c */ /* 0x000fc80003f05270 */
[----:B------:R0:W-:Y:S01]  /*3bc0*/  STS.64 [R52], R32 ;  /* 0x0000002034007388 */ /* 0x0001e20000000a00 */
[----:B------:R-:W-:Y:S08]  /*3bd0*/  BAR.SYNC.DEFER_BLOCKING 0x0 ;  /* 0x0000000000007b1d */ /* 0x000ff00000010000 */
[----:B------:R-:W-:Y:S05]  /*3be0*/  @P0 BRA `(.L_x_26) ;  /* 0xffffffec00a40947 */ /* 0x000fea000383ffff */
[----:B------:R-:W-:Y:S05]  /*3bf0*/  BSYNC.RECONVERGENT B0 ;  /* 0x0000000000007941 */ /* 0x000fea0003800200 */
.L_x_25:
[----:B------:R-:W1:Y:S01]  /*3c00*/  LDS.64 R42, [R42+-0x8] ;  /* 0xfffff8002a2a7984 */ /* 0x000e620000000a00 */
[----:B0-----:R-:W-:Y:S01]  /*3c10*/  IADD3 R3, PT, PT, -R46, 0x3f, RZ ;  /* 0x0000003f2e037810 */ /* 0x001fe20007ffe1ff */
[----:B------:R-:W0:Y:S01]  /*3c20*/  LDCU UR10, c[0x0][0x384] ;  /* 0x00007080ff0a77ac */ /* 0x000e220008000800 */
[----:B------:R-:W-:Y:S02]  /*3c30*/  BSSY.RECONVERGENT B0, `(.L_x_27) ;  /* 0x00000e1000007945 */ /* 0x000fe40003800200 */
[----:B-1----:R-:W-:-:S04]  /*3c40*/  SHF.R.U64 R0, R42, R3, R43 ;  /* 0x000000032a007219 */ /* 0x002fc8000000122b */
[----:B------:R-:W-:-:S04]  /*3c50*/  LOP3.LUT R0, R0, 0x1, RZ, 0xc0, !PT ;  /* 0x0000000100007812 */ /* 0x000fc800078ec0ff */
[----:B------:R-:W-:Y:S01]  /*3c60*/  ISETP.NE.U32.AND P0, PT, R0, 0x1, PT ;  /* 0x000000010000780c */ /* 0x000fe20003f05070 */
[----:B------:R-:W-:-:S03]  /*3c70*/  VIADD R0, R56, UR4 ;  /* 0x0000000438007c36 */ /* 0x000fc60008000000 */
[----:B------:R-:W-:-:S13]  /*3c80*/  ISETP.NE.U32.AND.EX P0, PT, RZ, RZ, PT, P0 ;  /* 0x000000ffff00720c */ /* 0x000fda0003f05100 */
[----:B------:R1:W-:Y:S01]  /*3c90*/  @P0 STS.64 [R52], RZ ;  /* 0x000000ff34000388 */ /* 0x0003e20000000a00 */
[----:B------:R-:W-:Y:S01]  /*3ca0*/  BAR.SYNC.DEFER_BLOCKING 0x0 ;  /* 0x0000000000007b1d */ /* 0x000fe20000010000 */
[----:B0-----:R-:W-:-:S13]  /*3cb0*/  ISETP.GE.AND P0, PT, R0, UR10, PT ;  /* 0x0000000a00007c0c */ /* 0x001fda000bf06270 */
[----:B-1----:R-:W-:Y:S05]  /*3cc0*/  @P0 BRA `(.L_x_28) ;  /* 0x0000000c005c0947 */ /* 0x002fea0003800000 */
[----:B------:R-:W0:Y:S01]  /*3cd0*/  LDS.128 R4, [R48] ;  /* 0x0000000030047984 */ /* 0x000e220000000c00 */
[----:B------:R-:W0:Y:S03]  /*3ce0*/  LDC.64 R2, c[0x0][0x3a0] ;  /* 0x0000e800ff027b82 */ /* 0x000e260000000a00 */
[----:B------:R-:W1:Y:S01]  /*3cf0*/  LDS.128 R12, [R48+0x10] ;  /* 0x00001000300c7984 */ /* 0x000e620000000c00 */
[----:B0-----:R-:W-:-:S04]  /*3d00*/  ISETP.GE.U32.AND P0, PT, R4, R2, PT ;  /* 0x000000020400720c */ /* 0x001fc80003f06070 */
[----:B------:R-:W-:-:S04]  /*3d10*/  ISETP.GE.U32.AND.EX P0, PT, R5, R3, PT, P0 ;  /* 0x000000030500720c */ /* 0x000fc80003f06100 */
[----:B------:R-:W-:Y:S02]  /*3d20*/  SEL R17, R2, RZ, P0 ;  /* 0x000000ff02117207 */ /* 0x000fe40000000000 */
[----:B------:R-:W-:Y:S02]  /*3d30*/  SEL R9, R3, RZ, P0 ;  /* 0x000000ff03097207 */ /* 0x000fe40000000000 */
[----:B------:R-:W-:-:S04]  /*3d40*/  IADD3 R17, P0, P1, R6, R4, -R17 ;  /* 0x0000000406117210 */ /* 0x000fc8000791e811 */
[----:B------:R-:W-:Y:S02]  /*3d50*/  IADD3.X R0, PT, PT, R7, R5, ~R9, P0, P1 ;  /* 0x0000000507007210 */ /* 0x000fe400007e2c09 */
[----:B------:R-:W-:Y:S01]  /*3d60*/  ISETP.GE.U32.AND P0, PT, R17, R2, PT ;  /* 0x000000021100720c */ /* 0x000fe20003f06070 */
[----:B------:R-:W0:Y:S03]  /*3d70*/  LDS.128 R8, [R48+0x20] ;  /* 0x0000200030087984 */ /* 0x000e260000000c00 */
[----:B------:R-:W-:-:S04]  /*3d80*/  ISETP.GE.U32.AND.EX P0, PT, R0, R3, PT, P0 ;  /* 0x000000030000720c */ /* 0x000fc80003f06100 */
[----:B------:R-:W-:Y:S02]  /*3d90*/  SEL R7, R2, RZ, P0 ;  /* 0x000000ff02077207 */ /* 0x000fe40000000000 */
[----:B------:R-:W-:Y:S02]  /*3da0*/  SEL R5, R3, RZ, P0 ;  /* 0x000000ff03057207 */ /* 0x000fe40000000000 */
[----:B-1----:R-:W-:-:S04]  /*3db0*/  IADD3 R7, P0, P1, R12, R17, -R7 ;  /* 0x000000110c077210 */ /* 0x002fc8000791e807 */
[----:B------:R-:W-:Y:S02]  /*3dc0*/  IADD3.X R0, PT, PT, R13, R0, ~R5, P0, P1 ;  /* 0x000000000d007210 */ /* 0x000fe400007e2c05 */
[----:B------:R-:W-:-:S04]  /*3dd0*/  ISETP.GE.U32.AND P0, PT, R7, R2, PT ;  /* 0x000000020700720c */ /* 0x000fc80003f06070 */
[----:B------:R-:W-:-:S04]  /*3de0*/  ISETP.GE.U32.AND.EX P0, PT, R0, R3, PT, P0 ;  /* 0x000000030000720c */ /* 0x000fc80003f06100 */
[----:B------:R-:W-:Y:S02]  /*3df0*/  SEL R17, R2, RZ, P0 ;  /* 0x000000ff02117207 */ /* 0x000fe40000000000 */
[----:B------:R-:W-:Y:S02]  /*3e00*/  SEL R5, R3, RZ, P0 ;  /* 0x000000ff03057207 */ /* 0x000fe40000000000 */
[----:B------:R-:W-:-:S04]  /*3e10*/  IADD3 R17, P0, P1, R14, R7, -R17 ;  /* 0x000000070e117210 */ /* 0x000fc8000791e811 */
[----:B------:R-:W-:Y:S02]  /*3e20*/  IADD3.X R0, PT, PT, R15, R0, ~R5, P0, P1 ;  /* 0x000000000f007210 */ /* 0x000fe400007e2c05 */
[----:B------:R-:W-:Y:S01]  /*3e30*/  ISETP.GE.U32.AND P0, PT, R17, R2, PT ;  /* 0x000000021100720c */ /* 0x000fe20003f06070 */
[----:B------:R-:W1:Y:S03]  /*3e40*/  LDS.128 R4, [R48+0x30] ;  /* 0x0000300030047984 */ /* 0x000e660000000c00 */
[----:B------:R-:W-:-:S04]  /*3e50*/  ISETP.GE.U32.AND.EX P0, PT, R0, R3, PT, P0 ;  /* 0x000000030000720c */ /* 0x000fc80003f06100 */
[----:B------:R-:W-:Y:S02]  /*3e60*/  SEL R13, R2, RZ, P0 ;  /* 0x000000ff020d7207 */ /* 0x000fe40000000000 */
[----:B------:R-:W-:Y:S02]  /*3e70*/  SEL R15, R3, RZ, P0 ;  /* 0x000000ff030f7207 */ /* 0x000fe40000000000 */
[----:B0-----:R-:W-:-:S04]  /*3e80*/  IADD3 R13, P0, P1, R8, R17, -R13 ;  /* 0x00000011080d7210 */ /* 0x001fc8000791e80d */
        /* <DEDUP_REMOVED lines=163> */
[----:B------:R-:W-:-:S04]  /*48c0*/  ISETP.GE.U32.AND P0, PT, R13, R2, PT ;  /* 0x000000020d00720c */ /* 0x000fc80003f06070 */
        /* <DEDUP_REMOVED lines=22> */
[----:B------:R-:W-:-:S08]  /*4a30*/  IMAD.X R113, R0, 0x1, ~R3, P1 ;  /* 0x0000000100717824 */ /* 0x000fd000008e0e03 */
.L_x_28:
[----:B------:R-:W-:Y:S05]  /*4a40*/  BSYNC.RECONVERGENT B0 ;  /* 0x0000000000007941 */ /* 0x000fea0003800200 */
.L_x_27:
[----:B------:R-:W-:Y:S01]  /*4a50*/  IMAD.MOV R0, RZ, RZ, -R115 ;  /* 0x000000ffff007224 */ /* 0x000fe200078e0a73 */
[----:B------:R-:W0:Y:S01]  /*4a60*/  LDCU UR5, c[0x0][0x364] ;  /* 0x00006c80ff0577ac */ /* 0x000e220008000800 */
[----:B------:R-:W-:Y:S03]  /*4a70*/  BAR.SYNC.DEFER_BLOCKING 0x0 ;  /* 0x0000000000007b1d */ /* 0x000fe60000010000 */
[----:B------:R-:W-:-:S03]  /*4a80*/  LOP3.LUT R0, R0, R115, RZ, 0xc0, !PT ;  /* 0x0000007300007212 */ /* 0x000fc600078ec0ff */
[----:B------:R-:W0:Y:S01]  /*4a90*/  LDCU UR6, c[0x0][0x370] ;  /* 0x00006e00ff0677ac */ /* 0x000e220008000800 */
[----:B------:R-:W-:Y:S01]  /*4aa0*/  IADD3 R115, P0, PT, R115, R0, RZ ;  /* 0x0000000073737210 */ /* 0x000fe20007f1e0ff */
[----:B------:R-:W-:-:S03]  /*4ab0*/  UMOV UR7, 0xffffffff ;  /* 0xffffffff00077882 */ /* 0x000fc60000000000 */
[----:B------:R-:W-:Y:S01]  /*4ac0*/  POPC R0, R115 ;  /* 0x0000007300007309 */ /* 0x000fe20000000000 */
[----:B------:R-:W-:-:S07]  /*4ad0*/  IMAD.X R28, RZ, RZ, R28, P0 ;  /* 0x000000ffff1c7224 */ /* 0x000fce00000e061c */
[----:B------:R-:W1:Y:S01]  /*4ae0*/  POPC R3, R28 ;  /* 0x0000001c00037309 */ /* 0x000e620000000000 */
[----:B0-----:R-:W-:-:S04]  /*4af0*/  UIMAD UR4, UR5, UR6, UR4 ;  /* 0x00000006050472a4 */ /* 0x001fc8000f8e0204 */
[----:B------:R-:W-:Y:S01]  /*4b00*/  UISETP.GE.AND UP0, UPT, UR4, UR10, UPT ;  /* 0x0000000a0400728c */ /* 0x000fe2000bf06270 */
[----:B-1----:R-:W-:Y:S02]  /*4b10*/  IMAD.IADD R0, R0, 0x1, R3 ;  /* 0x0000000100007824 */ /* 0x002fe400078e0203 */
[----:B------:R-:W-:-:S05]  /*4b20*/  IMAD.U32 R3, RZ, RZ, UR7 ;  /* 0x00000007ff037e24 */ /* 0x000fca000f8e00ff */
[----:B------:R-:W-:-:S04]  /*4b30*/  SHF.R.U64 R0, R3, R0, RZ ;  /* 0x0000000003007219 */ /* 0x000fc800000012ff */
[----:B------:R-:W-:Y:S01]  /*4b40*/  LOP3.LUT R115, R0, R115, RZ, 0xfc, !PT ;  /* 0x0000007300737212 */ /* 0x000fe200078efcff */
[----:B------:R-:W-:Y:S06]  /*4b50*/  BRA.U !UP0, `(.L_x_29) ;  /* 0xffffffc5086c7547 */ /* 0x000fec000b83ffff */
.L_x_8:
[----:B------:R-:W-:-:S13]  /*4b60*/  ISETP.NE.AND P0, PT, R30, RZ, PT ;  /* 0x000000ff1e00720c */ /* 0x000fda0003f05270 */
[----:B------:R-:W-:Y:S05]  /*4b70*/  @P0 EXIT ;  /* 0x000000000000094d */ /* 0x000fea0003800000 */
[----:B------:R-:W0:Y:S02]  /*4b80*/  LDC.64 R2, c[0x0][0x398] ;  /* 0x0000e600ff027b82 */ /* 0x000e240000000a00 */
[----:B0-----:R-:W-:-:S05]  /*4b90*/  IMAD.WIDE R56, R56, 0x8, R2 ;  /* 0x0000000838387825 */ /* 0x001fca00078e0202 */
[----:B------:R-:W-:Y:S01]  /*4ba0*/  STG.E.64 desc[UR8][R56.64], R112 ;  /* 0x0000007038007986 */ /* 0x000fe2000c101b08 */
[----:B------:R-:W-:Y:S05]  /*4bb0*/  EXIT ;  /* 0x000000000000794d */ /* 0x000fea0003800000 */
.L_x_30:
[----:B------:R-:W-:-:S00]  /*4bc0*/  BRA `(.L_x_30) ;  /* 0xfffffffc00fc7947 */ /* 0x000fc0000383ffff */
[----:B------:R-:W-:-:S00]  /*4bd0*/  NOP ;  /* 0x0000000000007918 */ /* 0x000fc00000000000 */
        /* <DEDUP_REMOVED lines=10> */
.L_x_967:


//--------------------- .text._Z3ha2ILi31EEviiPjPiPyy --------------------------
	.section	.text._Z3ha2ILi31EEviiPjPiPyy,"ax",@progbits
	.align	128
        .global         _Z3ha2ILi31EEviiPjPiPyy
        .type           _Z3ha2ILi31EEviiPjPiPyy,@function
        .size           _Z3ha2ILi31EEviiPjPiPyy,(.L_x_968 - _Z3ha2ILi31EEviiPjPiPyy)
        .other          _Z3ha2ILi31EEviiPjPiPyy,@"STO_CUDA_ENTRY STV_DEFAULT"
_Z3ha2ILi31EEviiPjPiPyy:
.text._Z3ha2ILi31EEviiPjPiPyy:
        /* <DEDUP_REMOVED lines=9> */
[----:B--2---:R-:W-:-:S06]  /*0090*/  IMAD.WIDE R8, R0, 0x4, R8 ;  /* 0x0000000400087825 */ /* 0x004fcc00078e0208 */
        /* <DEDUP_REMOVED lines=8> */
[----:B------:R-:W-:-:S03]  /*0120*/  LOP3.LUT R36, R3, 0x7, RZ, 0xc0, !PT ;  /* 0x0000000703247812 */ /* 0x000fc600078ec0ff */
[----:B------:R-:W-:Y:S02]  /*0130*/  VIADD R5, R35, 0xffffffff ;  /* 0xffffffff23057836 */ /* 0x000fe40000000000 */
[----:B------:R-:W-:-:S03]  /*0140*/  VIADD R9, R36, 0xffffffff ;  /* 0xffffffff24097836 */ /* 0x000fc60000000000 */
[----:B------:R-:W-:Y:S02]  /*0150*/  ISETP.GE.U32.AND P0, PT, R5, 0x7, PT ;  /* 0x000000070500780c */ /* 0x000fe40003f06070 */
[----:B------:R-:W-:Y:S02]  /*0160*/  ISETP.GE.U32.AND P1, PT, R9, 0x3, PT ;  /* 0x000000030900780c */ /* 0x000fe40003f26070 */
[C---:B------:R-:W-:Y:S02]  /*0170*/  LOP3.LUT R5, R3.reuse, 0x7ffffff0, RZ, 0xc0, !PT ;  /* 0x7ffffff003057812 */ /* 0x040fe400078ec0ff */
[----:B------:R-:W-:-:S09]  /*0180*/  LOP3.LUT R9, R3, 0x3, RZ, 0xc0, !PT ;  /* 0x0000000303097812 */ /* 0x000fd200078ec0ff */
.L_x_38:
        /* <DEDUP_REMOVED lines=8> */
.L_x_34:
        /* <DEDUP_REMOVED lines=21> */
[----:B---3--:R-:W-:Y:S02]  /*0360*/  SHF.R.S32.HI R34, RZ, 0x1f, R18 ;  /* 0x0000001fff227819 */ /* 0x008fe40000011412 */
[CC--:B------:R-:W-:Y:S02]  /*0370*/  SHF.L.U64.HI R37, R11.reuse, R16.reuse, R33 ;  /* 0x000000100b257219 */ /* 0x0c0fe40000010221 */
[----:B------:R-:W-:Y:S02]  /*0380*/  SHF.L.U32 R11, R11, R16, RZ ;  /* 0x000000100b0b7219 */ /* 0x000fe400000006ff */
[CC--:B------:R-:W-:Y:S02]  /*0390*/  SHF.L.U32 R33, R18.reuse, R17.reuse, RZ ;  /* 0x0000001112217219 */ /* 0x0c0fe400000006ff */
[----:B------:R-:W-:Y:S02]  /*03a0*/  SHF.L.U64.HI R34, R18, R17, R34 ;  /* 0x0000001112227219 */ /* 0x000fe40000010222 */
[----:B------:R-:W-:Y:S01]  /*03b0*/  LOP3.LUT R33, R33, R11, R12, 0xfe, !PT ;  /* 0x0000000b21217212 */ /* 0x000fe200078efe0c */
[----:B------:R-:W-:Y:S01]  /*03c0*/  VIADD R11, R16, 0x2 ;  /* 0x00000002100b7836 */ /* 0x000fe20000000000 */
[----:B------:R-:W-:Y:S01]  /*03d0*/  LOP3.LUT R34, R34, R37, R13, 0xfe, !PT ;  /* 0x0000002522227212 */ /* 0x000fe200078efe0d */
[----:B------:R-:W-:Y:S01]  /*03e0*/  VIADD R12, R16, 0x3 ;  /* 0x00000003100c7836 */ /* 0x000fe20000000000 */
[----:B----4-:R-:W-:-:S02]  /*03f0*/  SHF.R.S32.HI R13, RZ, 0x1f, R20 ;  /* 0x0000001fff0d7819 */ /* 0x010fc40000011414 */
[----:B0-----:R-:W-:Y:S02]  /*0400*/  SHF.R.S32.HI R14, RZ, 0x1f, R19 ;  /* 0x0000001fff0e7819 */ /* 0x001fe40000011413 */
[CC--:B------:R-:W-:Y:S02]  /*0410*/  SHF.L.U32 R18, R20.reuse, R11.reuse, RZ ;  /* 0x0000000b14127219 */ /* 0x0c0fe400000006ff */
[CC--:B------:R-:W-:Y:S02]  /*0420*/  SHF.L.U32 R17, R19.reuse, R12.reuse, RZ ;  /* 0x0000000c13117219 */ /* 0x0c0fe400000006ff */
[----:B------:R-:W-:Y:S01]  /*0430*/  SHF.L.U64.HI R20, R20, R11, R13 ;  /* 0x0000000b14147219 */ /* 0x000fe2000001020d */
[C---:B------:R-:W-:Y:S01]  /*0440*/  VIADD R11, R16.reuse, 0x4 ;  /* 0x00000004100b7836 */ /* 0x040fe20000000000 */
[----:B------:R-:W-:Y:S01]  /*0450*/  SHF.L.U64.HI R19, R19, R12, R14 ;  /* 0x0000000c13137219 */ /* 0x000fe2000001020e */
[----:B------:R-:W-:Y:S01]  /*0460*/  VIADD R12, R16, 0x5 ;  /* 0x00000005100c7836 */ /* 0x000fe20000000000 */
[----:B------:R-:W-:-:S02]  /*0470*/  SHF.R.S32.HI R13, RZ, 0x1f, R22 ;  /* 0x0000001fff0d7819 */ /* 0x000fc40000011416 */
[----:B------:R-:W-:Y:S02]  /*0480*/  SHF.R.S32.HI R14, RZ, 0x1f, R21 ;  /* 0x0000001fff0e7819 */ /* 0x000fe40000011415 */
[----:B------:R-:W-:Y:S02]  /*0490*/  LOP3.LUT R19, R19, R20, R34, 0xfe, !PT ;  /* 0x0000001413137212 */ /* 0x000fe400078efe22 */
[CC--:B------:R-:W-:Y:S02]  /*04a0*/  SHF.L.U64.HI R13, R22.reuse, R11.reuse, R13 ;  /* 0x0000000b160d7219 */ /* 0x0c0fe4000001020d */
[----:B------:R-:W-:Y:S02]  /*04b0*/  SHF.L.U64.HI R14, R21, R12, R14 ;  /* 0x0000000c150e7219 */ /* 0x000fe4000001020e */
[----:B------:R-:W-:Y:S02]  /*04c0*/  LOP3.LUT R17, R17, R18, R33, 0xfe, !PT ;  /* 0x0000001211117212 */ /* 0x000fe400078efe21 */
[----:B------:R-:W-:Y:S01]  /*04d0*/  SHF.L.U32 R18, R22, R11, RZ ;  /* 0x0000000b16127219 */ /* 0x000fe200000006ff */
[C---:B------:R-:W-:Y:S01]  /*04e0*/  VIADD R11, R16.reuse, 0x6 ;  /* 0x00000006100b7836 */ /* 0x040fe20000000000 */
        /* <DEDUP_REMOVED lines=41> */
[C---:B------:R-:W-:Y:S01]  /*0780*/  VIADD R12, R16.reuse, 0xf ;  /* 0x0000000f100c7836 */ /* 0x040fe20000000000 */
        /* <DEDUP_REMOVED lines=14> */
.L_x_33:
[----:B------:R-:W-:-:S13]  /*0870*/  ISETP.NE.AND P2, PT, R35, RZ, PT ;  /* 0x000000ff2300720c */ /* 0x000fda0003f45270 */
[----:B------:R-:W-:Y:S05]  /*0880*/  @!P2 BRA `(.L_x_35) ;  /* 0x0000000400b8a947 */ /* 0x000fea0003800000 */
[----:B------:R-:W-:Y:S01]  /*0890*/  ISETP.NE.AND P2, PT, R36, RZ, PT ;  /* 0x000000ff2400720c */ /* 0x000fe20003f45270 */
[----:B------:R-:W-:-:S12]  /*08a0*/  @!P0 BRA `(.L_x_36) ;  /* 0x0000000000cc8947 */ /* 0x000fd80003800000 */
        /* <DEDUP_REMOVED lines=12> */
[C---:B0-----:R-:W-:Y:S02]  /*0970*/  VIADD R14, R11.reuse, 0x3 ;  /* 0x000000030b0e7836 */ /* 0x041fe40000000000 */
[C---:B------:R-:W-:Y:S01]  /*0980*/  VIADD R15, R11.reuse, 0x4 ;  /* 0x000000040b0f7836 */ /* 0x040fe20000000000 */
[----:B--2---:R-:W-:Y:S02]  /*0990*/  SHF.R.S32.HI R26, RZ, 0x1f, R18 ;  /* 0x0000001fff1a7819 */ /* 0x004fe40000011412 */
[CC--:B------:R-:W-:Y:S02]  /*09a0*/  SHF.L.U32 R27, R18.reuse, R17.reuse, RZ ;  /* 0x00000011121b7219 */ /* 0x0c0fe400000006ff */
[----:B---3--:R-:W-:Y:S02]  /*09b0*/  SHF.R.S32.HI R25, RZ, 0x1f, R16 ;  /* 0x0000001fff197819 */ /* 0x008fe40000011410 */
[----:B------:R-:W-:Y:S01]  /*09c0*/  SHF.L.U64.HI R29, R18, R17, R26 ;  /* 0x00000011121d7219 */ /* 0x000fe2000001021a */
[----:B------:R-:W-:Y:S01]  /*09d0*/  VIADD R17, R11, 0x2 ;  /* 0x000000020b117836 */ /* 0x000fe20000000000 */
[----:B------:R-:W-:-:S02]  /*09e0*/  SHF.L.U64.HI R28, R16, R11, R25 ;  /* 0x0000000b101c7219 */ /* 0x000fc40000010219 */
[----:B----4-:R-:W-:Y:S02]  /*09f0*/  SHF.R.S32.HI R18, RZ, 0x1f, R20 ;  /* 0x0000001fff127819 */ /* 0x010fe40000011414 */
[----:B------:R-:W-:Y:S02]  /*0a00*/  SHF.L.U32 R25, R16, R11, RZ ;  /* 0x0000000b10197219 */ /* 0x000fe400000006ff */
[CC--:B------:R-:W-:Y:S02]  /*0a10*/  SHF.L.U32 R16, R20.reuse, R17.reuse, RZ ;  /* 0x0000001114107219 */ /* 0x0c0fe400000006ff */
[----:B------:R-:W-:Y:S02]  /*0a20*/  SHF.L.U64.HI R26, R20, R17, R18 ;  /* 0x00000011141a7219 */ /* 0x000fe40000010212 */
[----:B------:R-:W-:Y:S02]  /*0a30*/  LOP3.LUT R18, R16, R25, R27, 0xfe, !PT ;  /* 0x0000001910127212 */ /* 0x000fe400078efe1b */
[----:B------:R-:W-:-:S02]  /*0a40*/  SHF.R.S32.HI R16, RZ, 0x1f, R19 ;  /* 0x0000001fff107819 */ /* 0x000fc40000011413 */
[----:B------:R-:W-:Y:S02]  /*0a50*/  SHF.R.S32.HI R17, RZ, 0x1f, R22 ;  /* 0x0000001fff117819 */ /* 0x000fe40000011416 */
[CC--:B------:R-:W-:Y:S02]  /*0a60*/  SHF.L.U32 R25, R19.reuse, R14.reuse, RZ ;  /* 0x0000000e13197219 */ /* 0x0c0fe400000006ff */
[-C--:B------:R-:W-:Y:S02]  /*0a70*/  SHF.L.U32 R20, R22, R15.reuse, RZ ;  /* 0x0000000f16147219 */ /* 0x080fe400000006ff */
[----:B------:R-:W-:Y:S01]  /*0a80*/  SHF.L.U64.HI R19, R19, R14, R16 ;  /* 0x0000000e13137219 */ /* 0x000fe20000010210 */
[C---:B------:R-:W-:Y:S01]  /*0a90*/  VIADD R14, R11.reuse, 0x5 ;  /* 0x000000050b0e7836 */ /* 0x040fe20000000000 */
[----:B------:R-:W-:Y:S02]  /*0aa0*/  LOP3.LUT R26, R26, R28, R29, 0xfe, !PT ;  /* 0x0000001c1a1a7212 */ /* 0x000fe400078efe1d */
[----:B------:R-:W-:Y:S01]  /*0ab0*/  SHF.L.U64.HI R22, R22, R15, R17 ;  /* 0x0000000f16167219 */ /* 0x000fe20000010211 */
[----:B------:R-:W-:Y:S01]  /*0ac0*/  VIADD R15, R11, 0x6 ;  /* 0x000000060b0f7836 */ /* 0x000fe20000000000 */
[----:B------:R-:W-:-:S02]  /*0ad0*/  SHF.R.S32.HI R16, RZ, 0x1f, R21 ;  /* 0x0000001fff107819 */ /* 0x000fc40000011415 */
[----:B------:R-:W-:Y:S02]  /*0ae0*/  LOP3.LUT R22, R22, R26, R19, 0xfe, !PT ;  /* 0x0000001a16167212 */ /* 0x000fe400078efe13 */
[----:B------:R-:W-:Y:S02]  /*0af0*/  SHF.R.S32.HI R17, RZ, 0x1f, R24 ;  /* 0x0000001fff117819 */ /* 0x000fe40000011418 */
[CC--:B------:R-:W-:Y:S02]  /*0b00*/  SHF.L.U32 R19, R21.reuse, R14.reuse, RZ ;  /* 0x0000000e15137219 */ /* 0x0c0fe400000006ff */
[----:B------:R-:W-:Y:S01]  /*0b10*/  SHF.L.U64.HI R21, R21, R14, R16 ;  /* 0x0000000e15157219 */ /* 0x000fe20000010210 */
[C---:B------:R-:W-:Y:S01]  /*0b20*/  VIADD R14, R11.reuse, 0x7 ;  /* 0x000000070b0e7836 */ /* 0x040fe20000000000 */
[----:B------:R-:W-:Y:S01]  /*0b30*/  LOP3.LUT R20, R20, R18, R25, 0xfe, !PT ;  /* 0x0000001214147212 */ /* 0x000fe200078efe19 */
[----:B------:R-:W-:Y:S01]  /*0b40*/  VIADD R11, R11, 0x8 ;  /* 0x000000080b0b7836 */ /* 0x000fe20000000000 */
[----:B------:R-:W-:-:S02]  /*0b50*/  SHF.L.U32 R16, R24, R15, RZ ;  /* 0x0000000f18107219 */ /* 0x000fc400000006ff */
[----:B------:R-:W-:Y:S02]  /*0b60*/  SHF.L.U64.HI R18, R24, R15, R17 ;  /* 0x0000000f18127219 */ /* 0x000fe40000010211 */
[----:B------:R-:W-:Y:S02]  /*0b70*/  SHF.R.S32.HI R15, RZ, 0x1f, R23 ;  /* 0x0000001fff0f7819 */ /* 0x000fe40000011417 */
[C---:B------:R-:W-:Y:S02]  /*0b80*/  SHF.L.U32 R17, R23.reuse, R14, RZ ;  /* 0x0000000e17117219 */ /* 0x040fe400000006ff */
[----:B------:R-:W-:Y:S02]  /*0b90*/  LOP3.LUT R16, R16, R20, R19, 0xfe, !PT ;  /* 0x0000001410107212 */ /* 0x000fe400078efe13 */
[----:B------:R-:W-:Y:S02]  /*0ba0*/  LOP3.LUT R18, R18, R22, R21, 0xfe, !PT ;  /* 0x0000001612127212 */ /* 0x000fe400078efe15 */
[----:B------:R-:W-:-:S02]  /*0bb0*/  SHF.L.U64.HI R14, R23, R14, R15 ;  /* 0x0000000e170e7219 */ /* 0x000fc4000001020f */
[----:B------:R-:W-:Y:S02]  /*0bc0*/  LOP3.LUT R12, R12, R16, R17, 0xfe, !PT ;  /* 0x000000100c0c7212 */ /* 0x000fe400078efe11 */
[----:B------:R-:W-:-:S07]  /*0bd0*/  LOP3.LUT R13, R13, R18, R14, 0xfe, !PT ;  /* 0x000000120d0d7212 */ /* 0x000fce00078efe0e */
.L_x_36:
        /* <DEDUP_REMOVED lines=11> */
[----:B0-----:R-:W-:Y:S01]  /*0c90*/  VIADD R14, R11, 0x3 ;  /* 0x000000030b0e7836 */ /* 0x001fe20000000000 */
        /* <DEDUP_REMOVED lines=18> */
.L_x_37:
        /* <DEDUP_REMOVED lines=27> */
.L_x_35:
        /* <DEDUP_REMOVED lines=9> */
.L_x_32:
[----:B------:R-:W-:Y:S05]  /*1000*/  BSYNC.RECONVERGENT B0 ;  /* 0x0000000000007941 */ /* 0x000fea0003800200 */
.L_x_31:
[----:B------:R-:W0:Y:S01]  /*1010*/  LDCU UR4, c[0x0][0x384] ;  /* 0x00007080ff0477ac */ /* 0x000e220008000800 */
[----:B------:R-:W-:Y:S01]  /*1020*/  CS2R R4, SRZ ;  /* 0x0000000000047805 */ /* 0x000fe2000001ff00 */
[----:B0-----:R-:W-:Y:S01]  /*1030*/  UISETP.GE.AND UP0, UPT, UR4, 0x1, UPT ;  /* 0x000000010400788c */ /* 0x001fe2000bf06270 */
[----:B------:R-:W-:Y:S08]  /*1040*/  BAR.SYNC.DEFER_BLOCKING 0x0 ;  /* 0x0000000000007b1d */ /* 0x000ff00000010000 */
[----:B------:R-:W-:Y:S05]  /*1050*/  BRA.U !UP0, `(.L_x_39) ;  /* 0x0000003908e47547 */ /* 0x000fea000b800000 */
[----:B------:R-:W0:Y:S01]  /*1060*/  S2R R5, SR_CgaCtaId ;  /* 0x0000000000057919 */ /* 0x000e220000008800 */
[----:B------:R-:W-:Y:S01]  /*1070*/  MOV R4, 0x400 ;  /* 0x0000040000047802 */ /* 0x000fe20000000f00 */
[----:B------:R-:W-:Y:S01]  /*1080*/  VIADD R3, R3, 0xffffffff ;  /* 0xffffffff03037836 */ /* 0x000fe20000000000 */
[----:B------:R-:W-:Y:S01]  /*1090*/  UMOV UR4, URZ ;  /* 0x000000ff00047c82 */ /* 0x000fe20008000000 */
[----:B------:R-:W-:-:S03]  /*10a0*/  IMAD.MOV.U32 R9, RZ, RZ, RZ ;  /* 0x000000ffff097224 */ /* 0x000fc600078e00ff */
[----:B------:R-:W-:Y:S02]  /*10b0*/  LOP3.LUT R10, R3, 0x3, RZ, 0xc0, !PT ;  /* 0x00000003030a7812 */ /* 0x000fe400078ec0ff */
[----:B0-----:R-:W-:-:S05]  /*10c0*/  LEA R4, R5, R4, 0x18 ;  /* 0x0000000405047211 */ /* 0x001fca00078ec0ff */
[--C-:B------:R-:W-:Y:S02]  /*10d0*/  IMAD R6, R6, 0x8, R4.reuse ;  /* 0x0000000806067824 */ /* 0x100fe400078e0204 */
[----:B------:R-:W-:Y:S01]  /*10e0*/  IMAD R7, R7, 0xf8, R4 ;  /* 0x000000f807077824 */ /* 0x000fe200078e0204 */
[----:B------:R-:W-:-:S07]  /*10f0*/  CS2R R4, SRZ ;  /* 0x0000000000047805 */ /* 0x000fce000001ff00 */
.L_x_59:
[----:B------:R-:W-:Y:S01]  /*1100*/  ISETP.NE.AND P0, PT, R2, RZ, PT ;  /* 0x000000ff0200720c */ /* 0x000fe20003f05270 */
[----:B------:R-:W-:Y:S01]  /*1110*/  BSSY.RECONVERGENT B2, `(.L_x_40) ;  /* 0x00000aa000027945 */ /* 0x000fe20003800200 */
[----:B-----5:R-:W-:Y:S02]  /*1120*/  IMAD.MOV.U32 R12, RZ, RZ, R8 ;  /* 0x000000ffff0c7224 */ /* 0x020fe400078e0008 */
[----:B------:R-:W-:-:S09]  /*1130*/  IMAD.MOV.U32 R13, RZ, RZ, R9 ;  /* 0x000000ffff0d7224 */ /* 0x000fd200078e0009 */
[----:B0-----:R-:W-:Y:S05]  /*1140*/  @!P0 BRA `(.L_x_41) ;  /* 0x0000000800988947 */ /* 0x001fea0003800000 */
        /* <DEDUP_REMOVED lines=18> */
.L_x_48:
        /* <DEDUP_REMOVED lines=67> */
.L_x_47:
[----:B------:R-:W-:Y:S05]  /*16a0*/  BSYNC.RECONVERGENT B3 ;  /* 0x0000000000037941 */ /* 0x000fea0003800200 */
.L_x_46:
        /* <DEDUP_REMOVED lines=38> */
.L_x_50:
[----:B------:R-:W-:Y:S05]  /*1910*/  BSYNC.RECONVERGENT B3 ;  /* 0x0000000000037941 */ /* 0x000fea0003800200 */
.L_x_49:
[----:B------:R-:W-:-:S13]  /*1920*/  ISETP.NE.OR P0, PT, R11, RZ, P0 ;  /* 0x000000ff0b00720c */ /* 0x000fda0000705670 */
[----:B------:R-:W-:Y:S05]  /*1930*/  @!P0 BREAK.RELIABLE B0 ;  /* 0x0000000000008942 */ /* 0x000fea0003800100 */
[----:B------:R-:W-:Y:S05]  /*1940*/  @!P0 BRA `(.L_x_43) ;  /* 0x0000000000508947 */ /* 0x000fea0003800000 */
.L_x_45:
[----:B------:R-:W-:Y:S05]  /*1950*/  BSYNC.RELIABLE B0 ;  /* 0x0000000000007941 */ /* 0x000fea0003800100 */
.L_x_44:
        /* <DEDUP_REMOVED lines=19> */
.L_x_43:
[----:B------:R-:W-:Y:S05]  /*1a90*/  BSYNC.RECONVERGENT B1 ;  /* 0x0000000000017941 */ /* 0x000fea0003800200 */
.L_x_42:
        /* <DEDUP_REMOVED lines=17> */
.L_x_41:
[----:B------:R-:W-:Y:S05]  /*1bb0*/  BSYNC.RECONVERGENT B2 ;  /* 0x0000000000027941 */ /* 0x000fea0003800200 */
.L_x_40:
[----:B------:R-:W-:Y:S05]  /*1bc0*/  WARPSYNC.ALL ;  /* 0x0000000000007948 */ /* 0x000fea0003800000 */
[----:B------:R-:W-:Y:S01]  /*1bd0*/  IADD3 R11, P0, PT, RZ, -R12, RZ ;  /* 0x8000000cff0b7210 */ /* 0x000fe20007f1e0ff */
[----:B------:R-:W0:Y:S01]  /*1be0*/  S2R R16, SR_CgaCtaId ;  /* 0x0000000000107919 */ /* 0x000e220000008800 */
[----:B------:R-:W1:Y:S03]  /*1bf0*/  LDC R24, c[0x0][0x380] ;  /* 0x0000e000ff187b82 */ /* 0x000e660000000800 */
[----:B------:R-:W-:-:S05]  /*1c00*/  IMAD.X R14, RZ, RZ, ~R13, P0 ;  /* 0x000000ffff0e7224 */ /* 0x000fca00000e0e0d */
[----:B------:R-:W-:-:S04]  /*1c10*/  LOP3.LUT R14, R13, R14, RZ, 0xc0, !PT ;  /* 0x0000000e0d0e7212 */ /* 0x000fc800078ec0ff */
[----:B------:R-:W-:-:S13]  /*1c20*/  ISETP.NE.U32.AND P0, PT, R14, RZ, PT ;  /* 0x000000ff0e00720c */ /* 0x000fda0003f05070 */
[----:B------:R-:W-:Y:S02]  /*1c30*/  @!P0 LOP3.LUT R14, R12, R11, RZ, 0xc0, !PT ;  /* 0x0000000b0c0e8212 */ /* 0x000fe400078ec0ff */
[----:B------:R-:W-:Y:S02]  /*1c40*/  MOV R12, 0x400 ;  /* 0x00000400000c7802 */ /* 0x000fe40000000f00 */
[----:B------:R-:W2:Y:S03]  /*1c50*/  FLO.U32 R11, R14 ;  /* 0x0000000e000b7300 */ /* 0x000ea600000e0000 */
[----:B------:R-:W-:-:S05]  /*1c60*/  VIADD R13, R12, 0x2000 ;  /* 0x000020000c0d7836 */ /* 0x000fca0000000000 */
[----:B0-----:R-:W-:Y:S01]  /*1c70*/  LEA R25, R16, R13, 0x18 ;  /* 0x0000000d10197211 */ /* 0x001fe200078ec0ff */
[----:B------:R-:W-:Y:S01]  /*1c80*/  IMAD.MOV.U32 R16, RZ, RZ, RZ ;  /* 0x000000ffff107224 */ /* 0x000fe200078e00ff */
[C---:B--2---:R-:W-:Y:S02]  /*1c90*/  IADD3 R12, PT, PT, -R11.reuse, 0x1f, RZ ;  /* 0x0000001f0b0c7810 */ /* 0x044fe40007ffe1ff */
[----:B------:R-:W-:-:S03]  /*1ca0*/  IADD3 R11, PT, PT, -R11, 0x3f, RZ ;  /* 0x0000003f0b0b7810 */ /* 0x000fc60007ffe1ff */
[----:B------:R-:W-:Y:S01]  /*1cb0*/  @P0 IMAD.MOV R11, RZ, RZ, R12 ;  /* 0x000000ffff0b0224 */ /* 0x000fe200078e020c */
[----:B-1----:R-:W-:-:S03]  /*1cc0*/  ISETP.GE.AND P0, PT, R24, 0x2, PT ;  /* 0x000000021800780c */ /* 0x002fc60003f06270 */
[----:B------:R-:W-:-:S06]  /*1cd0*/  IMAD R12, R11, -0x8, R25 ;  /* 0xfffffff80b0c7824 */ /* 0x000fcc00078e0219 */
[----:B------:R-:W0:Y:S04]  /*1ce0*/  LDS.64 R12, [R12+0x1f8] ;  /* 0x0001f8000c0c7984 */ /* 0x000e280000000a00 */
[----:B------:R-:W-:Y:S05]  /*1cf0*/  @!P0 BRA `(.L_x_51) ;  /* 0x0000000400308947 */ /* 0x000fea0003800000 */
[----:B------:R-:W-:Y:S01]  /*1d00*/  VIADD R15, R24, 0xfffffffe ;  /* 0xfffffffe180f7836 */ /* 0x000fe20000000000 */
[----:B------:R-:W-:Y:S01]  /*1d10*/  ISETP.NE.AND P4, PT, R10, RZ, PT ;  /* 0x000000ff0a00720c */ /* 0x000fe20003f85270 */
[----:B------:R-:W-:-:S03]  /*1d20*/  IMAD.MOV.U32 R16, RZ, RZ, RZ ;  /* 0x000000ffff107224 */ /* 0x000fc600078e00ff */
[----:B------:R-:W-:-:S13]  /*1d30*/  ISETP.GE.U32.AND P0, PT, R15, 0x3, PT ;  /* 0x000000030f00780c */ /* 0x000fda0003f06070 */
[----:B------:R-:W-:Y:S05]  /*1d40*/  @!P0 BRA `(.L_x_52) ;  /* 0x0000000000a48947 */ /* 0x000fea0003800000 */
[----:B------:R-:W-:Y:S01]  /*1d50*/  VIADD R3, R24, 0xffffffff ;  /* 0xffffffff18037836 */ /* 0x000fe20000000000 */
[----:B------:R-:W-:Y:S01]  /*1d60*/  UMOV UR5, URZ ;  /* 0x000000ff00057c82 */ /* 0x000fe20008000000 */
[----:B------:R-:W-:-:S03]  /*1d70*/  IMAD.MOV.U32 R16, RZ, RZ, RZ ;  /* 0x000000ffff107224 */ /* 0x000fc600078e00ff */
[----:B------:R-:W-:-:S07]  /*1d80*/  LOP3.LUT R26, R3, 0xfffffffc, RZ, 0xc0, !PT ;  /* 0xfffffffc031a7812 */ /* 0x000fce00078ec0ff */
.L_x_53:
[C---:B------:R-:W-:Y:S01]  /*1d90*/  VIADD R17, R15.reuse, 0xffffffff ;  /* 0xffffffff0f117836 */ /* 0x040fe20000000000 */
[C-C-:B------:R-:W-:Y:S01]  /*1da0*/  SHF.R.U64 R22, R8.reuse, R15, R9.reuse ;  /* 0x0000000f08167219 */ /* 0x140fe20000001209 */
[C---:B------:R-:W-:Y:S01]  /*1db0*/  VIADD R19, R15.reuse, 0xfffffffe ;  /* 0xfffffffe0f137836 */ /* 0x040fe20000000000 */
[----:B------:R-:W-:Y:S01]  /*1dc0*/  UIADD3 UR5, UPT, UPT, UR5, 0x4, URZ ;  /* 0x0000000405057890 */ /* 0x000fe2000fffe0ff */
[----:B------:R-:W-:Y:S01]  /*1dd0*/  VIADD R21, R15, 0xfffffffd ;  /* 0xfffffffd0f157836 */ /* 0x000fe20000000000 */
[--C-:B------:R-:W-:Y:S01]  /*1de0*/  SHF.R.U64 R20, R8, R17, R9.reuse ;  /* 0x0000001108147219 */ /* 0x100fe20000001209 */
        /* <DEDUP_REMOVED lines=31> */
.L_x_52:
        /* <DEDUP_REMOVED lines=29> */
.L_x_54:
[----:B------:R-:W-:Y:S05]  /*21b0*/  BSYNC.RECONVERGENT B0 ;  /* 0x0000000000007941 */ /* 0x000fea0003800200 */
.L_x_51:
[----:B------:R-:W-:Y:S01]  /*21c0*/  ISETP.GE.AND P0, PT, R24, 0x3, PT ;  /* 0x000000031800780c */ /* 0x000fe20003f06270 */
[----:B------:R-:W-:Y:S01]  /*21d0*/  IMAD.MOV.U32 R15, RZ, RZ, RZ ;  /* 0x000000ffff0f7224 */ /* 0x000fe200078e00ff */
[----:B0-----:R-:W-:-:S04]  /*21e0*/  SHF.R.U64 R12, R12, R3, R13 ;  /* 0x000000030c0c7219 */ /* 0x001fc8000000120d */
[----:B------:R-:W-:Y:S01]  /*21f0*/  LOP3.LUT R14, R12, 0x1, RZ, 0xc0, !PT ;  /* 0x000000010c0e7812 */ /* 0x000fe200078ec0ff */
[----:B------:R-:W-:-:S04]  /*2200*/  IMAD R12, R24, 0x8, R25 ;  /* 0x00000008180c7824 */ /* 0x000fc800078e0219 */
[----:B------:R0:W-:Y:S01]  /*2210*/  STS.64 [R6], R14 ;  /* 0x0000000e06007388 */ /* 0x0001e20000000a00 */
[----:B------:R-:W-:Y:S06]  /*2220*/  BAR.SYNC.DEFER_BLOCKING 0x0 ;  /* 0x0000000000007b1d */ /* 0x000fec0000010000 */
[----:B------:R-:W-:Y:S05]  /*2230*/  @!P0 BRA `(.L_x_55) ;  /* 0x0000001800708947 */ /* 0x000fea0003800000 */
[--C-:B------:R-:W-:Y:S01]  /*2240*/  SHF.R.U32.HI R13, RZ, 0x1, R16.reuse ;  /* 0x00000001ff0d7819 */ /* 0x100fe20000011610 */
[----:B------:R-:W-:Y:S01]  /*2250*/  BSSY.RECONVERGENT B0, `(.L_x_55) ;  /* 0x000019a000007945 */ /* 0x000fe20003800200 */
[--C-:B0-----:R-:W-:Y:S01]  /*2260*/  SHF.R.U32.HI R14, RZ, 0x2, R16.reuse ;  /* 0x00000002ff0e7819 */ /* 0x101fe20000011610 */
[----:B------:R-:W-:Y:S01]  /*2270*/  IMAD.MOV.U32 R70, RZ, RZ, 0x1 ;  /* 0x00000001ff467424 */ /* 0x000fe200078e00ff */
[--C-:B------:R-:W-:Y:S02]  /*2280*/  SHF.R.U32.HI R15, RZ, 0x3, R16.reuse ;  /* 0x00000003ff0f7819 */ /* 0x100fe40000011610 */
[--C-:B------:R-:W-:Y:S02]  /*2290*/  SHF.R.U32.HI R18, RZ, 0x4, R16.reuse ;  /* 0x00000004ff127819 */ /* 0x100fe40000011610 */
[--C-:B------:R-:W-:Y:S02]  /*22a0*/  SHF.R.U32.HI R19, RZ, 0x5, R16.reuse ;  /* 0x00000005ff137819 */ /* 0x100fe40000011610 */
[----:B------:R-:W-:-:S02]  /*22b0*/  SHF.R.U32.HI R20, RZ, 0x6, R16 ;  /* 0x00000006ff147819 */ /* 0x000fc40000011610 */
[--C-:B------:R-:W-:Y:S02]  /*22c0*/  SHF.R.U32.HI R21, RZ, 0x7, R16.reuse ;  /* 0x00000007ff157819 */ /* 0x100fe40000011610 */
[--C-:B------:R-:W-:Y:S02]  /*22d0*/  SHF.R.U32.HI R23, RZ, 0x8, R16.reuse ;  /* 0x00000008ff177819 */ /* 0x100fe40000011610 */
        /* <DEDUP_REMOVED lines=14> */
[----:B------:R-:W-:Y:S02]  /*23c0*/  LOP3.LUT R53, R16, 0x1, RZ, 0xc0, !PT ;  /* 0x0000000110357812 */ /* 0x000fe400078ec0ff */
[----:B------:R-:W-:-:S02]  /*23d0*/  SHF.R.U32.HI R54, RZ, 0xd, R16 ;  /* 0x0000000dff367819 */ /* 0x000fc40000011610 */
[--C-:B------:R-:W-:Y:S02]  /*23e0*/  SHF.R.U32.HI R55, RZ, 0xe, R16.reuse ;  /* 0x0000000eff377819 */ /* 0x100fe40000011610 */
[--C-:B------:R-:W-:Y:S02]  /*23f0*/  SHF.R.U32.HI R57, RZ, 0x14, R16.reuse ;  /* 0x00000014ff397819 */ /* 0x100fe40000011610 */
[--C-:B------:R-:W-:Y:S02]  /*2400*/  SHF.R.U32.HI R59, RZ, 0x15, R16.reuse ;  /* 0x00000015ff3b7819 */ /* 0x100fe40000011610 */
[--C-:B------:R-:W-:Y:S02]  /*2410*/  SHF.R.U32.HI R60, RZ, 0x18, R16.reuse ;  /* 0x00000018ff3c7819 */ /* 0x100fe40000011610 */
[--C-:B------:R-:W-:Y:S02]  /*2420*/  SHF.R.U32.HI R61, RZ, 0x1a, R16.reuse ;  /* 0x0000001aff3d7819 */ /* 0x100fe40000011610 */
[----:B------:R-:W-:-:S02]  /*2430*/  SHF.R.U32.HI R62, RZ, 0x1c, R16 ;  /* 0x0000001cff3e7819 */ /* 0x000fc40000011610 */
[----:B------:R-:W-:Y:S02]  /*2440*/  SHF.R.U32.HI R63, RZ, 0x1d, R16 ;  /* 0x0000001dff3f7819 */ /* 0x000fe40000011610 */
[----:B------:R-:W-:Y:S02]  /*2450*/  LOP3.LUT R13, R13, 0x1, RZ, 0xc0, !PT ;  /* 0x000000010d0d7812 */ /* 0x000fe400078ec0ff */
[----:B------:R-:W-:Y:S02]  /*2460*/  LOP3.LUT R16, R14, 0x1, RZ, 0xc0, !PT ;  /* 0x000000010e107812 */ /* 0x000fe400078ec0ff */
[----:B------:R-:W-:Y:S02]  /*2470*/  LOP3.LUT R17, R15, 0x1, RZ, 0xc0, !PT ;  /* 0x000000010f117812 */ /* 0x000fe400078ec0ff */
[----:B------:R-:W-:Y:S02]  /*2480*/  LOP3.LUT R18, R18, 0x1, RZ, 0xc0, !PT ;  /* 0x0000000112127812 */ /* 0x000fe400078ec0ff */
[----:B------:R-:W-:-:S02]  /*2490*/  LOP3.LUT R19, R19, 0x1, RZ, 0xc0, !PT ;  /* 0x0000000113137812 */ /* 0x000fc400078ec0ff */
[----:B------:R-:W-:Y:S02]  /*24a0*/  IADD3 R15, P1, PT, RZ, -R13, RZ ;  /* 0x8000000dff0f7210 */ /* 0x000fe40007f3e0ff */
[----:B------:R-:W-:Y:S02]  /*24b0*/  IADD3 R16, P2, PT, RZ, -R16, RZ ;  /* 0x80000010ff107210 */ /* 0x000fe40007f5e0ff */
[----:B------:R-:W-:Y:S02]  /*24c0*/  IADD3 R17, P3, PT, RZ, -R17, RZ ;  /* 0x80000011ff117210 */ /* 0x000fe40007f7e0ff */
[----:B------:R-:W-:Y:S02]  /*24d0*/  IADD3 R18, P4, PT, RZ, -R18, RZ ;  /* 0x80000012ff127210 */ /* 0x000fe40007f9e0ff */
[----:B------:R-:W-:Y:S02]  /*24e0*/  IADD3 R19, P5, PT, RZ, -R19, RZ ;  /* 0x80000013ff137210 */ /* 0x000fe40007fbe0ff */
[----:B------:R-:W-:-:S02]  /*24f0*/  LOP3.LUT R20, R20, 0x1, RZ, 0xc0, !PT ;  /* 0x0000000114147812 */ /* 0x000fc400078ec0ff */
[----:B------:R-:W-:Y:S01]  /*2500*/  LOP3.LUT R22, R21, 0x1, RZ, 0xc0, !PT ;  /* 0x0000000115167812 */ /* 0x000fe200078ec0ff */
[----:B------:R-:W-:Y:S01]  /*2510*/  IMAD.X R21, RZ, RZ, -0x1, P1 ;  /* 0xffffffffff157424 */ /* 0x000fe200008e06ff */
        /* <DEDUP_REMOVED lines=8> */
[----:B------:R-:W-:-:S02]  /*25a0*/  IADD3 R20, P6, PT, RZ, -R20, RZ ;  /* 0x80000014ff147210 */ /* 0x000fc40007fde0ff */
[----:B------:R-:W-:Y:S02]  /*25b0*/  IADD3 R22, P1, PT, RZ, -R22, RZ ;  /* 0x80000016ff167210 */ /* 0x000fe40007f3e0ff */
[----:B------:R-:W-:Y:S02]  /*25c0*/  IADD3 R24, P2, PT, RZ, -R24, RZ ;  /* 0x80000018ff187210 */ /* 0x000fe40007f5e0ff */
[----:B------:R-:W-:Y:S02]  /*25d0*/  IADD3 R26, P3, PT, RZ, -R26, RZ ;  /* 0x8000001aff1a7210 */ /* 0x000fe40007f7e0ff */
[----:B------:R-:W-:Y:S02]  /*25e0*/  IADD3 R28, P4, PT, RZ, -R28, RZ ;  /* 0x8000001cff1c7210 */ /* 0x000fe40007f9e0ff */
[----:B------:R-:W-:Y:S02]  /*25f0*/  IADD3 R30, P5, PT, RZ, -R30, RZ ;  /* 0x8000001eff1e7210 */ /* 0x000fe40007fbe0ff */
        /* <DEDUP_REMOVED lines=29> */
[----:B------:R-:W-:Y:S01]  /*27d0*/  IADD3 R14, P0, PT, RZ, -R53, RZ ;  /* 0x80000035ff0e7210 */ /* 0x000fe20007f1e0ff */
[----:B------:R-:W-:Y:S01]  /*27e0*/  IMAD.X R53, RZ, RZ, -0x1, P5 ;  /* 0xffffffffff357424 */ /* 0x000fe200028e06ff */
[----:B------:R-:W-:Y:S02]  /*27f0*/  IADD3 R44, P6, PT, RZ, -R44, RZ ;  /* 0x8000002cff2c7210 */ /* 0x000fe40007fde0ff */
[----:B------:R-:W-:Y:S01]  /*2800*/  IADD3 R46, P1, PT, RZ, -R46, RZ ;  /* 0x8000002eff2e7210 */ /* 0x000fe20007f3e0ff */
[----:B------:R-:W-:Y:S01]  /*2810*/  IMAD.X R68, RZ, RZ, -0x1, P0 ;  /* 0xffffffffff447424 */ /* 0x000fe200000e06ff */
[----:B------:R-:W-:Y:S02]  /*2820*/  IADD3 R48, P2, PT, RZ, -R48, RZ ;  /* 0x80000030ff307210 */ /* 0x000fe40007f5e0ff */
[----:B------:R-:W-:Y:S02]  /*2830*/  IADD3 R50, P3, PT, RZ, -R50, RZ ;  /* 0x80000032ff327210 */ /* 0x000fe40007f7e0ff */
[----:B------:R-:W-:-:S02]  /*2840*/  IADD3 R52, P4, PT, RZ, -R52, RZ ;  /* 0x80000034ff347210 */ /* 0x000fc40007f9e0ff */
        /* <DEDUP_REMOVED lines=25> */
[----:B------:R-:W-:-:S02]  /*29e0*/  IMAD.X R93, RZ, RZ, -0x1, P4 ;  /* 0xffffffffff5d7424 */ /* 0x000fc400020e06ff */
[----:B------:R-:W-:Y:S02]  /*29f0*/  IMAD.X R95, RZ, RZ, -0x1, P0 ;  /* 0xffffffffff5f7424 */ /* 0x000fe400000e06ff */
[----:B------:R-:W-:-:S08]  /*2a00*/  IMAD.X R13, RZ, RZ, -0x1, P5 ;  /* 0xffffffffff0d7424 */ /* 0x000fd000028e06ff */
.L_x_56:
[----:B0-----:R-:W0:Y:S01]  /*2a10*/  LDS.64 R60, [R7] ;  /* 0x00000000073c7984 */ /* 0x001e220000000a00 */
[----:B------:R-:W1:Y:S01]  /*2a20*/  LDC.64 R62, c[0x0][0x3a0] ;  /* 0x0000e800ff3e7b82 */ /* 0x000e620000000a00 */
[----:B------:R-:W-:Y:S02]  /*2a30*/  VIADD R70, R70, 0x1 ;  /* 0x0000000146467836 */ /* 0x000fe40000000000 */
[----:B------:R-:W2:Y:S04]  /*2a40*/  LDS.64 R64, [R7+0x8] ;  /* 0x0000080007407984 */ /* 0x000ea80000000a00 */
[----:B------:R-:W3:Y:S01]  /*2a50*/  LDS.64 R66, [R7+0x10] ;  /* 0x0000100007427984 */ /* 0x000ee20000000a00 */
[----:B0-----:R-:W-:Y:S02]  /*2a60*/  LOP3.LUT R99, R60, R14, RZ, 0xc0, !PT ;  /* 0x0000000e3c637212 */ /* 0x001fe400078ec0ff */
[----:B------:R-:W-:-:S02]  /*2a70*/  LOP3.LUT R72, R61, R68, RZ, 0xc0, !PT ;  /* 0x000000443d487212 */ /* 0x000fc400078ec0ff */
[----:B-1----:R-:W-:Y:S01]  /*2a80*/  ISETP.GE.U32.AND P0, PT, R99, R62, PT ;  /* 0x0000003e6300720c */ /* 0x002fe20003f06070 */
[----:B------:R-:W0:Y:S01]  /*2a90*/  LDS.64 R60, [R7+0x18] ;  /* 0x00001800073c7984 */ /* 0x000e220000000a00 */
[----:B--2---:R-:W-:Y:S02]  /*2aa0*/  LOP3.LUT R97, R64, R15, RZ, 0xc0, !PT ;  /* 0x0000000f40617212 */ /* 0x004fe400078ec0ff */
[----:B------:R-:W-:Y:S02]  /*2ab0*/  ISETP.GE.U32.AND.EX P0, PT, R72, R63, PT, P0 ;  /* 0x0000003f4800720c */ /* 0x000fe40003f06100 */
[----:B------:R-:W-:Y:S02]  /*2ac0*/  LOP3.LUT R74, R65, R21, RZ, 0xc0, !PT ;  /* 0x00000015414a7212 */ /* 0x000fe400078ec0ff */
[----:B------:R-:W-:Y:S02]  /*2ad0*/  SEL R64, R62, RZ, P0 ;  /* 0x000000ff3e407207 */ /* 0x000fe40000000000 */
[----:B------:R-:W-:-:S02]  /*2ae0*/  SEL R65, R63, RZ, P0 ;  /* 0x000000ff3f417207 */ /* 0x000fc40000000000 */
[----:B------:R-:W-:Y:S02]  /*2af0*/  IADD3 R97, P1, P2, R97, R99, -R64 ;  /* 0x0000006361617210 */ /* 0x000fe40007a3e840 */
[----:B---3--:R-:W-:Y:S02]  /*2b00*/  LOP3.LUT R99, R66, R16, RZ, 0xc0, !PT ;  /* 0x0000001042637212 */ /* 0x008fe400078ec0ff */
[----:B------:R-:W-:Y:S02]  /*2b10*/  IADD3.X R74, PT, PT, R74, R72, ~R65, P1, P2 ;  /* 0x000000484a4a7210 */ /* 0x000fe40000fe4c41 */
[----:B------:R-:W-:Y:S01]  /*2b20*/  ISETP.GE.U32.AND P0, PT, R97, R62, PT ;  /* 0x0000003e6100720c */ /* 0x000fe20003f06070 */
[----:B------:R-:W1:Y:S01]  /*2b30*/  LDS.64 R64, [R7+0x20] ;  /* 0x0000200007407984 */ /* 0x000e620000000a00 */
[----:B------:R-:W-:Y:S02]  /*2b40*/  LOP3.LUT R72, R67, R23, RZ, 0xc0, !PT ;  /* 0x0000001743487212 */ /* 0x000fe400078ec0ff */
[----:B------:R-:W-:-:S04]  /*2b50*/  ISETP.GE.U32.AND.EX P0, PT, R74, R63, PT, P0 ;  /* 0x0000003f4a00720c */ /* 0x000fc80003f06100 */
[----:B------:R-:W-:Y:S02]  /*2b60*/  SEL R66, R62, RZ, P0 ;  /* 0x000000ff3e427207 */ /* 0x000fe40000000000 */
[----:B------:R-:W-:Y:S02]  /*2b70*/  SEL R67, R63, RZ, P0 ;  /* 0x000000ff3f437207 */ /* 0x000fe40000000000 */
[----:B------:R-:W-:-:S04]  /*2b80*/  IADD3 R99, P1, P2, R99, R97, -R66 ;  /* 0x0000006163637210 */ /* 0x000fc80007a3e842 */
[----:B------:R-:W-:Y:S02]  /*2b90*/  IADD3.X R72, PT, PT, R72, R74, ~R67, P1, P2 ;  /* 0x0000004a48487210 */ /* 0x000fe40000fe4c43 */
[----:B------:R-:W-:Y:S01]  /*2ba0*/  ISETP.GE.U32.AND P0, PT, R99, R62, PT ;  /* 0x0000003e6300720c */ /* 0x000fe20003f06070 */
[----:B------:R-:W2:Y:S03]  /*2bb0*/  LDS.64 R66, [R7+0x28] ;  /* 0x0000280007427984 */ /* 0x000ea60000000a00 */
[----:B------:R-:W-:Y:S02]  /*2bc0*/  ISETP.GE.U32.AND.EX P0, PT, R72, R63, PT, P0 ;  /* 0x0000003f4800720c */ /* 0x000fe40003f06100 */
[----:B0-----:R-:W-:Y:S02]  /*2bd0*/  LOP3.LUT R97, R60, R17, RZ, 0xc0, !PT ;  /* 0x000000113c617212 */ /* 0x001fe400078ec0ff */
[----:B------:R-:W-:-:S02]  /*2be0*/  SEL R60, R62, RZ, P0 ;  /* 0x000000ff3e3c7207 */ /* 0x000fc40000000000 */
[----:B------:R-:W-:Y:S02]  /*2bf0*/  LOP3.LUT R74, R61, R25, RZ, 0xc0, !PT ;  /* 0x000000193d4a7212 */ /* 0x000fe400078ec0ff */
[----:B------:R-:W-:Y:S02]  /*2c00*/  SEL R61, R63, RZ, P0 ;  /* 0x000000ff3f3d7207 */ /* 0x000fe40000000000 */
[----:B------:R-:W-:-:S04]  /*2c10*/  IADD3 R97, P1, P2, R97, R99, -R60 ;  /* 0x0000006361617210 */ /* 0x000fc80007a3e83c */
[----:B------:R-:W-:Y:S02]  /*2c20*/  IADD3.X R74, PT, PT, R74, R72, ~R61, P1, P2 ;  /* 0x000000484a4a7210 */ /* 0x000fe40000fe4c3d */
[----:B------:R-:W-:Y:S01]  /*2c30*/  ISETP.GE.U32.AND P0, PT, R97, R62, PT ;  /* 0x0000003e6100720c */ /* 0x000fe20003f06070 */
[----:B------:R-:W0:Y:S01]  /*2c40*/  LDS.64 R60, [R7+0x30] ;  /* 0x00003000073c7984 */ /* 0x000e220000000a00 */
[----:B-1----:R-:W-:Y:S02]  /*2c50*/  LOP3.LUT R99, R64, R18, RZ, 0xc0, !PT ;  /* 0x0000001240637212 */ /* 0x002fe400078ec0ff */
[----:B------:R-:W-:Y:S02]  /*2c60*/  ISETP.GE.U32.AND.EX P0, PT, R74, R63, PT, P0 ;  /* 0x0000003f4a00720c */ /* 0x000fe40003f06100 */
[----:B------:R-:W-:Y:S02]  /*2c70*/  LOP3.LUT R72, R65, R27, RZ, 0xc0, !PT ;  /* 0x0000001b41487212 */ /* 0x000fe400078ec0ff */
[----:B------:R-:W-:-:S02]  /*2c80*/  SEL R64, R62, RZ, P0 ;  /* 0x000000ff3e407207 */ /* 0x000fc40000000000 */
[----:B------:R-:W-:Y:S02]  /*2c90*/  SEL R65, R63, RZ, P0 ;  /* 0x000000ff3f417207 */ /* 0x000fe40000000000 */
[----:B------:R-:W-:-:S04]  /*2ca0*/  IADD3 R99, P1, P2, R99, R97, -R64 ;  /* 0x0000006163637210 */ /* 0x000fc80007a3e840 */
[----:B------:R-:W-:Y:S02]  /*2cb0*/  IADD3.X R72, PT, PT, R72, R74, ~R65, P1, P2 ;  /* 0x0000004a48487210 */ /* 0x000fe40000fe4c41 */
[----:B------:R-:W-:Y:S01]  /*2cc0*/  ISETP.GE.U32.AND P0, PT, R99, R62, PT ;  /* 0x0000003e6300720c */ /* 0x000fe20003f06070 */
[----:B------:R-:W1:Y:S01]  /*2cd0*/  LDS.64 R64, [R7+0x38] ;  /* 0x0000380007407984 */ /* 0x000e620000000a00 */
[----:B--2---:R-:W-:Y:S02]  /*2ce0*/  LOP3.LUT R97, R66, R19, RZ, 0xc0, !PT ;  /* 0x0000001342617212 */ /* 0x004fe400078ec0ff */
[----:B------:R-:W-:Y:S02]  /*2cf0*/  ISETP.GE.U32.AND.EX P0, PT, R72, R63, PT, P0 ;  /* 0x0000003f4800720c */ /* 0x000fe40003f06100 */
[----:B------:R-:W-:Y:S02]  /*2d00*/  LOP3.LUT R74, R67, R29, RZ, 0xc0, !PT ;  /* 0x0000001d434a7212 */ /* 0x000fe400078ec0ff */
[----:B------:R-:W-:-:S02]  /*2d10*/  SEL R66, R62, RZ, P0 ;  /* 0x000000ff3e427207 */ /* 0x000fc40000000000 */
        /* <DEDUP_REMOVED lines=203> */
[----:B-1----:R-:W-:Y:S01]  /*39d0*/  LOP3.LUT R99, R64, R79, RZ, 0xc0, !PT ;  /* 0x0000004f40637212 */ /* 0x002fe200078ec0ff */
[----:B------:R-:W-:Y:S01]  /*39e0*/  BAR.SYNC.DEFER_BLOCKING 0x0 ;  /* 0x0000000000007b1d */ /* 0x000fe20000010000 */
[----:B------:R-:W-:Y:S02]  /*39f0*/  ISETP.GE.U32.AND.EX P0, PT, R74, R63, PT, P0 ;  /* 0x0000003f4a00720c */ /* 0x000fe40003f06100 */
[----:B------:R-:W-:Y:S02]  /*3a00*/  LOP3.LUT R72, R65, R95, RZ, 0xc0, !PT ;  /* 0x0000005f41487212 */ /* 0x000fe400078ec0ff */
[----:B------:R-:W-:-:S02]  /*3a10*/  SEL R64, R62, RZ, P0 ;  /* 0x000000ff3e407207 */ /* 0x000fc40000000000 */
[----:B------:R-:W-:Y:S02]  /*3a20*/  SEL R65, R63, RZ, P0 ;  /* 0x000000ff3f417207 */ /* 0x000fe40000000000 */
[----:B------:R-:W-:-:S04]  /*3a30*/  IADD3 R99, P1, P2, R99, R97, -R64 ;  /* 0x0000006163637210 */ /* 0x000fc80007a3e840 */
[----:B------:R-:W-:Y:S02]  /*3a40*/  IADD3.X R72, PT, PT, R72, R74, ~R65, P1, P2 ;  /* 0x0000004a48487210 */ /* 0x000fe40000fe4c41 */
[----:B------:R-:W-:Y:S02]  /*3a50*/  ISETP.GE.U32.AND P0, PT, R99, R62, PT ;  /* 0x0000003e6300720c */ /* 0x000fe40003f06070 */
[----:B--2---:R-:W-:Y:S02]  /*3a60*/  LOP3.LUT R97, R66, R83, RZ, 0xc0, !PT ;  /* 0x0000005342617212 */ /* 0x004fe400078ec0ff */
[----:B------:R-:W-:Y:S02]  /*3a70*/  ISETP.GE.U32.AND.EX P0, PT, R72, R63, PT, P0 ;  /* 0x0000003f4800720c */ /* 0x000fe40003f06100 */
[----:B------:R-:W-:Y:S02]  /*3a80*/  LOP3.LUT R66, R67, R13, RZ, 0xc0, !PT ;  /* 0x0000000d43427212 */ /* 0x000fe400078ec0ff */
[----:B------:R-:W-:-:S02]  /*3a90*/  SEL R64, R62, RZ, P0 ;  /* 0x000000ff3e407207 */ /* 0x000fc40000000000 */
[----:B------:R-:W-:Y:S02]  /*3aa0*/  SEL R65, R63, RZ, P0 ;  /* 0x000000ff3f417207 */ /* 0x000fe40000000000 */
[----:B------:R-:W-:-:S04]  /*3ab0*/  IADD3 R97, P1, P2, R97, R99, -R64 ;  /* 0x0000006361617210 */ /* 0x000fc80007a3e840 */
[----:B------:R-:W-:Y:S02]  /*3ac0*/  IADD3.X R66, PT, PT, R66, R72, ~R65, P1, P2 ;  /* 0x0000004842427210 */ /* 0x000fe40000fe4c41 */
[----:B------:R-:W-:Y:S02]  /*3ad0*/  ISETP.GE.U32.AND P0, PT, R97, R62, PT ;  /* 0x0000003e6100720c */ /* 0x000fe40003f06070 */
[----:B0-----:R-:W-:Y:S02]  /*3ae0*/  LOP3.LUT R60, R60, R52, RZ, 0xc0, !PT ;  /* 0x000000343c3c7212 */ /* 0x001fe400078ec0ff */
        /* <DEDUP_REMOVED lines=17> */
.L_x_55:
[----:B------:R-:W1:Y:S01]  /*3c00*/  LDS.64 R12, [R12+-0x8] ;  /* 0xfffff8000c0c7984 */ /* 0x000e620000000a00 */
[----:B------:R-:W-:Y:S01]  /*3c10*/  IADD3 R11, PT, PT, -R11, 0x3f, RZ ;  /* 0x0000003f0b0b7810 */ /* 0x000fe20007ffe1ff */
[----:B------:R-:W2:Y:S01]  /*3c20*/  LDCU UR10, c[0x0][0x384] ;  /* 0x00007080ff0a77ac */ /* 0x000ea20008000800 */
        /* <DEDUP_REMOVED lines=8> */
[----:B--2---:R-:W-:-:S13]  /*3cb0*/  ISETP.GE.AND P0, PT, R11, UR10, PT ;  /* 0x0000000a0b007c0c */ /* 0x004fda000bf06270 */
[----:B-1----:R-:W-:Y:S05]  /*3cc0*/  @P0 BRA `(.L_x_58) ;  /* 0x0000000c00800947 */ /* 0x002fea0003800000 */
[----:B0-----:R-:W0:Y:S01]  /*3cd0*/  LDS.64 R14, [R7] ;  /* 0x00000000070e7984 */ /* 0x001e220000000a00 */
[----:B------:R-:W0:Y:S03]  /*3ce0*/  LDC.64 R12, c[0x0][0x3a0] ;  /* 0x0000e800ff0c7b82 */ /* 0x000e260000000a00 */
[----:B------:R-:W1:Y:S04]  /*3cf0*/  LDS.64 R16, [R7+0x8] ;  /* 0x0000080007107984 */ /* 0x000e680000000a00 */
[----:B------:R-:W2:Y:S04]  /*3d00*/  LDS.64 R18, [R7+0x10] ;  /* 0x0000100007127984 */ /* 0x000ea80000000a00 */
[----:B------:R-:W3:Y:S01]  /*3d10*/  LDS.64 R20, [R7+0x18] ;  /* 0x0000180007147984 */ /* 0x000ee20000000a00 */
[----:B0-----:R-:W-:-:S04]  /*3d20*/  ISETP.GE.U32.AND P0, PT, R14, R12, PT ;  /* 0x0000000c0e00720c */ /* 0x001fc80003f06070 */
[----:B------:R-:W-:-:S04]  /*3d30*/  ISETP.GE.U32.AND.EX P0, PT, R15, R13, PT, P0 ;  /* 0x0000000d0f00720c */ /* 0x000fc80003f06100 */
[----:B------:R-:W-:Y:S02]  /*3d40*/  SEL R11, R12, RZ, P0 ;  /* 0x000000ff0c0b7207 */ /* 0x000fe40000000000 */
[----:B------:R-:W-:Y:S02]  /*3d50*/  SEL R23, R13, RZ, P0 ;  /* 0x000000ff0d177207 */ /* 0x000fe40000000000 */
[----:B-1----:R-:W-:-:S04]  /*3d60*/  IADD3 R11, P0, P1, R16, R14, -R11 ;  /* 0x0000000e100b7210 */ /* 0x002fc8000791e80b */
[----:B------:R-:W-:Y:S02]  /*3d70*/  IADD3.X R16, PT, PT, R17, R15, ~R23, P0, P1 ;  /* 0x0000000f11107210 */ /* 0x000fe400007e2c17 */
[----:B------:R-:W-:Y:S01]  /*3d80*/  ISETP.GE.U32.AND P0, PT, R11, R12, PT ;  /* 0x0000000c0b00720c */ /* 0x000fe20003f06070 */
[----:B------:R-:W0:Y:S03]  /*3d90*/  LDS.64 R14, [R7+0x20] ;  /* 0x00002000070e7984 */ /* 0x000e260000000a00 */
[----:B------:R-:W-:-:S04]  /*3da0*/  ISETP.GE.U32.AND.EX P0, PT, R16, R13, PT, P0 ;  /* 0x0000000d1000720c */ /* 0x000fc80003f06100 */
[----:B------:R-:W-:-:S04]  /*3db0*/  SEL R23, R12, RZ, P0 ;  /* 0x000000ff0c177207 */ /* 0x000fc80000000000 */
[----:B--2---:R-:W-:Y:S02]  /*3dc0*/  IADD3 R23, P1, P2, R18, R11, -R23 ;  /* 0x0000000b12177210 */ /* 0x004fe40007a3e817 */
[----:B------:R-:W-:Y:S02]  /*3dd0*/  SEL R11, R13, RZ, P0 ;  /* 0x000000ff0d0b7207 */ /* 0x000fe40000000000 */
[----:B------:R-:W-:Y:S02]  /*3de0*/  ISETP.GE.U32.AND P0, PT, R23, R12, PT ;  /* 0x0000000c1700720c */ /* 0x000fe40003f06070 */
[----:B------:R-:W-:Y:S02]  /*3df0*/  IADD3.X R19, PT, PT, R19, R16, ~R11, P1, P2 ;  /* 0x0000001013137210 */ /* 0x000fe40000fe4c0b */
[----:B------:R-:W1:Y:S02]  /*3e00*/  LDS.64 R16, [R7+0x28] ;  /* 0x0000280007107984 */ /* 0x000e640000000a00 */
[----:B------:R-:W-:-:S04]  /*3e10*/  ISETP.GE.U32.AND.EX P0, PT, R19, R13, PT, P0 ;  /* 0x0000000d1300720c */ /* 0x000fc80003f06100 */
[----:B------:R-:W-:-:S04]  /*3e20*/  SEL R11, R12, RZ, P0 ;  /* 0x000000ff0c0b7207 */ /* 0x000fc80000000000 */
[----:B---3--:R-:W-:Y:S02]  /*3e30*/  IADD3 R11, P1, P2, R20, R23, -R11 ;  /* 0x00000017140b7210 */ /* 0x008fe40007a3e80b */
[----:B------:R-:W-:Y:S02]  /*3e40*/  SEL R20, R13, RZ, P0 ;  /* 0x000000ff0d147207 */ /* 0x000fe40000000000 */
[----:B------:R-:W-:Y:S02]  /*3e50*/  ISETP.GE.U32.AND P0, PT, R11, R12, PT ;  /* 0x0000000c0b00720c */ /* 0x000fe40003f06070 */
[----:B------:R-:W-:Y:S02]  /*3e60*/  IADD3.X R20, PT, PT, R21, R19, ~R20, P1, P2 ;  /* 0x0000001315147210 */ /* 0x000fe40000fe4c14 */
[----:B------:R-:W2:Y:S02]  /*3e70*/  LDS.64 R18, [R7+0x30] ;  /* 0x0000300007127984 */ /* 0x000ea40000000a00 */
[----:B------:R-:W-:-:S04]  /*3e80*/  ISETP.GE.U32.AND.EX P0, PT, R20, R13, PT, P0 ;  /* 0x0000000d1400720c */ /* 0x000fc80003f06100 */
[----:B------:R-:W-:Y:S02]  /*3e90*/  SEL R21, R12, RZ, P0 ;  /* 0x000000ff0c157207 */ /* 0x000fe40000000000 */
[----:B------:R-:W-:Y:S02]  /*3ea0*/  SEL R23, R13, RZ, P0 ;  /* 0x000000ff0d177207 */ /* 0x000fe40000000000 */
[----:B0-----:R-:W-:-:S04]  /*3eb0*/  IADD3 R21, P1, P2, R14, R11, -R21 ;  /* 0x0000000b0e157210 */ /* 0x001fc80007a3e815 */
[----:B------:R-:W-:Y:S02]  /*3ec0*/  IADD3.X R23, PT, PT, R15, R20, ~R23, P1, P2 ;  /* 0x000000140f177210 */ /* 0x000fe40000fe4c17 */
[----:B------:R-:W-:Y:S01]  /*3ed0*/  ISETP.GE.U32.AND P0, PT, R21, R12, PT ;  /* 0x0000000c1500720c */ /* 0x000fe20003f06070 */
[----:B------:R-:W0:Y:S03]  /*3ee0*/  LDS.64 R14, [R7+0x38] ;  /* 0x00003800070e7984 */ /* 0x000e260000000a00 */
[----:B------:R-:W-:-:S04]  /*3ef0*/  ISETP.GE.U32.AND.EX P0, PT, R23, R13, PT, P0 ;  /* 0x0000000d1700720c */ /* 0x000fc80003f06100 */
[----:B------:R-:W-:-:S04]  /*3f00*/  SEL R11, R12, RZ, P0 ;  /* 0x000000ff0c0b7207 */ /* 0x000fc80000000000 */
[----:B-1----:R-:W-:Y:S02]  /*3f10*/  IADD3 R11, P1, P2, R16, R21, -R11 ;  /* 0x00000015100b7210 */ /* 0x002fe40007a3e80b */
[----:B------:R-:W-:Y:S02]  /*3f20*/  SEL R16, R13, RZ, P0 ;  /* 0x000000ff0d107207 */ /* 0x000fe40000000000 */
[----:B------:R-:W-:Y:S02]  /*3f30*/  ISETP.GE.U32.AND P0, PT, R11, R12, PT ;  /* 0x0000000c0b00720c */ /* 0x000fe40003f06070 */
[----:B------:R-:W-:Y:S02]  /*3f40*/  IADD3.X R20, PT, PT, R17, R23, ~R16, P1, P2 ;  /* 0x0000001711147210 */ /* 0x000fe40000fe4c10 */
[----:B------:R-:W1:Y:S02]  /*3f50*/  LDS.64 R16, [R7+0x40] ;  /* 0x0000400007107984 */ /* 0x000e640000000a00 */
[----:B------:R-:W-:-:S04]  /*3f60*/  ISETP.GE.U32.AND.EX P0, PT, R20, R13, PT, P0 ;  /* 0x0000000d1400720c */ /* 0x000fc80003f06100 */
[----:B------:R-:W-:Y:S02]  /*3f70*/  SEL R21, R12, RZ, P0 ;  /* 0x000000ff0c157207 */ /* 0x000fe40000000000 */
[----:B------:R-:W-:Y:S02]  /*3f80*/  SEL R23, R13, RZ, P0 ;  /* 0x000000ff0d177207 */ /* 0x000fe40000000000 */
[----:B--2---:R-:W-:-:S04]  /*3f90*/  IADD3 R21, P1, P2, R18, R11, -R21 ;  /* 0x0000000b12157210 */ /* 0x004fc80007a3e815 */
[----:B------:R-:W-:Y:S02]  /*3fa0*/  IADD3.X R23, PT, PT, R19, R20, ~R23, P1, P2 ;  /* 0x0000001413177210 */ /* 0x000fe40000fe4c17 */
[----:B------:R-:W-:Y:S01]  /*3fb0*/  ISETP.GE.U32.AND P0, PT, R21, R12, PT ;  /* 0x0000000c1500720c */ /* 0x000fe20003f06070 */
[----:B------:R-:W2:Y:S03]  /*3fc0*/  LDS.64 R18, [R7+0x48] ;  /* 0x0000480007127984 */ /* 0x000ea60000000a00 */
[----:B------:R-:W-:-:S04]  /*3fd0*/  ISETP.GE.U32.AND.EX P0, PT, R23, R13, PT, P0 ;  /* 0x0000000d1700720c */ /* 0x000fc80003f06100 */
[----:B------:R-:W-:-:S04]  /*3fe0*/  SEL R11, R12, RZ, P0 ;  /* 0x000000ff0c0b7207 */ /* 0x000fc80000000000 */
[----:B0-----:R-:W-:Y:S02]  /*3ff0*/  IADD3 R11, P1, P2, R14, R21, -R11 ;  /* 0x000000150e0b7210 */ /* 0x001fe40007a3e80b */
[----:B------:R-:W-:Y:S02]  /*4000*/  SEL R14, R13, RZ, P0 ;  /* 0x000000ff0d0e7207 */ /* 0x000fe40000000000 */
[----:B------:R-:W-:Y:S02]  /*4010*/  ISETP.GE.U32.AND P0, PT, R11, R12, PT ;  /* 0x0000000c0b00720c */ /* 0x000fe40003f06070 */
[----:B------:R-:W-:Y:S02]  /*4020*/  IADD3.X R20, PT, PT, R15, R23, ~R14, P1, P2 ;  /* 0x000000170f147210 */ /* 0x000fe40000fe4c0e */
[----:B------:R-:W0:Y:S02]  /*4030*/  LDS.64 R14, [R7+0x50] ;  /* 0x00005000070e7984 */ /* 0x000e240000000a00 */
[----:B------:R-:W-:-:S04]  /*4040*/  ISETP.GE.U32.AND.EX P0, PT, R20, R13, PT, P0 ;  /* 0x0000000d1400720c */ /* 0x000fc80003f06100 */
[----:B------:R-:W-:Y:S02]  /*4050*/  SEL R21, R12, RZ, P0 ;  /* 0x000000ff0c157207 */ /* 0x000fe40000000000 */
[----:B------:R-:W-:Y:S02]  /*4060*/  SEL R23, R13, RZ, P0 ;  /* 0x000000ff0d177207 */ /* 0x000fe40000000000 */
[----:B-1----:R-:W-:-:S04]  /*4070*/  IADD3 R21, P1, P2, R16, R11, -R21 ;  /* 0x0000000b10157210 */ /* 0x002fc80007a3e815 */
[----:B------:R-:W-:Y:S02]  /*4080*/  IADD3.X R23, PT, PT, R17, R20, ~R23, P1, P2 ;  /* 0x0000001411177210 */ /* 0x000fe40000fe4c17 */
[----:B------:R-:W-:Y:S01]  /*4090*/  ISETP.GE.U32.AND P0, PT, R21, R12, PT ;  /* 0x0000000c1500720c */ /* 0x000fe20003f06070 */
[----:B------:R-:W1:Y:S03]  /*40a0*/  LDS.64 R16, [R7+0x58] ;  /* 0x0000580007107984 */ /* 0x000e660000000a00 */
[----:B------:R-:W-:-:S04]  /*40b0*/  ISETP.GE.U32.AND.EX P0, PT, R23, R13, PT, P0 ;  /* 0x0000000d1700720c */ /* 0x000fc80003f06100 */
[----:B------:R-:W-:-:S04]  /*40c0*/  SEL R11, R12, RZ, P0 ;  /* 0x000000ff0c0b7207 */ /* 0x000fc80000000000 */
[----:B--2---:R-:W-:Y:S02]  /*40d0*/  IADD3 R11, P1, P2, R18, R21, -R11 ;  /* 0x00000015120b7210 */ /* 0x004fe40007a3e80b */
        /* <DEDUP_REMOVED lines=131> */
[----:B------:R-:W-:-:S04]  /*4910*/  SEL R23, R12, RZ, P0 ;  /* 0x000000ff0c177207 */ /* 0x000fc80000000000 */
[----:B0-----:R-:W-:Y:S02]  /*4920*/  IADD3 R23, P1, P2, R14, R11, -R23 ;  /* 0x0000000b0e177210 */ /* 0x001fe40007a3e817 */
[----:B------:R-:W-:Y:S02]  /*4930*/  SEL R14, R13, RZ, P0 ;  /* 0x000000ff0d0e7207 */ /* 0x000fe40000000000 */
[----:B------:R-:W-:Y:S02]  /*4940*/  ISETP.GE.U32.AND P0, PT, R23, R12, PT ;  /* 0x0000000c1700720c */ /* 0x000fe40003f06070 */
[----:B------:R-:W-:-:S04]  /*4950*/  IADD3.X R14, PT, PT, R15, R21, ~R14, P1, P2 ;  /* 0x000000150f0e7210 */ /* 0x000fc80000fe4c0e */
        /* <DEDUP_REMOVED lines=9> */
[----:B--2---:R-:W-:-:S04]  /*49f0*/  IADD3 R15, P0, P1, R18, R21, -R15 ;  /* 0x00000015120f7210 */ /* 0x004fc8000791e80f */
        /* <DEDUP_REMOVED lines=13> */
.L_x_58:
[----:B------:R-:W-:Y:S05]  /*4ad0*/  BSYNC.RECONVERGENT B0 ;  /* 0x0000000000007941 */ /* 0x000fea0003800200 */
.L_x_57:
[----:B------:R-:W-:Y:S01]  /*4ae0*/  IMAD.MOV R13, RZ, RZ, -R8 ;  /* 0x000000ffff0d7224 */ /* 0x000fe200078e0a08 */
[----:B------:R-:W1:Y:S01]  /*4af0*/  LDCU UR5, c[0x0][0x364] ;  /* 0x00006c80ff0577ac */ /* 0x000e620008000800 */
[----:B------:R-:W-:Y:S03]  /*4b00*/  BAR.SYNC.DEFER_BLOCKING 0x0 ;  /* 0x0000000000007b1d */ /* 0x000fe60000010000 */
[----:B------:R-:W-:-:S03]  /*4b10*/  LOP3.LUT R13, R13, R8, RZ, 0xc0, !PT ;  /* 0x000000080d0d7212 */ /* 0x000fc600078ec0ff */
[----:B------:R-:W1:Y:S01]  /*4b20*/  LDCU UR6, c[0x0][0x370] ;  /* 0x00006e00ff0677ac */ /* 0x000e620008000800 */
[----:B------:R-:W-:Y:S01]  /*4b30*/  IADD3 R13, P0, PT, R8, R13, RZ ;  /* 0x0000000d080d7210 */ /* 0x000fe20007f1e0ff */
[----:B------:R-:W-:-:S03]  /*4b40*/  UMOV UR7, 0x7fffffff ;  /* 0x7fffffff00077882 */ /* 0x000fc60000000000 */
[----:B------:R-:W-:Y:S01]  /*4b50*/  POPC R8, R13 ;  /* 0x0000000d00087309 */ /* 0x000fe20000000000 */
[----:B------:R-:W-:-:S07]  /*4b60*/  IMAD.X R9, RZ, RZ, R9, P0 ;  /* 0x000000ffff097224 */ /* 0x000fce00000e0609 */
[----:B------:R-:W2:Y:S01]  /*4b70*/  POPC R11, R9 ;  /* 0x00000009000b7309 */ /* 0x000ea20000000000 */
[----:B-1----:R-:W-:-:S04]  /*4b80*/  UIMAD UR4, UR5, UR6, UR4 ;  /* 0x00000006050472a4 */ /* 0x002fc8000f8e0204 */
[----:B------:R-:W-:Y:S01]  /*4b90*/  UISETP.GE.AND UP0, UPT, UR4, UR10, UPT ;  /* 0x0000000a0400728c */ /* 0x000fe2000bf06270 */
[----:B--2---:R-:W-:Y:S02]  /*4ba0*/  IMAD.IADD R8, R8, 0x1, R11 ;  /* 0x0000000108087824 */ /* 0x004fe400078e020b */
[----:B------:R-:W-:-:S05]  /*4bb0*/  IMAD.U32 R11, RZ, RZ, UR7 ;  /* 0x00000007ff0b7e24 */ /* 0x000fca000f8e00ff */
[----:B------:R-:W-:-:S04]  /*4bc0*/  SHF.R.U64 R8, R11, R8, RZ ;  /* 0x000000080b087219 */ /* 0x000fc800000012ff */
[----:B------:R-:W-:Y:S01]  /*4bd0*/  LOP3.LUT R8, R8, R13, RZ, 0xfc, !PT ;  /* 0x0000000d08087212 */ /* 0x000fe200078efcff */
[----:B------:R-:W-:Y:S06]  /*4be0*/  BRA.U !UP0, `(.L_x_59) ;  /* 0xffffffc508447547 */ /* 0x000fec000b83ffff */
.L_x_39:
[----:B------:R-:W-:-:S13]  /*4bf0*/  ISETP.NE.AND P0, PT, R2, RZ, PT ;  /* 0x000000ff0200720c */ /* 0x000fda0003f05270 */
[----:B------:R-:W-:Y:S05]  /*4c00*/  @P0 EXIT ;  /* 0x000000000000094d */ /* 0x000fea0003800000 */
[----:B------:R-:W1:Y:S02]  /*4c10*/  LDC.64 R2, c[0x0][0x398] ;  /* 0x0000e600ff027b82 */ /* 0x000e640000000a00 */
[----:B-1----:R-:W-:-:S05]  /*4c20*/  IMAD.WIDE R2, R0, 0x8, R2 ;  /* 0x0000000800027825 */ /* 0x002fca00078e0202 */
[----:B------:R-:W-:Y:S01]  /*4c30*/  STG.E.64 desc[UR8][R2.64], R4 ;  /* 0x0000000402007986 */ /* 0x000fe2000c101b08 */
[----:B------:R-:W-:Y:S05]  /*4c40*/  EXIT ;  /* 0x000000000000794d */ /* 0x000fea0003800000 */
.L_x_60:
        /* <DEDUP_REMOVED lines=11> */
.L_x_968:


//--------------------- .text._Z3ha2ILi30EEviiPjPiPyy --------------------------
	.section	.text._Z3ha2ILi30EEviiPjPiPyy,"ax",@progbits
	.align	128
        .global         _Z3ha2ILi30EEviiPjPiPyy
        .type           _Z3ha2ILi30EEviiPjPiPyy,@function
        .size           _Z3ha2ILi30EEviiPjPiPyy,(.L_x_969 - _Z3ha2ILi30EEviiPjPiPyy)
        .other          _Z3ha2ILi30EEviiPjPiPyy,@"STO_CUDA_ENTRY STV_DEFAULT"
_Z3ha2ILi30EEviiPjPiPyy:
.text._Z3ha2ILi30EEviiPjPiPyy:
        /* <DEDUP_REMOVED lines=21> */
.L_x_68:
        /* <DEDUP_REMOVED lines=8> */
.L_x_64:
        /* <DEDUP_REMOVED lines=27> */
[C---:B------:R-:W-:Y:S01]  /*0380*/  VIADD R6, R11.reuse, 0x2 ;  /* 0x000000020b067836 */ /* 0x040fe20000000000 */
[----:B------:R-:W-:Y:S01]  /*0390*/  LOP3.LUT R29, R30, R33, R7, 0xfe, !PT ;  /* 0x000000211e1d7212 */ /* 0x000fe200078efe07 */
[----:B------:R-:W-:Y:S01]  /*03a0*/  VIADD R7, R11, 0x3 ;  /* 0x000000030b077836 */ /* 0x000fe20000000000 */
[----:B----4-:R-:W-:-:S02]  /*03b0*/  SHF.R.S32.HI R8, RZ, 0x1f, R15 ;  /* 0x0000001fff087819 */ /* 0x010fc4000001140f */
[----:B------:R-:W-:Y:S02]  /*03c0*/  SHF.R.S32.HI R9, RZ, 0x1f, R14 ;  /* 0x0000001fff097819 */ /* 0x000fe4000001140e */
        /* <DEDUP_REMOVED lines=70> */
.L_x_63:
        /* <DEDUP_REMOVED lines=33> */
[C---:B------:R-:W-:Y:S02]  /*0a40*/  SHF.L.U32 R18, R17.reuse, R8, RZ ;  /* 0x0000000811127219 */ /* 0x040fe400000006ff */
[----:B------:R-:W-:Y:S02]  /*0a50*/  LOP3.LUT R20, R20, R24, R23, 0xfe, !PT ;  /* 0x0000001814147212 */ /* 0x000fe400078efe17 */
[----:B------:R-:W-:Y:S01]  /*0a60*/  SHF.L.U64.HI R17, R17, R8, R11 ;  /* 0x0000000811117219 */ /* 0x000fe2000001020b */
[----:B------:R-:W-:Y:S01]  /*0a70*/  VIADD R8, R10, 0x5 ;  /* 0x000000050a087836 */ /* 0x000fe20000000000 */
[CC--:B------:R-:W-:Y:S02]  /*0a80*/  SHF.L.U64.HI R12, R14.reuse, R9.reuse, R12 ;  /* 0x000000090e0c7219 */ /* 0x0c0fe4000001020c */
[----:B------:R-:W-:Y:S01]  /*0a90*/  SHF.L.U32 R15, R14, R9, RZ ;  /* 0x000000090e0f7219 */ /* 0x000fe200000006ff */
[----:B------:R-:W-:Y:S01]  /*0aa0*/  VIADD R9, R10, 0x6 ;  /* 0x000000060a097836 */ /* 0x000fe20000000000 */
[----:B------:R-:W-:-:S02]  /*0ab0*/  SHF.R.S32.HI R11, RZ, 0x1f, R19 ;  /* 0x0000001fff0b7819 */ /* 0x000fc40000011413 */
[----:B------:R-:W-:Y:S02]  /*0ac0*/  LOP3.LUT R17, R12, R20, R17, 0xfe, !PT ;  /* 0x000000140c117212 */ /* 0x000fe400078efe11 */
[----:B------:R-:W-:Y:S02]  /*0ad0*/  SHF.R.S32.HI R12, RZ, 0x1f, R16 ;  /* 0x0000001fff0c7819 */ /* 0x000fe40000011410 */
[----:B------:R-:W-:Y:S02]  /*0ae0*/  LOP3.LUT R15, R15, R13, R18, 0xfe, !PT ;  /* 0x0000000d0f0f7212 */ /* 0x000fe400078efe12 */
        /* <DEDUP_REMOVED lines=8> */
[-C--:B------:R-:W-:Y:S02]  /*0b70*/  SHF.L.U32 R11, R21, R8.reuse, RZ ;  /* 0x00000008150b7219 */ /* 0x080fe400000006ff */
[----:B------:R-:W-:Y:S02]  /*0b80*/  LOP3.LUT R13, R13, R17, R18, 0xfe, !PT ;  /* 0x000000110d0d7212 */ /* 0x000fe400078efe12 */
[----:B------:R-:W-:Y:S02]  /*0b90*/  SHF.L.U64.HI R8, R21, R8, R9 ;  /* 0x0000000815087219 */ /* 0x000fe40000010209 */
[----:B------:R-:W-:-:S02]  /*0ba0*/  LOP3.LUT R6, R6, R12, R11, 0xfe, !PT ;  /* 0x0000000c06067212 */ /* 0x000fc400078efe0b */
[----:B------:R-:W-:-:S07]  /*0bb0*/  LOP3.LUT R7, R7, R13, R8, 0xfe, !PT ;  /* 0x0000000d07077212 */ /* 0x000fce00078efe08 */
.L_x_66:
        /* <DEDUP_REMOVED lines=32> */
.L_x_67:
        /* <DEDUP_REMOVED lines=27> */
.L_x_65:
        /* <DEDUP_REMOVED lines=9> */
.L_x_62:
[----:B------:R-:W-:Y:S05]  /*1000*/  BSYNC.RECONVERGENT B0 ;  /* 0x0000000000007941 */ /* 0x000fea0003800200 */
.L_x_61:
[----:B------:R-:W0:Y:S01]  /*1010*/  LDCU UR4, c[0x0][0x384] ;  /* 0x00007080ff0477ac */ /* 0x000e220008000800 */
[----:B------:R-:W-:Y:S01]  /*1020*/  CS2R R2, SRZ ;  /* 0x0000000000027805 */ /* 0x000fe2000001ff00 */
[----:B0-----:R-:W-:Y:S01]  /*1030*/  UISETP.GE.AND UP0, UPT, UR4, 0x1, UPT ;  /* 0x000000010400788c */ /* 0x001fe2000bf06270 */
[----:B------:R-:W-:Y:S08]  /*1040*/  BAR.SYNC.DEFER_BLOCKING 0x0 ;  /* 0x0000000000007b1d */ /* 0x000ff00000010000 */
[----:B------:R-:W-:Y:S05]  /*1050*/  BRA.U !UP0, `(.L_x_69) ;  /* 0x00000039082c7547 */ /* 0x000fea000b800000 */
[----:B------:R-:W0:Y:S01]  /*1060*/  S2R R3, SR_CgaCtaId ;  /* 0x0000000000037919 */ /* 0x000e220000008800 */
[----:B------:R-:W-:Y:S01]  /*1070*/  MOV R46, 0x400 ;  /* 0x00000400002e7802 */ /* 0x000fe20000000f00 */
[C---:B------:R-:W-:Y:S01]  /*1080*/  VIADD R52, R113.reuse, 0xfffffffe ;  /* 0xfffffffe71347836 */ /* 0x040fe20000000000 */
[----:B------:R-:W-:Y:S01]  /*1090*/  UMOV UR4, URZ ;  /* 0x000000ff00047c82 */ /* 0x000fe20008000000 */
[----:B------:R-:W-:Y:S02]  /*10a0*/  VIADD R113, R113, 0xffffffff ;  /* 0xffffffff71717836 */ /* 0x000fe40000000000 */
[----:B------:R-:W-:-:S03]  /*10b0*/  IMAD.MOV.U32 R0, RZ, RZ, RZ ;  /* 0x000000ffff007224 */ /* 0x000fc600078e00ff */
[----:B------:R-:W-:Y:S02]  /*10c0*/  LOP3.LUT R48, R113, 0x3, RZ, 0xc0, !PT ;  /* 0x0000000371307812 */ /* 0x000fe400078ec0ff */
[----:B0-----:R-:W-:Y:S02]  /*10d0*/  LEA R46, R3, R46, 0x18 ;  /* 0x0000002e032e7211 */ /* 0x001fe400078ec0ff */
[----:B------:R-:W-:-:S03]  /*10e0*/  CS2R R2, SRZ ;  /* 0x0000000000027805 */ /* 0x000fc6000001ff00 */
[--C-:B------:R-:W-:Y:S02]  /*10f0*/  IMAD R50, R50, 0x8, R46.reuse ;  /* 0x0000000832327824 */ /* 0x100fe400078e022e */
[----:B------:R-:W-:-:S07]  /*1100*/  IMAD R46, R5, 0xf0, R46 ;  /* 0x000000f0052e7824 */ /* 0x000fce00078e022e */
.L_x_90:
        /* <DEDUP_REMOVED lines=23> */
.L_x_78:
        /* <DEDUP_REMOVED lines=67> */
.L_x_77:
[----:B------:R-:W-:Y:S05]  /*16b0*/  BSYNC.RECONVERGENT B3 ;  /* 0x0000000000037941 */ /* 0x000fea0003800200 */
.L_x_76:
        /* <DEDUP_REMOVED lines=38> */
.L_x_80:
[----:B------:R-:W-:Y:S05]  /*1920*/  BSYNC.RECONVERGENT B3 ;  /* 0x0000000000037941 */ /* 0x000fea0003800200 */
.L_x_79:
[----:B------:R-:W-:-:S13]  /*1930*/  ISETP.NE.OR P0, PT, R4, RZ, P0 ;  /* 0x000000ff0400720c */ /* 0x000fda0000705670 */
[----:B------:R-:W-:Y:S05]  /*1940*/  @!P0 BREAK.RELIABLE B0 ;  /* 0x0000000000008942 */ /* 0x000fea0003800100 */
[----:B------:R-:W-:Y:S05]  /*1950*/  @!P0 BRA `(.L_x_73) ;  /* 0x0000000000508947 */ /* 0x000fea0003800000 */
.L_x_75:
[----:B------:R-:W-:Y:S05]  /*1960*/  BSYNC.RELIABLE B0 ;  /* 0x0000000000007941 */ /* 0x000fea0003800100 */
.L_x_74:
        /* <DEDUP_REMOVED lines=19> */
.L_x_73:
[----:B------:R-:W-:Y:S05]  /*1aa0*/  BSYNC.RECONVERGENT B1 ;  /* 0x0000000000017941 */ /* 0x000fea0003800200 */
.L_x_72:
        /* <DEDUP_REMOVED lines=17> */
.L_x_71:
[----:B------:R-:W-:Y:S05]  /*1bc0*/  BSYNC.RECONVERGENT B2 ;  /* 0x0000000000027941 */ /* 0x000fea0003800200 */
.L_x_70:
        /* <DEDUP_REMOVED lines=9> */
[----:B------:R2:W3:Y:S03]  /*1c60*/  FLO.U32 R42, R6 ;  /* 0x00000006002a7300 */ /* 0x0004e600000e0000 */
[----:B------:R-:W-:-:S05]  /*1c70*/  VIADD R5, R4, 0x2000 ;  /* 0x0000200004057836 */ /* 0x000fca0000000000 */
[----:B0-----:R-:W-:Y:S01]  /*1c80*/  LEA R17, R8, R5, 0x18 ;  /* 0x0000000508117211 */ /* 0x001fe200078ec0ff */
[----:B--2---:R-:W-:Y:S01]  /*1c90*/  IMAD.MOV.U32 R6, RZ, RZ, RZ ;  /* 0x000000ffff067224 */ /* 0x004fe200078e00ff */
[C---:B---3--:R-:W-:Y:S02]  /*1ca0*/  IADD3 R4, PT, PT, -R42.reuse, 0x1f, RZ ;  /* 0x0000001f2a047810 */ /* 0x048fe40007ffe1ff */
[----:B------:R-:W-:-:S03]  /*1cb0*/  IADD3 R42, PT, PT, -R42, 0x3f, RZ ;  /* 0x0000003f2a2a7810 */ /* 0x000fc60007ffe1ff */
[----:B------:R-:W-:Y:S01]  /*1cc0*/  @P0 IMAD.MOV R42, RZ, RZ, R4 ;  /* 0x000000ffff2a0224 */ /* 0x000fe200078e0204 */
[----:B-1----:R-:W-:-:S03]  /*1cd0*/  ISETP.GE.AND P0, PT, R30, 0x2, PT ;  /* 0x000000021e00780c */ /* 0x002fc60003f06270 */
        /* <DEDUP_REMOVED lines=14> */
.L_x_84:
        /* <DEDUP_REMOVED lines=37> */
.L_x_83:
[----:B------:R-:W-:Y:S05]  /*2010*/  BSYNC.RECONVERGENT B0 ;  /* 0x0000000000007941 */ /* 0x000fea0003800200 */
.L_x_82:
        /* <DEDUP_REMOVED lines=29> */
.L_x_85:
[----:B------:R-:W-:Y:S05]  /*21f0*/  BSYNC.RECONVERGENT B0 ;  /* 0x0000000000007941 */ /* 0x000fea0003800200 */
.L_x_81:
        /* <DEDUP_REMOVED lines=8> */
[--C-:B0-----:R-:W-:Y:S01]  /*2280*/  SHF.R.U32.HI R4, RZ, 0x1, R6.reuse ;  /* 0x00000001ff047819 */ /* 0x101fe20000011606 */
[----:B------:R-:W-:Y:S01]  /*2290*/  BSSY.RECONVERGENT B0, `(.L_x_86) ;  /* 0x000017e000007945 */ /* 0x000fe20003800200 */
[----:B------:R-:W-:Y:S01]  /*22a0*/  LOP3.LUT R5, R6, 0x1, RZ, 0xc0, !PT ;  /* 0x0000000106057812 */ /* 0x000fe200078ec0ff */
        /* <DEDUP_REMOVED lines=27> */
[----:B------:R-:W-:Y:S02]  /*2460*/  SHF.R.U32.HI R91, RZ, 0x1c, R6 ;  /* 0x0000001cff5b7819 */ /* 0x000fe40000011606 */
[----:B------:R-:W-:-:S02]  /*2470*/  LOP3.LUT R4, R4, 0x1, RZ, 0xc0, !PT ;  /* 0x0000000104047812 */ /* 0x000fc400078ec0ff */
[----:B------:R-:W-:Y:S02]  /*2480*/  SHF.R.U32.HI R6, RZ, 0x1d, R6 ;  /* 0x0000001dff067819 */ /* 0x000fe40000011606 */
[----:B------:R-:W-:Y:S02]  /*2490*/  IADD3 R5, P3, PT, RZ, -R5, RZ ;  /* 0x80000005ff057210 */ /* 0x000fe40007f7e0ff */
[----:B------:R-:W-:Y:S02]  /*24a0*/  LOP3.LUT R8, R8, 0x1, RZ, 0xc0, !PT ;  /* 0x0000000108087812 */ /* 0x000fe400078ec0ff */
[----:B------:R-:W-:Y:S02]  /*24b0*/  LOP3.LUT R10, R10, 0x1, RZ, 0xc0, !PT ;  /* 0x000000010a0a7812 */ /* 0x000fe400078ec0ff */
[----:B------:R-:W-:Y:S02]  /*24c0*/  LOP3.LUT R12, R12, 0x1, RZ, 0xc0, !PT ;  /* 0x000000010c0c7812 */ /* 0x000fe400078ec0ff */
[----:B------:R-:W-:-:S02]  /*24d0*/  IADD3 R4, P2, PT, RZ, -R4, RZ ;  /* 0x80000004ff047210 */ /* 0x000fc40007f5e0ff */
[----:B------:R-:W-:Y:S02]  /*24e0*/  LOP3.LUT R95, R6, 0x1, RZ, 0xc0, !PT ;  /* 0x00000001065f7812 */ /* 0x000fe400078ec0ff */
[----:B------:R-:W-:Y:S02]  /*24f0*/  LOP3.LUT R7, R7, 0x1, RZ, 0xc0, !PT ;  /* 0x0000000107077812 */ /* 0x000fe400078ec0ff */
[----:B------:R-:W-:Y:S02]  /*2500*/  LOP3.LUT R9, R9, 0x1, RZ, 0xc0, !PT ;  /* 0x0000000109097812 */ /* 0x000fe400078ec0ff */
[----:B------:R-:W-:Y:S02]  /*2510*/  LOP3.LUT R11, R11, 0x1, RZ, 0xc0, !PT ;  /* 0x000000010b0b7812 */ /* 0x000fe400078ec0ff */
[----:B------:R-:W-:Y:S01]  /*2520*/  LOP3.LUT R15, R13, 0x1, RZ, 0xc0, !PT ;  /* 0x000000010d0f7812 */ /* 0x000fe200078ec0ff */
[----:B------:R-:W-:Y:S01]  /*2530*/  IMAD.X R13, RZ, RZ, -0x1, P3 ;  /* 0xffffffffff0d7424 */ /* 0x000fe200018e06ff */
[----:B------:R-:W-:-:S02]  /*2540*/  IADD3 R6, P0, PT, RZ, -R8, RZ ;  /* 0x80000008ff067210 */ /* 0x000fc40007f1e0ff */
[----:B------:R-:W-:Y:S02]  /*2550*/  IADD3 R8, P5, PT, RZ, -R10, RZ ;  /* 0x8000000aff087210 */ /* 0x000fe40007fbe0ff */
[----:B------:R-:W-:Y:S01]  /*2560*/  IADD3 R10, P3, PT, RZ, -R12, RZ ;  /* 0x8000000cff0a7210 */ /* 0x000fe20007f7e0ff */
[----:B------:R-:W-:Y:S01]  /*2570*/  IMAD.X R12, RZ, RZ, -0x1, P2 ;  /* 0xffffffffff0c7424 */ /* 0x000fe200010e06ff */
[----:B------:R-:W-:Y:S02]  /*2580*/  IADD3 R7, P1, PT, RZ, -R7, RZ ;  /* 0x80000007ff077210 */ /* 0x000fe40007f3e0ff */
[----:B------:R-:W-:Y:S02]  /*2590*/  IADD3 R9, P6, PT, RZ, -R9, RZ ;  /* 0x80000009ff097210 */ /* 0x000fe40007fde0ff */
[----:B------:R-:W-:Y:S02]  /*25a0*/  IADD3 R11, P4, PT, RZ, -R11, RZ ;  /* 0x8000000bff0b7210 */ /* 0x000fe40007f9e0ff */
[----:B------:R-:W-:-:S02]  /*25b0*/  IADD3 R15, P2, PT, RZ, -R15, RZ ;  /* 0x8000000fff0f7210 */ /* 0x000fc40007f5e0ff */
[----:B------:R-:W-:Y:S02]  /*25c0*/  LOP3.LUT R14, R14, 0x1, RZ, 0xc0, !PT ;  /* 0x000000010e0e7812 */ /* 0x000fe400078ec0ff */
        /* <DEDUP_REMOVED lines=33> */
[----:B------:R-:W-:Y:S01]  /*27e0*/  LOP3.LUT R83, R43, 0x1, RZ, 0xc0, !PT ;  /* 0x000000012b537812 */ /* 0x000fe200078ec0ff */
[----:B------:R-:W-:Y:S01]  /*27f0*/  IMAD.X R43, RZ, RZ, -0x1, P0 ;  /* 0xffffffffff2b7424 */ /* 0x000fe200000e06ff */
        /* <DEDUP_REMOVED lines=33> */
.L_x_87:
        /* <DEDUP_REMOVED lines=15> */
[----:B------:R-:W-:Y:S02]  /*2b00*/  ISETP.GE.U32.AND P0, PT, R37, R44, PT ;  /* 0x0000002c2500720c */ /* 0x000fe40003f06070 */
[----:B------:R-:W-:Y:S02]  /*2b10*/  LOP3.LUT R56, R33, R17, RZ, 0xc0, !PT ;  /* 0x0000001121387212 */ /* 0x000fe400078ec0ff */
[----:B------:R-:W-:-:S04]  /*2b20*/  ISETP.GE.U32.AND.EX P0, PT, R58, R45, PT, P0 ;  /* 0x0000002d3a00720c */ /* 0x000fc80003f06100 */
[----:B------:R-:W-:Y:S02]  /*2b30*/  SEL R32, R44, RZ, P0 ;  /* 0x000000ff2c207207 */ /* 0x000fe40000000000 */
[----:B------:R-:W-:Y:S02]  /*2b40*/  SEL R33, R45, RZ, P0 ;  /* 0x000000ff2d217207 */ /* 0x000fe40000000000 */
[----:B------:R-:W-:Y:S02]  /*2b50*/  IADD3 R115, P1, P2, R115, R37, -R32 ;  /* 0x0000002573737210 */ /* 0x000fe40007a3e820 */
[----:B------:R-:W0:Y:S02]  /*2b60*/  LDS.128 R36, [R46+0x20] ;  /* 0x000020002e247984 */ /* 0x000e240000000c00 */
[----:B------:R-:W-:Y:S02]  /*2b70*/  IADD3.X R56, PT, PT, R56, R58, ~R33, P1, P2 ;  /* 0x0000003a38387210 */ /* 0x000fe40000fe4c21 */
[----:B------:R-:W-:-:S02]  /*2b80*/  ISETP.GE.U32.AND P0, PT, R115, R44, PT ;  /* 0x0000002c7300720c */ /* 0x000fc40003f06070 */
[----:B------:R-:W-:Y:S02]  /*2b90*/  LOP3.LUT R33, R34, R6, RZ, 0xc0, !PT ;  /* 0x0000000622217212 */ /* 0x000fe400078ec0ff */
[----:B------:R-:W-:Y:S02]  /*2ba0*/  ISETP.GE.U32.AND.EX P0, PT, R56, R45, PT, P0 ;  /* 0x0000002d3800720c */ /* 0x000fe40003f06100 */
[----:B------:R-:W-:Y:S02]  /*2bb0*/  LOP3.LUT R58, R35, R16, RZ, 0xc0, !PT ;  /* 0x00000010233a7212 */ /* 0x000fe400078ec0ff */
[----:B------:R-:W-:Y:S02]  /*2bc0*/  SEL R32, R44, RZ, P0 ;  /* 0x000000ff2c207207 */ /* 0x000fe40000000000 */
[----:B------:R-:W-:Y:S02]  /*2bd0*/  SEL R35, R45, RZ, P0 ;  /* 0x000000ff2d237207 */ /* 0x000fe40000000000 */
[----:B------:R-:W-:-:S04]  /*2be0*/  IADD3 R33, P1, P2, R33, R115, -R32 ;  /* 0x0000007321217210 */ /* 0x000fc80007a3e820 */
[----:B------:R-:W-:Y:S02]  /*2bf0*/  IADD3.X R58, PT, PT, R58, R56, ~R35, P1, P2 ;  /* 0x000000383a3a7210 */ /* 0x000fe40000fe4c23 */
[----:B------:R-:W-:-:S04]  /*2c00*/  ISETP.GE.U32.AND P0, PT, R33, R44, PT ;  /* 0x0000002c2100720c */ /* 0x000fc80003f06070 */
[----:B------:R-:W-:-:S04]  /*2c10*/  ISETP.GE.U32.AND.EX P0, PT, R58, R45, PT, P0 ;  /* 0x0000002d3a00720c */ /* 0x000fc80003f06100 */
[----:B------:R-:W-:Y:S02]  /*2c20*/  SEL R32, R44, RZ, P0 ;  /* 0x000000ff2c207207 */ /* 0x000fe40000000000 */
[----:B0-----:R-:W-:Y:S02]  /*2c30*/  LOP3.LUT R115, R36, R9, RZ, 0xc0, !PT ;  /* 0x0000000924737212 */ /* 0x001fe400078ec0ff */
[----:B------:R-:W-:Y:S02]  /*2c40*/  LOP3.LUT R56, R37, R21, RZ, 0xc0, !PT ;  /* 0x0000001525387212 */ /* 0x000fe400078ec0ff */
[----:B------:R-:W-:Y:S02]  /*2c50*/  IADD3 R115, P1, P2, R115, R33, -R32 ;  /* 0x0000002173737210 */ /* 0x000fe40007a3e820 */
[----:B------:R-:W0:Y:S01]  /*2c60*/  LDS.128 R32, [R46+0x30] ;  /* 0x000030002e207984 */ /* 0x000e220000000c00 */
        /* <DEDUP_REMOVED lines=10> */
[----:B------:R-:W-:-:S04]  /*2d10*/  ISETP.GE.U32.AND P0, PT, R37, R44, PT ;  /* 0x0000002c2500720c */ /* 0x000fc80003f06070 */
[----:B------:R-:W-:Y:S02]  /*2d20*/  ISETP.GE.U32.AND.EX P0, PT, R58, R45, PT, P0 ;  /* 0x0000002d3a00720c */ /* 0x000fe40003f06100 */
[----:B0-----:R-:W-:Y:S02]  /*2d30*/  LOP3.LUT R115, R32, R11, RZ, 0xc0, !PT ;  /* 0x0000000b20737212 */ /* 0x001fe400078ec0ff */
[----:B------:R-:W-:Y:S02]  /*2d40*/  SEL R32, R44, RZ, P0 ;  /* 0x000000ff2c207207 */ /* 0x000fe40000000000 */
[----:B------:R-:W-:Y:S02]  /*2d50*/  LOP3.LUT R56, R33, R25, RZ, 0xc0, !PT ;  /* 0x0000001921387212 */ /* 0x000fe400078ec0ff */
[----:B------:R-:W-:Y:S02]  /*2d60*/  IADD3 R115, P1, P2, R115, R37, -R32 ;  /* 0x0000002573737210 */ /* 0x000fe40007a3e820 */
[----:B------:R-:W0:Y:S01]  /*2d70*/  LDS.128 R36, [R46+0x40] ;  /* 0x000040002e247984 */ /* 0x000e220000000c00 */
[----:B------:R-:W-:-:S02]  /*2d80*/  SEL R33, R45, RZ, P0 ;  /* 0x000000ff2d217207 */ /* 0x000fc40000000000 */
[----:B------:R-:W-:Y:S02]  /*2d90*/  ISETP.GE.U32.AND P0, PT, R115, R44, PT ;  /* 0x0000002c7300720c */ /* 0x000fe40003f06070 */
[----:B------:R-:W-:Y:S02]  /*2da0*/  IADD3.X R56, PT, PT, R56, R58, ~R33, P1, P2 ;  /* 0x0000003a38387210 */ /* 0x000fe40000fe4c21 */
        /* <DEDUP_REMOVED lines=167> */
[----:B------:R-:W-:Y:S01]  /*3820*/  SEL R33, R45, RZ, P0 ;  /* 0x000000ff2d217207 */ /* 0x000fe20000000000 */
[----:B------:R-:W-:Y:S03]  /*3830*/  BAR.SYNC.DEFER_BLOCKING 0x0 ;  /* 0x0000000000007b1d */ /* 0x000fe60000010000 */
[----:B------:R-:W-:-:S02]  /*3840*/  IADD3.X R56, PT, PT, R56, R58, ~R33, P1, P2 ;  /* 0x0000003a38387210 */ /* 0x000fc40000fe4c21 */
[----:B------:R-:W-:Y:S02]  /*3850*/  ISETP.GE.U32.AND P0, PT, R115, R44, PT ;  /* 0x0000002c7300720c */ /* 0x000fe40003f06070 */
        /* <DEDUP_REMOVED lines=34> */
.L_x_86:
        /* <DEDUP_REMOVED lines=215> */
.L_x_89:
[----:B------:R-:W-:Y:S05]  /*47f0*/  BSYNC.RECONVERGENT B0 ;  /* 0x0000000000007941 */ /* 0x000fea0003800200 */
.L_x_88:
        /* <DEDUP_REMOVED lines=17> */
.L_x_69:
[----:B------:R-:W-:-:S13]  /*4910*/  ISETP.NE.AND P0, PT, R28, RZ, PT ;  /* 0x000000ff1c00720c */ /* 0x000fda0003f05270 */
[----:B------:R-:W-:Y:S05]  /*4920*/  @P0 EXIT ;  /* 0x000000000000094d */ /* 0x000fea0003800000 */
[----:B------:R-:W0:Y:S02]  /*4930*/  LDC.64 R4, c[0x0][0x398] ;  /* 0x0000e600ff047b82 */ /* 0x000e240000000a00 */
[----:B0-----:R-:W-:-:S05]  /*4940*/  IMAD.WIDE R54, R54, 0x8, R4 ;  /* 0x0000000836367825 */ /* 0x001fca00078e0204 */
[----:B------:R-:W-:Y:S01]  /*4950*/  STG.E.64 desc[UR8][R54.64], R2 ;  /* 0x0000000236007986 */ /* 0x000fe2000c101b08 */
[----:B------:R-:W-:Y:S05]  /*4960*/  EXIT ;  /* 0x000000000000794d */ /* 0x000fea0003800000 */
.L_x_91:
        /* <DEDUP_REMOVED lines=9> */
.L_x_969:


//--------------------- .text._Z3ha2ILi29EEviiPjPiPyy --------------------------
	.section	.text._Z3ha2ILi29EEviiPjPiPyy,"ax",@progbits
	.align	128
        .global         _Z3ha2ILi29EEviiPjPiPyy
        .type           _Z3ha2ILi29EEviiPjPiPyy,@function
        .size           _Z3ha2ILi29EEviiPjPiPyy,(.L_x_970 - _Z3ha2ILi29EEviiPjPiPyy)
        .other          _Z3ha2ILi29EEviiPjPiPyy,@"STO_CUDA_ENTRY STV_DEFAULT"
_Z3ha2ILi29EEviiPjPiPyy:
.text._Z3ha2ILi29EEviiPjPiPyy:
        /* <DEDUP_REMOVED lines=25> */
.L_x_99:
        /* <DEDUP_REMOVED lines=8> */
.L_x_95:
        /* <DEDUP_REMOVED lines=102> */
.L_x_94:
        /* <DEDUP_REMOVED lines=55> */
.L_x_97:
        /* <DEDUP_REMOVED lines=30> */
.L_x_98:
        /* <DEDUP_REMOVED lines=27> */
.L_x_96:
        /* <DEDUP_REMOVED lines=9> */
.L_x_93:
[----:B------:R-:W-:Y:S05]  /*1000*/  BSYNC.RECONVERGENT B0 ;  /* 0x0000000000007941 */ /* 0x000fea0003800200 */
.L_x_92:
        /* <DEDUP_REMOVED lines=12> */
[----:B0-----:R-:W-:-:S05]  /*10d0*/  LEA R4, R5, R4, 0x18 ;  /* 0x0000000405047211 */ /* 0x001fca00078ec0ff */
[--C-:B------:R-:W-:Y:S02]  /*10e0*/  IMAD R6, R6, 0x8, R4.reuse ;  /* 0x0000000806067824 */ /* 0x100fe400078e0204 */
[----:B------:R-:W-:Y:S01]  /*10f0*/  IMAD R7, R7, 0xe8, R4 ;  /* 0x000000e807077824 */ /* 0x000fe200078e0204 */
[----:B------:R-:W-:-:S07]  /*1100*/  CS2R R4, SRZ ;  /* 0x0000000000047805 */ /* 0x000fce000001ff00 */
.L_x_121:
        /* <DEDUP_REMOVED lines=23> */
.L_x_109:
        /* <DEDUP_REMOVED lines=67> */
.L_x_108:
[----:B------:R-:W-:Y:S05]  /*16b0*/  BSYNC.RECONVERGENT B3 ;  /* 0x0000000000037941 */ /* 0x000fea0003800200 */
.L_x_107:
        /* <DEDUP_REMOVED lines=38> */
.L_x_111:
[----:B------:R-:W-:Y:S05]  /*1920*/  BSYNC.RECONVERGENT B3 ;  /* 0x0000000000037941 */ /* 0x000fea0003800200 */
.L_x_110:
[----:B------:R-:W-:-:S13]  /*1930*/  ISETP.NE.OR P0, PT, R12, RZ, P0 ;  /* 0x000000ff0c00720c */ /* 0x000fda0000705670 */
[----:B------:R-:W-:Y:S05]  /*1940*/  @!P0 BREAK.RELIABLE B0 ;  /* 0x0000000000008942 */ /* 0x000fea0003800100 */
[----:B------:R-:W-:Y:S05]  /*1950*/  @!P0 BRA `(.L_x_104) ;  /* 0x0000000000508947 */ /* 0x000fea0003800000 */
.L_x_106:
[----:B------:R-:W-:Y:S05]  /*1960*/  BSYNC.RELIABLE B0 ;  /* 0x0000000000007941 */ /* 0x000fea0003800100 */
.L_x_105:
        /* <DEDUP_REMOVED lines=19> */
.L_x_104:
[----:B------:R-:W-:Y:S05]  /*1aa0*/  BSYNC.RECONVERGENT B1 ;  /* 0x0000000000017941 */ /* 0x000fea0003800200 */
.L_x_103:
        /* <DEDUP_REMOVED lines=17> */
.L_x_102:
[----:B------:R-:W-:Y:S05]  /*1bc0*/  BSYNC.RECONVERGENT B2 ;  /* 0x0000000000027941 */ /* 0x000fea0003800200 */
.L_x_101:
[----:B------:R-:W-:Y:S05]  /*1bd0*/  WARPSYNC.ALL ;  /* 0x0000000000007948 */ /* 0x000fea0003800000 */
[----:B------:R-:W-:Y:S01]  /*1be0*/  IADD3 R12, P0, PT, RZ, -R13, RZ ;  /* 0x8000000dff0c7210 */ /* 0x000fe20007f1e0ff */
[----:B------:R-:W0:Y:S04]  /*1bf0*/  LDC R24, c[0x0][0x380] ;  /* 0x0000e000ff187b82 */ /* 0x000e280000000800 */
[----:B------:R-:W-:-:S05]  /*1c00*/  IMAD.X R15, RZ, RZ, ~R14, P0 ;  /* 0x000000ffff0f7224 */ /* 0x000fca00000e0e0e */
[----:B------:R-:W-:Y:S02]  /*1c10*/  LOP3.LUT R16, R14, R15, RZ, 0xc0, !PT ;  /* 0x0000000f0e107212 */ /* 0x000fe400078ec0ff */
[----:B------:R-:W1:Y:S02]  /*1c20*/  S2R R15, SR_CgaCtaId ;  /* 0x00000000000f7919 */ /* 0x000e640000008800 */
[----:B------:R-:W-:-:S13]  /*1c30*/  ISETP.NE.U32.AND P0, PT, R16, RZ, PT ;  /* 0x000000ff1000720c */ /* 0x000fda0003f05070 */
[----:B------:R-:W-:Y:S02]  /*1c40*/  @!P0 LOP3.LUT R16, R13, R12, RZ, 0xc0, !PT ;  /* 0x0000000c0d108212 */ /* 0x000fe400078ec0ff */
[----:B------:R-:W-:Y:S02]  /*1c50*/  MOV R13, 0x400 ;  /* 0x00000400000d7802 */ /* 0x000fe40000000f00 */
[----:B------:R2:W3:Y:S03]  /*1c60*/  FLO.U32 R12, R16 ;  /* 0x00000010000c7300 */ /* 0x0004e600000e0000 */
[----:B------:R-:W-:Y:S02]  /*1c70*/  VIADD R14, R13, 0x2000 ;  /* 0x000020000d0e7836 */ /* 0x000fe40000000000 */
[----:B--2---:R-:W-:-:S03]  /*1c80*/  IMAD.MOV.U32 R16, RZ, RZ, RZ ;  /* 0x000000ffff107224 */ /* 0x004fc600078e00ff */
[----:B-1----:R-:W-:Y:S02]  /*1c90*/  LEA R25, R15, R14, 0x18 ;  /* 0x0000000e0f197211 */ /* 0x002fe400078ec0ff */
[C---:B---3--:R-:W-:Y:S02]  /*1ca0*/  IADD3 R13, PT, PT, -R12.reuse, 0x1f, RZ ;  /* 0x0000001f0c0d7810 */ /* 0x048fe40007ffe1ff */
[----:B------:R-:W-:-:S03]  /*1cb0*/  IADD3 R12, PT, PT, -R12, 0x3f, RZ ;  /* 0x0000003f0c0c7810 */ /* 0x000fc60007ffe1ff */
[----:B------:R-:W-:Y:S01]  /*1cc0*/  @P0 IMAD.MOV R12, RZ, RZ, R13 ;  /* 0x000000ffff0c0224 */ /* 0x000fe200078e020d */
[----:B0-----:R-:W-:-:S03]  /*1cd0*/  ISETP.GE.AND P0, PT, R24, 0x2, PT ;  /* 0x000000021800780c */ /* 0x001fc60003f06270 */
        /* <DEDUP_REMOVED lines=14> */
.L_x_115:
[----:B------:R-:W-:Y:S01]  /*1dc0*/  VIADD R17, R13, 0xffffffff ;  /* 0xffffffff0d117836 */ /* 0x000fe20000000000 */
[--C-:B------:R-:W-:Y:S01]  /*1dd0*/  SHF.R.U64 R23, R3, R13, R10.reuse ;  /* 0x0000000d03177219 */ /* 0x100fe2000000120a */
[C---:B------:R-:W-:Y:S01]  /*1de0*/  VIADD R19, R13.reuse, 0xfffffffe ;  /* 0xfffffffe0d137836 */ /* 0x040fe20000000000 */
[----:B------:R-:W-:Y:S01]  /*1df0*/  UIADD3 UR5, UPT, UPT, UR5, 0x4, URZ ;  /* 0x0000000405057890 */ /* 0x000fe2000fffe0ff */
[----:B------:R-:W-:Y:S01]  /*1e00*/  VIADD R21, R13, 0xfffffffd ;  /* 0xfffffffd0d157836 */ /* 0x000fe20000000000 */
[--C-:B------:R-:W-:Y:S02]  /*1e10*/  SHF.R.U64 R22, R3, R17, R10.reuse ;  /* 0x0000001103167219 */ /* 0x100fe4000000120a */
        /* <DEDUP_REMOVED lines=13> */
[----:B------:R-:W-:Y:S01]  /*1ef0*/  ISETP.NE.U32.AND P3, PT, R18, 0x1, PT ;  /* 0x000000011200780c */ /* 0x000fe20003f65070 */
[----:B------:R-:W-:Y:S01]  /*1f00*/  IMAD.MOV.U32 R18, RZ, RZ, R16 ;  /* 0x000000ffff127224 */ /* 0x000fe200078e0010 */
[----:B------:R-:W-:Y:S02]  /*1f10*/  LOP3.LUT R16, R20, 0x1, RZ, 0xc0, !PT ;  /* 0x0000000114107812 */ /* 0x000fe400078ec0ff */
[----:B------:R-:W-:-:S02]  /*1f20*/  SHF.R.U64 R17, R14, R17, R15 ;  /* 0x000000110e117219 */ /* 0x000fc4000000120f */
[----:B------:R-:W-:Y:S01]  /*1f30*/  ISETP.NE.U32.AND.EX P2, PT, RZ, RZ, PT, P2 ;  /* 0x000000ffff00720c */ /* 0x000fe20003f45120 */
[----:B------:R-:W-:Y:S01]  /*1f40*/  @!P0 IMAD R18, R18, 0x2, R16 ;  /* 0x0000000212128824 */ /* 0x000fe200078e0210 */
[----:B------:R-:W-:Y:S02]  /*1f50*/  SHF.R.U64 R19, R14, R19, R15 ;  /* 0x000000130e137219 */ /* 0x000fe4000000120f */
        /* <DEDUP_REMOVED lines=11> */
.L_x_114:
[----:B------:R-:W-:Y:S05]  /*2010*/  BSYNC.RECONVERGENT B0 ;  /* 0x0000000000007941 */ /* 0x000fea0003800200 */
.L_x_113:
[----:B------:R-:W-:Y:S04]  /*2020*/  BSSY.RECONVERGENT B0, `(.L_x_112) ;  /* 0x000001d000007945 */ /* 0x000fe80003800200 */
[----:B------:R-:W-:Y:S05]  /*2030*/  @!P4 BRA `(.L_x_116) ;  /* 0x00000000006cc947 */ /* 0x000fea0003800000 */
[----:B------:R-:W-:Y:S02]  /*2040*/  SHF.R.U64 R17, R3, R13, R10 ;  /* 0x0000000d03117219 */ /* 0x000fe4000000120a */
[----:B------:R-:W-:Y:S02]  /*2050*/  ISETP.NE.AND P1, PT, R11, 0x1, PT ;  /* 0x000000010b00780c */ /* 0x000fe40003f25270 */
[----:B------:R-:W-:-:S04]  /*2060*/  LOP3.LUT R17, R17, 0x1, RZ, 0xc0, !PT ;  /* 0x0000000111117812 */ /* 0x000fc800078ec0ff */
[----:B------:R-:W-:Y:S02]  /*2070*/  ISETP.NE.U32.AND P0, PT, R17, 0x1, PT ;  /* 0x000000011100780c */ /* 0x000fe40003f05070 */
[----:B0-----:R-:W-:Y:S02]  /*2080*/  SHF.R.U64 R17, R14, R13, R15 ;  /* 0x0000000d0e117219 */ /* 0x001fe4000000120f */
[----:B------:R-:W-:Y:S02]  /*2090*/  ISETP.NE.U32.AND.EX P0, PT, RZ, RZ, PT, P0 ;  /* 0x000000ffff00720c */ /* 0x000fe40003f05100 */
[----:B------:R-:W-:-:S11]  /*20a0*/  LOP3.LUT R17, R17, 0x1, RZ, 0xc0, !PT ;  /* 0x0000000111117812 */ /* 0x000fd600078ec0ff */
        /* <DEDUP_REMOVED lines=20> */
.L_x_116:
[----:B------:R-:W-:Y:S05]  /*21f0*/  BSYNC.RECONVERGENT B0 ;  /* 0x0000000000007941 */ /* 0x000fea0003800200 */
.L_x_112:
        /* <DEDUP_REMOVED lines=42> */
[----:B------:R-:W-:Y:S02]  /*24a0*/  LOP3.LUT R19, R19, 0x1, RZ, 0xc0, !PT ;  /* 0x0000000113137812 */ /* 0x000fe400078ec0ff */
[----:B------:R-:W-:Y:S02]  /*24b0*/  LOP3.LUT R79, R16, 0x1, RZ, 0xc0, !PT ;  /* 0x00000001104f7812 */ /* 0x000fe400078ec0ff */
[----:B------:R-:W-:Y:S02]  /*24c0*/  IADD3 R16, P2, PT, RZ, -R14, RZ ;  /* 0x8000000eff107210 */ /* 0x000fe40007f5e0ff */
[----:B------:R-:W-:-:S02]  /*24d0*/  IADD3 R17, P3, PT, RZ, -R17, RZ ;  /* 0x80000011ff117210 */ /* 0x000fc40007f7e0ff */
[----:B------:R-:W-:Y:S02]  /*24e0*/  IADD3 R18, P4, PT, RZ, -R18, RZ ;  /* 0x80000012ff127210 */ /* 0x000fe40007f9e0ff */
[----:B------:R-:W-:Y:S02]  /*24f0*/  IADD3 R19, P5, PT, RZ, -R19, RZ ;  /* 0x80000013ff137210 */ /* 0x000fe40007fbe0ff */
        /* <DEDUP_REMOVED lines=77> */
.L_x_118:
        /* <DEDUP_REMOVED lines=17> */
[----:B------:R-:W1:Y:S01]  /*2ae0*/  LDS.64 R64, [R7+0x20] ;  /* 0x0000200007407984 */ /* 0x000e620000000a00 */
[----:B------:R-:W-:Y:S02]  /*2af0*/  ISETP.GE.U32.AND P0, PT, R93, R60, PT ;  /* 0x0000003c5d00720c */ /* 0x000fe40003f06070 */
        /* <DEDUP_REMOVED lines=24> */
[----:B------:R-:W1:Y:S01]  /*2c80*/  LDS.64 R64, [R7+0x38] ;  /* 0x0000380007407984 */ /* 0x000e620000000a00 */
        /* <DEDUP_REMOVED lines=189> */
[----:B------:R-:W-:Y:S01]  /*3860*/  BAR.SYNC.DEFER_BLOCKING 0x0 ;  /* 0x0000000000007b1d */ /* 0x000fe20000010000 */
[----:B------:R-:W-:Y:S02]  /*3870*/  ISETP.GE.U32.AND P0, PT, R93, R60, PT ;  /* 0x0000003c5d00720c */ /* 0x000fe40003f06070 */
[----:B--2---:R-:W-:Y:S02]  /*3880*/  LOP3.LUT R91, R66, R57, RZ, 0xc0, !PT ;  /* 0x00000039425b7212 */ /* 0x004fe400078ec0ff */
[----:B------:R-:W-:Y:S02]  /*3890*/  ISETP.GE.U32.AND.EX P0, PT, R74, R61, PT, P0 ;  /* 0x0000003d4a00720c */ /* 0x000fe40003f06100 */
[----:B------:R-:W-:-:S02]  /*38a0*/  LOP3.LUT R72, R67, R83, RZ, 0xc0, !PT ;  /* 0x0000005343487212 */ /* 0x000fc400078ec0ff */
[----:B------:R-:W-:Y:S02]  /*38b0*/  SEL R66, R60, RZ, P0 ;  /* 0x000000ff3c427207 */ /* 0x000fe40000000000 */
        /* <DEDUP_REMOVED lines=11> */
[----:B------:R-:W-:Y:S02]  /*3970*/  ISETP.GE.U32.AND P0, PT, R67, R60, PT ;  /* 0x0000003c4300720c */ /* 0x000fe40003f06070 */
[----:B-1----:R-:W-:Y:S02]  /*3980*/  LOP3.LUT R63, R64, R71, RZ, 0xc0, !PT ;  /* 0x00000047403f7212 */ /* 0x002fe400078ec0ff */
        /* <DEDUP_REMOVED lines=17> */
.L_x_117:
[----:B0-----:R-:W0:Y:S01]  /*3aa0*/  LDS.64 R14, [R13+-0x8] ;  /* 0xfffff8000d0e7984 */ /* 0x001e220000000a00 */
[----:B------:R-:W-:Y:S01]  /*3ab0*/  IADD3 R17, PT, PT, -R12, 0x3f, RZ ;  /* 0x0000003f0c117810 */ /* 0x000fe20007ffe1ff */
[----:B------:R-:W1:Y:S01]  /*3ac0*/  LDCU UR10, c[0x0][0x384] ;  /* 0x00007080ff0a77ac */ /* 0x000e620008000800 */
[----:B------:R-:W-:Y:S02]  /*3ad0*/  BSSY.RECONVERGENT B0, `(.L_x_119) ;  /* 0x00000dc000007945 */ /* 0x000fe40003800200 */
[----:B0-----:R-:W-:-:S04]  /*3ae0*/  SHF.R.U64 R12, R14, R17, R15 ;  /* 0x000000110e0c7219 */ /* 0x001fc8000000120f */
[----:B------:R-:W-:-:S04]  /*3af0*/  LOP3.LUT R12, R12, 0x1, RZ, 0xc0, !PT ;  /* 0x000000010c0c7812 */ /* 0x000fc800078ec0ff */
[----:B------:R-:W-:Y:S01]  /*3b00*/  ISETP.NE.U32.AND P0, PT, R12, 0x1, PT ;  /* 0x000000010c00780c */ /* 0x000fe20003f05070 */
[----:B------:R-:W-:-:S03]  /*3b10*/  VIADD R12, R0, UR4 ;  /* 0x00000004000c7c36 */ /* 0x000fc60008000000 */
[----:B------:R-:W-:-:S13]  /*3b20*/  ISETP.NE.U32.AND.EX P0, PT, RZ, RZ, PT, P0 ;  /* 0x000000ffff00720c */ /* 0x000fda0003f05100 */
[----:B------:R0:W-:Y:S01]  /*3b30*/  @P0 STS.64 [R6], RZ ;  /* 0x000000ff06000388 */ /* 0x0001e20000000a00 */
[----:B------:R-:W-:Y:S01]  /*3b40*/  BAR.SYNC.DEFER_BLOCKING 0x0 ;  /* 0x0000000000007b1d */ /* 0x000fe20000010000 */
[----:B-1----:R-:W-:-:S13]  /*3b50*/  ISETP.GE.AND P0, PT, R12, UR10, PT ;  /* 0x0000000a0c007c0c */ /* 0x002fda000bf06270 */
[----:B0-----:R-:W-:Y:S05]  /*3b60*/  @P0 BRA `(.L_x_120) ;  /* 0x0000000c00480947 */ /* 0x001fea0003800000 */
[----:B------:R-:W0:Y:S01]  /*3b70*/  LDS.64 R14, [R7] ;  /* 0x00000000070e7984 */ /* 0x000e220000000a00 */
        /* <DEDUP_REMOVED lines=20> */
[----:B------:R-:W-:Y:S02]  /*3cc0*/  SEL R25, R12, RZ, P0 ;  /* 0x000000ff0c197207 */ /* 0x000fe40000000000 */
[----:B------:R-:W-:Y:S02]  /*3cd0*/  SEL R19, R13, RZ, P0 ;  /* 0x000000ff0d137207 */ /* 0x000fe40000000000 */
[----:B---3--:R-:W-:-:S04]  /*3ce0*/  IADD3 R25, P1, P2, R20, R23, -R25 ;  /* 0x0000001714197210 */ /* 0x008fc80007a3e819 */
        /* <DEDUP_REMOVED lines=162> */
[----:B------:R-:W-:-:S04]  /*4710*/  IADD3.X R16, PT, PT, R17, R25, ~R16, P1, P2 ;  /* 0x0000001911107210 */ /* 0x000fc80000fe4c10 */
        /* <DEDUP_REMOVED lines=23> */
.L_x_120:
[----:B------:R-:W-:Y:S05]  /*4890*/  BSYNC.RECONVERGENT B0 ;  /* 0x0000000000007941 */ /* 0x000fea0003800200 */
.L_x_119:
        /* <DEDUP_REMOVED lines=17> */
.L_x_100:
[----:B------:R-:W-:-:S13]  /*49b0*/  ISETP.NE.AND P0, PT, R2, RZ, PT ;  /* 0x000000ff0200720c */ /* 0x000fda0003f05270 */
[----:B------:R-:W-:Y:S05]  /*49c0*/  @P0 EXIT ;  /* 0x000000000000094d */ /* 0x000fea0003800000 */
[----:B-----5:R-:W0:Y:S02]  /*49d0*/  LDC.64 R2, c[0x0][0x398] ;  /* 0x0000e600ff027b82 */ /* 0x020e240000000a00 */
[----:B0-----:R-:W-:-:S05]  /*49e0*/  IMAD.WIDE R2, R0, 0x8, R2 ;  /* 0x0000000800027825 */ /* 0x001fca00078e0202 */
[----:B------:R-:W-:Y:S01]  /*49f0*/  STG.E.64 desc[UR8][R2.64], R4 ;  /* 0x0000000402007986 */ /* 0x000fe2000c101b08 */
[----:B------:R-:W-:Y:S05]  /*4a00*/  EXIT ;  /* 0x000000000000794d */ /* 0x000fea0003800000 */
.L_x_122:
        /* <DEDUP_REMOVED lines=15> */
.L_x_970:


//--------------------- .text._Z3ha2ILi28EEviiPjPiPyy --------------------------
	.section	.text._Z3ha2ILi28EEviiPjPiPyy,"ax",@progbits
	.align	128
        .global         _Z3ha2ILi28EEviiPjPiPyy
        .type           _Z3ha2ILi28EEviiPjPiPyy,@function
        .size           _Z3ha2ILi28EEviiPjPiPyy,(.L_x_971 - _Z3ha2ILi28EEviiPjPiPyy)
        .other          _Z3ha2ILi28EEviiPjPiPyy,@"STO_CUDA_ENTRY STV_DEFAULT"
_Z3ha2ILi28EEviiPjPiPyy:
.text._Z3ha2ILi28EEviiPjPiPyy:
        /* <DEDUP_REMOVED lines=25> */
.L_x_130:
[----:B------:R-:W0:Y:S01]  /*0190*/  LDCU UR4, c[0x0][0x380] ;  /* 0x00007000ff0477ac */ /* 0x000e220008000800 */
[----:B------:R-:W-:Y:S01]  /*01a0*/  IMAD.MOV.U32 R8, RZ, RZ, RZ ;  /* 0x000000ffff087224 */ /* 0x000fe200078e00ff */
[----:B------:R-:W-:Y:S01]  /*01b0*/  CS2R R10, SRZ ;  /* 0x00000000000a7805 */ /* 0x000fe2000001ff00 */
[----:B0-----:R-:W-:-:S05]  /*01c0*/  IMAD.U32 R30, RZ, RZ, UR4 ;  /* 0x00000004ff1e7e24 */ /* 0x001fca000f8e00ff */
[----:B------:R-:W-:-:S13]  /*01d0*/  ISETP.GE.U32.AND P2, PT, R30, 0x10, PT ;  /* 0x000000101e00780c */ /* 0x000fda0003f46070 */
[----:B------:R-:W-:Y:S05]  /*01e0*/  @!P2 BRA `(.L_x_125) ;  /* 0x0000000400a4a947 */ /* 0x000fea0003800000 */
[----:B------:R-:W-:Y:S02]  /*01f0*/  IMAD.MOV.U32 R8, RZ, RZ, RZ ;  /* 0x000000ffff087224 */ /* 0x000fe400078e00ff */
[----:B------:R-:W-:Y:S02]  /*0200*/  IMAD.MOV.U32 R11, RZ, RZ, RZ ;  /* 0x000000ffff0b7224 */ /* 0x000fe400078e00ff */
[----:B------:R-:W-:-:S07]  /*0210*/  IMAD.MOV.U32 R15, RZ, RZ, RZ ;  /* 0x000000ffff0f7224 */ /* 0x000fce00078e00ff */
.L_x_126:
        /* <DEDUP_REMOVED lines=31> */
[----:B0-----:R-:W-:Y:S02]  /*0410*/  SHF.R.S32.HI R12, RZ, 0x1f, R21 ;  /* 0x0000001fff0c7819 */ /* 0x001fe40000011415 */
[----:B------:R-:W-:Y:S02]  /*0420*/  SHF.L.U64.HI R11, R19, R8, R11 ;  /* 0x00000008130b7219 */ /* 0x000fe4000001020b */
[----:B------:R-:W-:Y:S02]  /*0430*/  SHF.L.U64.HI R12, R21, R10, R12 ;  /* 0x0000000a150c7219 */ /* 0x000fe4000001020c */
[----:B------:R-:W-:Y:S01]  /*0440*/  SHF.L.U32 R13, R19, R8, RZ ;  /* 0x00000008130d7219 */ /* 0x000fe200000006ff */
[----:B------:R-:W-:Y:S01]  /*0450*/  VIADD R8, R15, 0x4 ;  /* 0x000000040f087836 */ /* 0x000fe20000000000 */
[----:B------:R-:W-:Y:S01]  /*0460*/  SHF.L.U32 R16, R21, R10, RZ ;  /* 0x0000000a15107219 */ /* 0x000fe200000006ff */
[----:B------:R-:W-:Y:S01]  /*0470*/  VIADD R10, R15, 0x5 ;  /* 0x000000050f0a7836 */ /* 0x000fe20000000000 */
[----:B------:R-:W-:-:S02]  /*0480*/  LOP3.LUT R17, R12, R11, R17, 0xfe, !PT ;  /* 0x0000000b0c117212 */ /* 0x000fc400078efe11 */
[----:B------:R-:W-:Y:S02]  /*0490*/  SHF.R.S32.HI R11, RZ, 0x1f, R23 ;  /* 0x0000001fff0b7819 */ /* 0x000fe40000011417 */
[----:B------:R-:W-:Y:S02]  /*04a0*/  SHF.R.S32.HI R12, RZ, 0x1f, R25 ;  /* 0x0000001fff0c7819 */ /* 0x000fe40000011419 */
[----:B------:R-:W-:Y:S02]  /*04b0*/  SHF.L.U64.HI R11, R23, R8, R11 ;  /* 0x00000008170b7219 */ /* 0x000fe4000001020b */
        /* <DEDUP_REMOVED lines=60> */
.L_x_125:
        /* <DEDUP_REMOVED lines=32> */
[----:B------:R-:W-:Y:S02]  /*0a80*/  SHF.L.U32 R19, R16, R13, RZ ;  /* 0x0000000d10137219 */ /* 0x000fe400000006ff */
        /* <DEDUP_REMOVED lines=16> */
[C---:B------:R-:W-:Y:S02]  /*0b90*/  SHF.L.U32 R15, R25.reuse, R12, RZ ;  /* 0x0000000c190f7219 */ /* 0x040fe400000006ff */
[----:B------:R-:W-:Y:S02]  /*0ba0*/  LOP3.LUT R14, R14, R19, R17, 0xfe, !PT ;  /* 0x000000130e0e7212 */ /* 0x000fe400078efe11 */
[----:B------:R-:W-:Y:S02]  /*0bb0*/  LOP3.LUT R16, R16, R20, R23, 0xfe, !PT ;  /* 0x0000001410107212 */ /* 0x000fe400078efe17 */
[----:B------:R-:W-:Y:S02]  /*0bc0*/  SHF.L.U64.HI R12, R25, R12, R13 ;  /* 0x0000000c190c7219 */ /* 0x000fe4000001020d */
[----:B------:R-:W-:-:S02]  /*0bd0*/  LOP3.LUT R8, R8, R14, R15, 0xfe, !PT ;  /* 0x0000000e08087212 */ /* 0x000fc400078efe0f */
[----:B------:R-:W-:-:S07]  /*0be0*/  LOP3.LUT R11, R11, R16, R12, 0xfe, !PT ;  /* 0x000000100b0b7212 */ /* 0x000fce00078efe0c */
.L_x_128:
        /* <DEDUP_REMOVED lines=30> */
.L_x_129:
        /* <DEDUP_REMOVED lines=27> */
.L_x_127:
[----:B------:R-:W0:Y:S01]  /*0f80*/  S2UR UR5, SR_CgaCtaId ;  /* 0x00000000000579c3 */ /* 0x000e220000008800 */
[----:B------:R-:W-:Y:S01]  /*0f90*/  UMOV UR4, 0x400 ;  /* 0x0000040000047882 */ /* 0x000fe20000000000 */
[----:B------:R-:W-:Y:S01]  /*0fa0*/  IMAD.MOV.U32 R10, RZ, RZ, R8 ;  /* 0x000000ffff0a7224 */ /* 0x000fe200078e0008 */
[----:B------:R-:W-:-:S04]  /*0fb0*/  UIADD3 UR4, UPT, UPT, UR4, 0x2000, URZ ;  /* 0x0000200004047890 */ /* 0x000fc8000fffe0ff */
[----:B0-----:R-:W-:-:S06]  /*0fc0*/  ULEA UR4, UR5, UR4, 0x18 ;  /* 0x0000000405047291 */ /* 0x001fcc000f8ec0ff */
[----:B------:R-:W-:Y:S01]  /*0fd0*/  LEA R13, R5, UR4, 0x3 ;  /* 0x00000004050d7c11 */ /* 0x000fe2000f8e18ff */
[----:B------:R-:W-:-:S04]  /*0fe0*/  IMAD R5, R0, 0x1c, R5 ;  /* 0x0000001c00057824 */ /* 0x000fc800078e0205 */
[----:B------:R0:W-:Y:S01]  /*0ff0*/  STS.64 [R13], R10 ;  /* 0x0000000a0d007388 */ /* 0x0001e20000000a00 */
[----:B------:R-:W-:-:S13]  /*1000*/  ISETP.GE.AND P2, PT, R5, R30, PT ;  /* 0x0000001e0500720c */ /* 0x000fda0003f46270 */
[----:B0-----:R-:W-:Y:S05]  /*1010*/  @!P2 BRA `(.L_x_130) ;  /* 0xfffffff0005ca947 */ /* 0x001fea000383ffff */
.L_x_124:
[----:B------:R-:W-:Y:S05]  /*1020*/  BSYNC.RECONVERGENT B0 ;  /* 0x0000000000007941 */ /* 0x000fea0003800200 */
.L_x_123:
        /* <DEDUP_REMOVED lines=10> */
[----:B------:R-:W-:Y:S01]  /*10d0*/  IMAD.MOV.U32 R8, RZ, RZ, RZ ;  /* 0x000000ffff087224 */ /* 0x000fe200078e00ff */
[----:B0-----:R-:W-:Y:S02]  /*10e0*/  LEA R0, R5, R0, 0x18 ;  /* 0x0000000005007211 */ /* 0x001fe400078ec0ff */
[----:B------:R-:W-:-:S03]  /*10f0*/  CS2R R4, SRZ ;  /* 0x0000000000047805 */ /* 0x000fc6000001ff00 */
[--C-:B------:R-:W-:Y:S02]  /*1100*/  IMAD R2, R9, 0x8, R0.reuse ;  /* 0x0000000809027824 */ /* 0x100fe400078e0200 */
[----:B------:R-:W-:Y:S01]  /*1110*/  IMAD R0, R7, 0xe0, R0 ;  /* 0x000000e007007824 */ /* 0x000fe200078e0200 */
[----:B------:R-:W-:-:S07]  /*1120*/  LOP3.LUT R7, R30, 0x3, RZ, 0xc0, !PT ;  /* 0x000000031e077812 */ /* 0x000fce00078ec0ff */
.L_x_152:
        /* <DEDUP_REMOVED lines=23> */
.L_x_140:
        /* <DEDUP_REMOVED lines=67> */
.L_x_139:
[----:B------:R-:W-:Y:S05]  /*16d0*/  BSYNC.RECONVERGENT B3 ;  /* 0x0000000000037941 */ /* 0x000fea0003800200 */
.L_x_138:
        /* <DEDUP_REMOVED lines=38> */
.L_x_142:
[----:B------:R-:W-:Y:S05]  /*1940*/  BSYNC.RECONVERGENT B3 ;  /* 0x0000000000037941 */ /* 0x000fea0003800200 */
.L_x_141:
[----:B------:R-:W-:-:S13]  /*1950*/  ISETP.NE.OR P0, PT, R9, RZ, P0 ;  /* 0x000000ff0900720c */ /* 0x000fda0000705670 */
[----:B------:R-:W-:Y:S05]  /*1960*/  @!P0 BREAK.RELIABLE B0 ;  /* 0x0000000000008942 */ /* 0x000fea0003800100 */
[----:B------:R-:W-:Y:S05]  /*1970*/  @!P0 BRA `(.L_x_135) ;  /* 0x0000000000508947 */ /* 0x000fea0003800000 */
.L_x_137:
[----:B------:R-:W-:Y:S05]  /*1980*/  BSYNC.RELIABLE B0 ;  /* 0x0000000000007941 */ /* 0x000fea0003800100 */
.L_x_136:
        /* <DEDUP_REMOVED lines=19> */
.L_x_135:
[----:B------:R-:W-:Y:S05]  /*1ac0*/  BSYNC.RECONVERGENT B1 ;  /* 0x0000000000017941 */ /* 0x000fea0003800200 */
.L_x_134:
        /* <DEDUP_REMOVED lines=17> */
.L_x_133:
[----:B------:R-:W-:Y:S05]  /*1be0*/  BSYNC.RECONVERGENT B2 ;  /* 0x0000000000027941 */ /* 0x000fea0003800200 */
.L_x_132:
        /* <DEDUP_REMOVED lines=31> */
.L_x_146:
        /* <DEDUP_REMOVED lines=37> */
.L_x_145:
[----:B------:R-:W-:Y:S05]  /*2030*/  BSYNC.RECONVERGENT B0 ;  /* 0x0000000000007941 */ /* 0x000fea0003800200 */
.L_x_144:
        /* <DEDUP_REMOVED lines=29> */
.L_x_147:
[----:B------:R-:W-:Y:S05]  /*2210*/  BSYNC.RECONVERGENT B0 ;  /* 0x0000000000007941 */ /* 0x000fea0003800200 */
.L_x_143:
        /* <DEDUP_REMOVED lines=37> */
[----:B------:R-:W-:Y:S02]  /*2470*/  SHF.R.U32.HI R49, RZ, 0xd, R14 ;  /* 0x0000000dff317819 */ /* 0x000fe4000001160e */
[----:B------:R-:W-:Y:S02]  /*2480*/  LOP3.LUT R12, R12, 0x1, RZ, 0xc0, !PT ;  /* 0x000000010c0c7812 */ /* 0x000fe400078ec0ff */
[----:B------:R-:W-:-:S02]  /*2490*/  LOP3.LUT R15, R13, 0x1, RZ, 0xc0, !PT ;  /* 0x000000010d0f7812 */ /* 0x000fc400078ec0ff */
[----:B------:R-:W-:Y:S02]  /*24a0*/  LOP3.LUT R14, R16, 0x1, RZ, 0xc0, !PT ;  /* 0x00000001100e7812 */ /* 0x000fe400078ec0ff */
[----:B------:R-:W-:Y:S02]  /*24b0*/  IADD3 R12, P4, PT, RZ, -R12, RZ ;  /* 0x8000000cff0c7210 */ /* 0x000fe40007f9e0ff */
[----:B------:R-:W-:Y:S02]  /*24c0*/  IADD3 R15, P3, PT, RZ, -R15, RZ ;  /* 0x8000000fff0f7210 */ /* 0x000fe40007f7e0ff */
[----:B------:R-:W-:Y:S02]  /*24d0*/  IADD3 R14, P2, PT, RZ, -R14, RZ ;  /* 0x8000000eff0e7210 */ /* 0x000fe40007f5e0ff */
[----:B------:R-:W-:Y:S02]  /*24e0*/  LOP3.LUT R17, R17, 0x1, RZ, 0xc0, !PT ;  /* 0x0000000111117812 */ /* 0x000fe400078ec0ff */
[----:B------:R-:W-:Y:S01]  /*24f0*/  LOP3.LUT R16, R18, 0x1, RZ, 0xc0, !PT ;  /* 0x0000000112107812 */ /* 0x000fe200078ec0ff */
[----:B------:R-:W-:Y:S01]  /*2500*/  IMAD.X R18, RZ, RZ, -0x1, P4 ;  /* 0xffffffffff127424 */ /* 0x000fe200020e06ff */
[----:B------:R-:W-:-:S02]  /*2510*/  LOP3.LUT R19, R19, 0x1, RZ, 0xc0, !PT ;  /* 0x0000000113137812 */ /* 0x000fc400078ec0ff */
[----:B------:R-:W-:Y:S02]  /*2520*/  LOP3.LUT R20, R20, 0x1, RZ, 0xc0, !PT ;  /* 0x0000000114147812 */ /* 0x000fe400078ec0ff */
[----:B------:R-:W-:Y:S01]  /*2530*/  LOP3.LUT R23, R21, 0x1, RZ, 0xc0, !PT ;  /* 0x0000000115177812 */ /* 0x000fe200078ec0ff */
[----:B------:R-:W-:Y:S01]  /*2540*/  IMAD.X R21, RZ, RZ, -0x1, P3 ;  /* 0xffffffffff157424 */ /* 0x000fe200018e06ff */
[----:B------:R-:W-:Y:S01]  /*2550*/  LOP3.LUT R24, R22, 0x1, RZ, 0xc0, !PT ;  /* 0x0000000116187812 */ /* 0x000fe200078ec0ff */
[----:B------:R-:W-:Y:S01]  /*2560*/  IMAD.X R22, RZ, RZ, -0x1, P2 ;  /* 0xffffffffff167424 */ /* 0x000fe200010e06ff */
[----:B------:R-:W-:Y:S02]  /*2570*/  IADD3 R17, P1, PT, RZ, -R17, RZ ;  /* 0x80000011ff117210 */ /* 0x000fe40007f3e0ff */
[----:B------:R-:W-:Y:S02]  /*2580*/  IADD3 R16, P6, PT, RZ, -R16, RZ ;  /* 0x80000010ff107210 */ /* 0x000fe40007fde0ff */
[----:B------:R-:W-:-:S02]  /*2590*/  IADD3 R19, P5, PT, RZ, -R19, RZ ;  /* 0x80000013ff137210 */ /* 0x000fc40007fbe0ff */
        /* <DEDUP_REMOVED lines=17> */
[----:B------:R-:W-:Y:S02]  /*26b0*/  LOP3.LUT R81, R43, 0x1, RZ, 0xc0, !PT ;  /* 0x000000012b517812 */ /* 0x000fe400078ec0ff */
[----:B------:R-:W-:Y:S02]  /*26c0*/  LOP3.LUT R101, R49, 0x1, RZ, 0xc0, !PT ;  /* 0x0000000131657812 */ /* 0x000fe400078ec0ff */
        /* <DEDUP_REMOVED lines=46> */
.L_x_149:
        /* <DEDUP_REMOVED lines=225> */
[----:B------:R-:W-:Y:S02]  /*37c0*/  IADD3 R37, P0, P1, R32, R117, -R33 ;  /* 0x0000007520257210 */ /* 0x000fe4000791e821 */
[----:B------:R-:W-:Y:S02]  /*37d0*/  LOP3.LUT R33, R38, R97, RZ, 0xc0, !PT ;  /* 0x0000006126217212 */ /* 0x000fe400078ec0ff */
[----:B------:R-:W-:-:S02]  /*37e0*/  IADD3.X R36, PT, PT, R36, R34, ~R35, P0, P1 ;  /* 0x0000002224247210 */ /* 0x000fc400007e2c23 */
[----:B------:R-:W-:Y:S02]  /*37f0*/  ISETP.GE.U32.AND P0, PT, R37, R46, PT ;  /* 0x0000002e2500720c */ /* 0x000fe40003f06070 */
[----:B------:R-:W-:Y:S02]  /*3800*/  LOP3.LUT R34, R39, R113, RZ, 0xc0, !PT ;  /* 0x0000007127227212 */ /* 0x000fe400078ec0ff */
        /* <DEDUP_REMOVED lines=16> */
.L_x_148:
        /* <DEDUP_REMOVED lines=13> */
[----:B0-----:R-:W0:Y:S01]  /*39e0*/  LDS.128 R12, [R0] ;  /* 0x00000000000c7984 */ /* 0x001e220000000c00 */
[----:B------:R-:W0:Y:S03]  /*39f0*/  LDC.64 R10, c[0x0][0x3a0] ;  /* 0x0000e800ff0a7b82 */ /* 0x000e260000000a00 */
[----:B------:R-:W1:Y:S04]  /*3a00*/  LDS.128 R20, [R0+0x10] ;  /* 0x0000100000147984 */ /* 0x000e680000000c00 */
[----:B------:R-:W2:Y:S01]  /*3a10*/  LDS.128 R16, [R0+0x20] ;  /* 0x0000200000107984 */ /* 0x000ea20000000c00 */
[----:B0-----:R-:W-:-:S04]  /*3a20*/  ISETP.GE.U32.AND P0, PT, R12, R10, PT ;  /* 0x0000000a0c00720c */ /* 0x001fc80003f06070 */
        /* <DEDUP_REMOVED lines=15> */
[----:B------:R-:W-:Y:S02]  /*3b20*/  IADD3 R21, P0, P1, R22, R13, -R21 ;  /* 0x0000000d16157210 */ /* 0x000fe4000791e815 */
[----:B------:R-:W0:Y:S02]  /*3b30*/  LDS.128 R12, [R0+0x30] ;  /* 0x00003000000c7984 */ /* 0x000e240000000c00 */
        /* <DEDUP_REMOVED lines=167> */
.L_x_151:
[----:B------:R-:W-:Y:S05]  /*45b0*/  BSYNC.RECONVERGENT B0 ;  /* 0x0000000000007941 */ /* 0x000fea0003800200 */
.L_x_150:
[----:B0-----:R-:W-:Y:S01]  /*45c0*/  IMAD.MOV R12, RZ, RZ, -R3 ;  /* 0x000000ffff0c7224 */ /* 0x001fe200078e0a03 */
        /* <DEDUP_REMOVED lines=16> */
.L_x_131:
[----:B------:R-:W-:-:S13]  /*46d0*/  ISETP.NE.AND P0, PT, R6, RZ, PT ;  /* 0x000000ff0600720c */ /* 0x000fda0003f05270 */
[----:B------:R-:W-:Y:S05]  /*46e0*/  @P0 EXIT ;  /* 0x000000000000094d */ /* 0x000fea0003800000 */
[----:B-----5:R-:W0:Y:S02]  /*46f0*/  LDC.64 R2, c[0x0][0x398] ;  /* 0x0000e600ff027b82 */ /* 0x020e240000000a00 */
[----:B0-----:R-:W-:-:S05]  /*4700*/  IMAD.WIDE R42, R42, 0x8, R2 ;  /* 0x000000082a2a7825 */ /* 0x001fca00078e0202 */
[----:B------:R-:W-:Y:S01]  /*4710*/  STG.E.64 desc[UR8][R42.64], R4 ;  /* 0x000000042a007986 */ /* 0x000fe2000c101b08 */
[----:B------:R-:W-:Y:S05]  /*4720*/  EXIT ;  /* 0x000000000000794d */ /* 0x000fea0003800000 */
.L_x_153:
        /* <DEDUP_REMOVED lines=13> */
.L_x_971:


//--------------------- .text._Z3ha2ILi27EEviiPjPiPyy --------------------------
	.section	.text._Z3ha2ILi27EEviiPjPiPyy,"ax",@progbits
	.align	128
        .global         _Z3ha2ILi27EEviiPjPiPyy
        .type           _Z3ha2ILi27EEviiPjPiPyy,@function
        .size           _Z3ha2ILi27EEviiPjPiPyy,(.L_x_972 - _Z3ha2ILi27EEviiPjPiPyy)
        .other          _Z3ha2ILi27EEviiPjPiPyy,@"STO_CUDA_ENTRY STV_DEFAULT"
_Z3ha2ILi27EEviiPjPiPyy:
.text._Z3ha2ILi27EEviiPjPiPyy:
        /* <DEDUP_REMOVED lines=19> */
[----:B------:R-:W-:Y:S01]  /*0130*/  LOP3.LUT R9, R8, 0x7ffffff0, RZ, 0xc0, !PT ;  /* 0x7ffffff008097812 */ /* 0x000fe200078ec0ff */
[----:B------:R-:W-:Y:S01]  /*0140*/  VIADD R2, R34, 0xffffffff ;  /* 0xffffffff22027836 */ /* 0x000fe20000000000 */
[----:B------:R-:W-:Y:S01]  /*0150*/  LOP3.LUT R10, R8, 0x3, RZ, 0xc0, !PT ;  /* 0x00000003080a7812 */ /* 0x000fe200078ec0ff */
[----:B------:R-:W-:-:S03]  /*0160*/  VIADD R3, R35, 0xffffffff ;  /* 0xffffffff23037836 */ /* 0x000fc60000000000 */
[----:B------:R-:W-:Y:S02]  /*0170*/  ISETP.GE.U32.AND P0, PT, R2, 0x7, PT ;  /* 0x000000070200780c */ /* 0x000fe40003f06070 */
[----:B------:R-:W-:-:S13]  /*0180*/  ISETP.GE.U32.AND P1, PT, R3, 0x3, PT ;  /* 0x000000030300780c */ /* 0x000fda0003f26070 */
.L_x_161:
[----:B------:R-:W0:Y:S01]  /*0190*/  LDCU UR4, c[0x0][0x380] ;  /* 0x00007000ff0477ac */ /* 0x000e220008000800 */
[----:B------:R-:W-:Y:S01]  /*01a0*/  CS2R R12, SRZ ;  /* 0x00000000000c7805 */ /* 0x000fe2000001ff00 */
[----:B------:R-:W-:Y:S02]  /*01b0*/  IMAD.MOV.U32 R2, RZ, RZ, RZ ;  /* 0x000000ffff027224 */ /* 0x000fe400078e00ff */
[----:B0-----:R-:W-:-:S05]  /*01c0*/  IMAD.U32 R8, RZ, RZ, UR4 ;  /* 0x00000004ff087e24 */ /* 0x001fca000f8e00ff */
[----:B------:R-:W-:-:S13]  /*01d0*/  ISETP.GE.U32.AND P2, PT, R8, 0x10, PT ;  /* 0x000000100800780c */ /* 0x000fda0003f46070 */
[----:B------:R-:W-:Y:S05]  /*01e0*/  @!P2 BRA `(.L_x_156) ;  /* 0x0000000400a0a947 */ /* 0x000fea0003800000 */
[----:B------:R-:W0:Y:S01]  /*01f0*/  LDC.64 R2, c[0x0][0x390] ;  /* 0x0000e400ff027b82 */ /* 0x000e220000000a00 */
[----:B------:R-:W-:Y:S01]  /*0200*/  CS2R R12, SRZ ;  /* 0x00000000000c7805 */ /* 0x000fe2000001ff00 */
[----:B------:R-:W-:-:S07]  /*0210*/  IMAD.MOV.U32 R14, RZ, RZ, RZ ;  /* 0x000000ffff0e7224 */ /* 0x000fce00078e00ff */
.L_x_157:
        /* <DEDUP_REMOVED lines=32> */
[CC--:B------:R-:W-:Y:S02]  /*0420*/  SHF.L.U64.HI R23, R29.reuse, R12.reuse, R23 ;  /* 0x0000000c1d177219 */ /* 0x0c0fe40000010217 */
[----:B------:R-:W-:Y:S01]  /*0430*/  SHF.L.U64.HI R28, R28, R13, R24 ;  /* 0x0000000d1c1c7219 */ /* 0x000fe20000010218 */
[C---:B------:R-:W-:Y:S01]  /*0440*/  VIADD R13, R14.reuse, 0x5 ;  /* 0x000000050e0d7836 */ /* 0x040fe20000000000 */
[----:B------:R-:W-:Y:S01]  /*0450*/  SHF.L.U32 R26, R29, R12, RZ ;  /* 0x0000000c1d1a7219 */ /* 0x000fe200000006ff */
[----:B------:R-:W-:Y:S01]  /*0460*/  VIADD R12, R14, 0x4 ;  /* 0x000000040e0c7836 */ /* 0x000fe20000000000 */
[----:B------:R-:W-:-:S02]  /*0470*/  LOP3.LUT R28, R28, R23, R37, 0xfe, !PT ;  /* 0x000000171c1c7212 */ /* 0x000fc400078efe25 */
[----:B------:R-:W-:Y:S02]  /*0480*/  SHF.R.S32.HI R23, RZ, 0x1f, R31 ;  /* 0x0000001fff177819 */ /* 0x000fe4000001141f */
[----:B------:R-:W-:Y:S02]  /*0490*/  SHF.R.S32.HI R24, RZ, 0x1f, R30 ;  /* 0x0000001fff187819 */ /* 0x000fe4000001141e */
[----:B------:R-:W-:Y:S02]  /*04a0*/  SHF.L.U64.HI R23, R31, R12, R23 ;  /* 0x0000000c1f177219 */ /* 0x000fe40000010217 */
[-C--:B------:R-:W-:Y:S02]  /*04b0*/  SHF.L.U64.HI R24, R30, R13.reuse, R24 ;  /* 0x0000000d1e187219 */ /* 0x080fe40000010218 */
        /* <DEDUP_REMOVED lines=25> */
[----:B------:R-:W-:Y:S02]  /*0650*/  SHF.R.S32.HI R21, RZ, 0x1f, R20 ;  /* 0x0000001fff157819 */ /* 0x000fe40000011414 */
[----:B------:R-:W-:Y:S02]  /*0660*/  SHF.R.S32.HI R22, RZ, 0x1f, R19 ;  /* 0x0000001fff167819 */ /* 0x000fe40000011413 */
[----:B------:R-:W-:Y:S02]  /*0670*/  LOP3.LUT R25, R25, R26, R27, 0xfe, !PT ;  /* 0x0000001a19197212 */ /* 0x000fe400078efe1b */
[----:B------:R-:W-:Y:S02]  /*0680*/  LOP3.LUT R26, R24, R23, R28, 0xfe, !PT ;  /* 0x00000017181a7212 */ /* 0x000fe400078efe1c */
[----:B------:R-:W-:-:S02]  /*0690*/  SHF.L.U32 R24, R20, R13, RZ ;  /* 0x0000000d14187219 */ /* 0x000fc400000006ff */
[----:B------:R-:W-:Y:S01]  /*06a0*/  SHF.L.U64.HI R21, R20, R13, R21 ;  /* 0x0000000d14157219 */ /* 0x000fe20000010215 */
[C---:B------:R-:W-:Y:S01]  /*06b0*/  VIADD R13, R14.reuse, 0xc ;  /* 0x0000000c0e0d7836 */ /* 0x040fe20000000000 */
[CC--:B------:R-:W-:Y:S02]  /*06c0*/  SHF.L.U32 R23, R19.reuse, R12.reuse, RZ ;  /* 0x0000000c13177219 */ /* 0x0c0fe400000006ff */
[----:B------:R-:W-:Y:S01]  /*06d0*/  SHF.L.U64.HI R22, R19, R12, R22 ;  /* 0x0000000c13167219 */ /* 0x000fe20000010216 */
[----:B------:R-:W-:Y:S01]  /*06e0*/  VIADD R12, R14, 0xd ;  /* 0x0000000d0e0c7836 */ /* 0x000fe20000000000 */
[----:B------:R-:W-:Y:S02]  /*06f0*/  SHF.R.S32.HI R19, RZ, 0x1f, R18 ;  /* 0x0000001fff137819 */ /* 0x000fe40000011412 */
[----:B------:R-:W-:Y:S02]  /*0700*/  SHF.R.S32.HI R20, RZ, 0x1f, R17 ;  /* 0x0000001fff147819 */ /* 0x000fe40000011411 */
[----:B------:R-:W-:-:S02]  /*0710*/  LOP3.LUT R23, R23, R24, R25, 0xfe, !PT ;  /* 0x0000001817177212 */ /* 0x000fc400078efe19 */
[----:B------:R-:W-:Y:S02]  /*0720*/  LOP3.LUT R24, R22, R21, R26, 0xfe, !PT ;  /* 0x0000001516187212 */ /* 0x000fe400078efe1a */
[CC--:B------:R-:W-:Y:S02]  /*0730*/  SHF.L.U64.HI R21, R18.reuse, R13.reuse, R19 ;  /* 0x0000000d12157219 */ /* 0x0c0fe40000010213 */
[----:B------:R-:W-:Y:S01]  /*0740*/  SHF.L.U32 R22, R18, R13, RZ ;  /* 0x0000000d12167219 */ /* 0x000fe200000006ff */
[C---:B------:R-:W-:Y:S01]  /*0750*/  VIADD R13, R14.reuse, 0xe ;  /* 0x0000000e0e0d7836 */ /* 0x040fe20000000000 */
[CC--:B------:R-:W-:Y:S02]  /*0760*/  SHF.L.U32 R19, R17.reuse, R12.reuse, RZ ;  /* 0x0000000c11137219 */ /* 0x0c0fe400000006ff */
[----:B------:R-:W-:Y:S01]  /*0770*/  SHF.L.U64.HI R20, R17, R12, R20 ;  /* 0x0000000c11147219 */ /* 0x000fe20000010214 */
[C---:B------:R-:W-:Y:S01]  /*0780*/  VIADD R12, R14.reuse, 0xf ;  /* 0x0000000f0e0c7836 */ /* 0x040fe20000000000 */
[----:B------:R-:W-:Y:S01]  /*0790*/  SHF.R.S32.HI R17, RZ, 0x1f, R16 ;  /* 0x0000001fff117819 */ /* 0x000fe20000011410 */
[----:B------:R-:W-:Y:S01]  /*07a0*/  VIADD R14, R14, 0x10 ;  /* 0x000000100e0e7836 */ /* 0x000fe20000000000 */
[----:B------:R-:W-:-:S02]  /*07b0*/  SHF.R.S32.HI R18, RZ, 0x1f, R15 ;  /* 0x0000001fff127819 */ /* 0x000fc4000001140f */
[----:B------:R-:W-:Y:S02]  /*07c0*/  LOP3.LUT R21, R20, R21, R24, 0xfe, !PT ;  /* 0x0000001514157212 */ /* 0x000fe400078efe18 */
[----:B------:R-:W-:Y:S02]  /*07d0*/  ISETP.NE.AND P2, PT, R14, R9, PT ;  /* 0x000000090e00720c */ /* 0x000fe40003f45270 */
[CC--:B------:R-:W-:Y:S02]  /*07e0*/  SHF.L.U32 R20, R16.reuse, R13.reuse, RZ ;  /* 0x0000000d10147219 */ /* 0x0c0fe400000006ff */
[----:B------:R-:W-:Y:S02]  /*07f0*/  SHF.L.U64.HI R17, R16, R13, R17 ;  /* 0x0000000d10117219 */ /* 0x000fe40000010211 */
[----:B------:R-:W-:Y:S02]  /*0800*/  LOP3.LUT R19, R19, R22, R23, 0xfe, !PT ;  /* 0x0000001613137212 */ /* 0x000fe400078efe17 */
[----:B------:R-:W-:-:S02]  /*0810*/  SHF.L.U32 R13, R15, R12, RZ ;  /* 0x0000000c0f0d7219 */ /* 0x000fc400000006ff */
[----:B------:R-:W-:Y:S02]  /*0820*/  SHF.L.U64.HI R18, R15, R12, R18 ;  /* 0x0000000c0f127219 */ /* 0x000fe40000010212 */
[----:B------:R-:W-:Y:S02]  /*0830*/  LOP3.LUT R12, R13, R20, R19, 0xfe, !PT ;  /* 0x000000140d0c7212 */ /* 0x000fe400078efe13 */
[----:B------:R-:W-:Y:S01]  /*0840*/  LOP3.LUT R13, R18, R17, R21, 0xfe, !PT ;  /* 0x00000011120d7212 */ /* 0x000fe200078efe15 */
[----:B------:R-:W-:Y:S06]  /*0850*/  @P2 BRA `(.L_x_157) ;  /* 0xfffffff800702947 */ /* 0x000fec000383ffff */
[----:B------:R-:W-:-:S07]  /*0860*/  IMAD.MOV.U32 R2, RZ, RZ, R9 ;  /* 0x000000ffff027224 */ /* 0x000fce00078e0009 */
.L_x_156:
        /* <DEDUP_REMOVED lines=22> */
[----:B------:R-:W-:Y:S02]  /*09d0*/  SHF.L.U64.HI R27, R3, R2, R24 ;  /* 0x00000002031b7219 */ /* 0x000fe40000010218 */
[----:B----4-:R-:W-:-:S02]  /*09e0*/  SHF.R.S32.HI R17, RZ, 0x1f, R19 ;  /* 0x0000001fff117819 */ /* 0x010fc40000011413 */
[----:B------:R-:W-:Y:S02]  /*09f0*/  SHF.L.U32 R24, R3, R2, RZ ;  /* 0x0000000203187219 */ /* 0x000fe400000006ff */
[CC--:B------:R-:W-:Y:S02]  /*0a00*/  SHF.L.U32 R3, R19.reuse, R16.reuse, RZ ;  /* 0x0000001013037219 */ /* 0x0c0fe400000006ff */
[----:B------:R-:W-:Y:S02]  /*0a10*/  SHF.L.U64.HI R25, R19, R16, R17 ;  /* 0x0000001013197219 */ /* 0x000fe40000010211 */
[----:B------:R-:W-:Y:S01]  /*0a20*/  LOP3.LUT R17, R3, R24, R26, 0xfe, !PT ;  /* 0x0000001803117212 */ /* 0x000fe200078efe1a */
[----:B------:R-:W-:Y:S01]  /*0a30*/  VIADD R3, R2, 0x3 ;  /* 0x0000000302037836 */ /* 0x000fe20000000000 */
[----:B------:R-:W-:Y:S02]  /*0a40*/  SHF.R.S32.HI R15, RZ, 0x1f, R18 ;  /* 0x0000001fff0f7819 */ /* 0x000fe40000011412 */
[----:B------:R-:W-:-:S02]  /*0a50*/  SHF.R.S32.HI R16, RZ, 0x1f, R21 ;  /* 0x0000001fff107819 */ /* 0x000fc40000011415 */
        /* <DEDUP_REMOVED lines=8> */
[----:B------:R-:W-:Y:S02]  /*0ae0*/  SHF.R.S32.HI R16, RZ, 0x1f, R23 ;  /* 0x0000001fff107819 */ /* 0x000fe40000011417 */
[----:B------:R-:W-:Y:S02]  /*0af0*/  LOP3.LUT R21, R21, R25, R18, 0xfe, !PT ;  /* 0x0000001915157212 */ /* 0x000fe400078efe12 */
[C---:B------:R-:W-:Y:S02]  /*0b00*/  SHF.L.U32 R18, R20.reuse, R3, RZ ;  /* 0x0000000314127219 */ /* 0x040fe400000006ff */
[----:B------:R-:W-:Y:S02]  /*0b10*/  LOP3.LUT R19, R19, R17, R24, 0xfe, !PT ;  /* 0x0000001113137212 */ /* 0x000fe400078efe18 */
[----:B------:R-:W-:Y:S01]  /*0b20*/  SHF.L.U64.HI R20, R20, R3, R15 ;  /* 0x0000000314147219 */ /* 0x000fe2000001020f */
[C---:B------:R-:W-:Y:S01]  /*0b30*/  VIADD R3, R2.reuse, 0x7 ;  /* 0x0000000702037836 */ /* 0x040fe20000000000 */
[CC--:B------:R-:W-:Y:S01]  /*0b40*/  SHF.L.U32 R15, R23.reuse, R14.reuse, RZ ;  /* 0x0000000e170f7219 */ /* 0x0c0fe200000006ff */
        /* <DEDUP_REMOVED lines=9> */
.L_x_159:
        /* <DEDUP_REMOVED lines=30> */
.L_x_160:
        /* <DEDUP_REMOVED lines=27> */
.L_x_158:
        /* <DEDUP_REMOVED lines=9> */
.L_x_155:
[----:B------:R-:W-:Y:S05]  /*1000*/  BSYNC.RECONVERGENT B0 ;  /* 0x0000000000007941 */ /* 0x000fea0003800200 */
.L_x_154:
[----:B------:R-:W0:Y:S01]  /*1010*/  LDCU UR4, c[0x0][0x384] ;  /* 0x00007080ff0477ac */ /* 0x000e220008000800 */
[----:B------:R-:W-:Y:S01]  /*1020*/  CS2R R2, SRZ ;  /* 0x0000000000027805 */ /* 0x000fe2000001ff00 */
[----:B0-----:R-:W-:Y:S01]  /*1030*/  UISETP.GE.AND UP0, UPT, UR4, 0x1, UPT ;  /* 0x000000010400788c */ /* 0x001fe2000bf06270 */
[----:B------:R-:W-:Y:S08]  /*1040*/  BAR.SYNC.DEFER_BLOCKING 0x0 ;  /* 0x0000000000007b1d */ /* 0x000ff00000010000 */
[----:B------:R-:W-:Y:S05]  /*1050*/  BRA.U !UP0, `(.L_x_162) ;  /* 0x0000003508d07547 */ /* 0x000fea000b800000 */
[----:B------:R-:W0:Y:S01]  /*1060*/  S2R R3, SR_CgaCtaId ;  /* 0x0000000000037919 */ /* 0x000e220000008800 */
[----:B------:R-:W-:Y:S01]  /*1070*/  MOV R2, 0x400 ;  /* 0x0000040000027802 */ /* 0x000fe20000000f00 */
[----:B------:R-:W-:Y:S01]  /*1080*/  IMAD.MOV.U32 R9, RZ, RZ, RZ ;  /* 0x000000ffff097224 */ /* 0x000fe200078e00ff */
[----:B------:R-:W-:Y:S02]  /*1090*/  UMOV UR4, URZ ;  /* 0x000000ff00047c82 */ /* 0x000fe40008000000 */
[----:B0-----:R-:W-:-:S05]  /*10a0*/  LEA R2, R3, R2, 0x18 ;  /* 0x0000000203027211 */ /* 0x001fca00078ec0ff */
[--C-:B------:R-:W-:Y:S02]  /*10b0*/  IMAD R5, R7, 0x8, R2.reuse ;  /* 0x0000000807057824 */ /* 0x100fe400078e0202 */
[C---:B------:R-:W-:Y:S02]  /*10c0*/  VIADD R7, R8.reuse, 0xfffffffe ;  /* 0xfffffffe08077836 */ /* 0x040fe40000000000 */
[----:B------:R-:W-:Y:S02]  /*10d0*/  VIADD R8, R8, 0xffffffff ;  /* 0xffffffff08087836 */ /* 0x000fe40000000000 */
[----:B------:R-:W-:Y:S01]  /*10e0*/  IMAD R6, R6, 0xd8, R2 ;  /* 0x000000d806067824 */ /* 0x000fe200078e0202 */
[----:B------:R-:W-:Y:S02]  /*10f0*/  CS2R R2, SRZ ;  /* 0x0000000000027805 */ /* 0x000fe4000001ff00 */
[----:B------:R-:W-:-:S07]  /*1100*/  LOP3.LUT R10, R8, 0x3, RZ, 0xc0, !PT ;  /* 0x00000003080a7812 */ /* 0x000fce00078ec0ff */
.L_x_183:
[----:B------:R-:W0:Y:S01]  /*1110*/  S2R R11, SR_TID.X ;  /* 0x00000000000b7919 */ /* 0x000e220000002100 */
[----:B------:R-:W-:Y:S01]  /*1120*/  BSSY.RECONVERGENT B2, `(.L_x_163) ;  /* 0x00000ab000027945 */ /* 0x000fe20003800200 */
[----:B-----5:R-:W-:Y:S02]  /*1130*/  IMAD.MOV.U32 R13, RZ, RZ, R4 ;  /* 0x000000ffff0d7224 */ /* 0x020fe400078e0004 */
[----:B------:R-:W-:Y:S01]  /*1140*/  IMAD.MOV.U32 R14, RZ, RZ, R9 ;  /* 0x000000ffff0e7224 */ /* 0x000fe200078e0009 */
[----:B0-----:R-:W-:-:S13]  /*1150*/  ISETP.NE.AND P0, PT, R11, RZ, PT ;  /* 0x000000ff0b00720c */ /* 0x001fda0003f05270 */
        /* <DEDUP_REMOVED lines=19> */
.L_x_171:
        /* <DEDUP_REMOVED lines=67> */
.L_x_170:
[----:B------:R-:W-:Y:S05]  /*16c0*/  BSYNC.RECONVERGENT B3 ;  /* 0x0000000000037941 */ /* 0x000fea0003800200 */
.L_x_169:
        /* <DEDUP_REMOVED lines=38> */
.L_x_173:
[----:B------:R-:W-:Y:S05]  /*1930*/  BSYNC.RECONVERGENT B3 ;  /* 0x0000000000037941 */ /* 0x000fea0003800200 */
.L_x_172:
[----:B------:R-:W-:-:S13]  /*1940*/  ISETP.NE.OR P0, PT, R12, RZ, P0 ;  /* 0x000000ff0c00720c */ /* 0x000fda0000705670 */
[----:B------:R-:W-:Y:S05]  /*1950*/  @!P0 BREAK.RELIABLE B0 ;  /* 0x0000000000008942 */ /* 0x000fea0003800100 */
[----:B------:R-:W-:Y:S05]  /*1960*/  @!P0 BRA `(.L_x_166) ;  /* 0x0000000000508947 */ /* 0x000fea0003800000 */
.L_x_168:
[----:B------:R-:W-:Y:S05]  /*1970*/  BSYNC.RELIABLE B0 ;  /* 0x0000000000007941 */ /* 0x000fea0003800100 */
.L_x_167:
        /* <DEDUP_REMOVED lines=19> */
.L_x_166:
[----:B------:R-:W-:Y:S05]  /*1ab0*/  BSYNC.RECONVERGENT B1 ;  /* 0x0000000000017941 */ /* 0x000fea0003800200 */
.L_x_165:
        /* <DEDUP_REMOVED lines=17> */
.L_x_164:
[----:B------:R-:W-:Y:S05]  /*1bd0*/  BSYNC.RECONVERGENT B2 ;  /* 0x0000000000027941 */ /* 0x000fea0003800200 */
.L_x_163:
[----:B------:R-:W-:Y:S05]  /*1be0*/  WARPSYNC.ALL ;  /* 0x0000000000007948 */ /* 0x000fea0003800000 */
[----:B------:R-:W-:Y:S01]  /*1bf0*/  IADD3 R12, P0, PT, RZ, -R13, RZ ;  /* 0x8000000dff0c7210 */ /* 0x000fe20007f1e0ff */
[----:B------:R-:W0:Y:S01]  /*1c00*/  S2R R16, SR_CgaCtaId ;  /* 0x0000000000107919 */ /* 0x000e220000008800 */
[----:B------:R-:W1:Y:S03]  /*1c10*/  LDCU UR6, c[0x0][0x380] ;  /* 0x00007000ff0677ac */ /* 0x000e660008000800 */
[----:B------:R-:W-:-:S05]  /*1c20*/  IMAD.X R11, RZ, RZ, ~R14, P0 ;  /* 0x000000ffff0b7224 */ /* 0x000fca00000e0e0e */
[----:B------:R-:W-:-:S04]  /*1c30*/  LOP3.LUT R14, R14, R11, RZ, 0xc0, !PT ;  /* 0x0000000b0e0e7212 */ /* 0x000fc800078ec0ff */
[----:B------:R-:W-:Y:S01]  /*1c40*/  ISETP.NE.U32.AND P0, PT, R14, RZ, PT ;  /* 0x000000ff0e00720c */ /* 0x000fe20003f05070 */
[----:B-1----:R-:W-:-:S12]  /*1c50*/  UISETP.GE.AND UP0, UPT, UR6, 0x2, UPT ;  /* 0x000000020600788c */ /* 0x002fd8000bf06270 */
[----:B------:R-:W-:Y:S02]  /*1c60*/  @!P0 LOP3.LUT R14, R13, R12, RZ, 0xc0, !PT ;  /* 0x0000000c0d0e8212 */ /* 0x000fe400078ec0ff */
[----:B------:R-:W-:Y:S02]  /*1c70*/  MOV R12, 0x400 ;  /* 0x00000400000c7802 */ /* 0x000fe40000000f00 */
[----:B------:R1:W2:Y:S03]  /*1c80*/  FLO.U32 R11, R14 ;  /* 0x0000000e000b7300 */ /* 0x0002a600000e0000 */
[----:B------:R-:W-:-:S05]  /*1c90*/  VIADD R13, R12, 0x2000 ;  /* 0x000020000c0d7836 */ /* 0x000fca0000000000 */
[----:B0-----:R-:W-:Y:S01]  /*1ca0*/  LEA R16, R16, R13, 0x18 ;  /* 0x0000000d10107211 */ /* 0x001fe200078ec0ff */
[----:B-1----:R-:W-:Y:S01]  /*1cb0*/  IMAD.MOV.U32 R14, RZ, RZ, RZ ;  /* 0x000000ffff0e7224 */ /* 0x002fe200078e00ff */
[C---:B--2---:R-:W-:Y:S02]  /*1cc0*/  IADD3 R12, PT, PT, -R11.reuse, 0x1f, RZ ;  /* 0x0000001f0b0c7810 */ /* 0x044fe40007ffe1ff */
[----:B------:R-:W-:-:S03]  /*1cd0*/  IADD3 R11, PT, PT, -R11, 0x3f, RZ ;  /* 0x0000003f0b0b7810 */ /* 0x000fc60007ffe1ff */
[----:B------:R-:W-:-:S04]  /*1ce0*/  @P0 IMAD.MOV R11, RZ, RZ, R12 ;  /* 0x000000ffff0b0224 */ /* 0x000fc800078e020c */
[----:B------:R-:W-:-:S06]  /*1cf0*/  IMAD R12, R11, -0x8, R16 ;  /* 0xfffffff80b0c7824 */ /* 0x000fcc00078e0210 */
[----:B------:R-:W0:Y:S01]  /*1d00*/  LDS.64 R12, [R12+0x1f8] ;  /* 0x0001f8000c0c7984 */ /* 0x000e220000000a00 */
[----:B------:R-:W-:Y:S05]  /*1d10*/  BRA.U !UP0, `(.L_x_174) ;  /* 0x0000000508407547 */ /* 0x000fea000b800000 */
[----:B------:R-:W-:Y:S01]  /*1d20*/  ISETP.GE.U32.AND P0, PT, R7, 0x3, PT ;  /* 0x000000030700780c */ /* 0x000fe20003f06070 */
[----:B------:R-:W-:Y:S01]  /*1d30*/  BSSY.RECONVERGENT B0, `(.L_x_175) ;  /* 0x0000030000007945 */ /* 0x000fe20003800200 */
[----:B------:R-:W-:Y:S01]  /*1d40*/  ISETP.NE.AND P4, PT, R10, RZ, PT ;  /* 0x000000ff0a00720c */ /* 0x000fe20003f85270 */
[----:B------:R-:W-:Y:S02]  /*1d50*/  IMAD.MOV.U32 R14, RZ, RZ, RZ ;  /* 0x000000ffff0e7224 */ /* 0x000fe400078e00ff */
[----:B------:R-:W-:-:S08]  /*1d60*/  IMAD.MOV.U32 R15, RZ, RZ, R7 ;  /* 0x000000ffff0f7224 */ /* 0x000fd000078e0007 */
[----:B------:R-:W-:Y:S05]  /*1d70*/  @!P0 BRA `(.L_x_176) ;  /* 0x0000000000ac8947 */ /* 0x000fea0003800000 */
[----:B------:R-:W-:Y:S01]  /*1d80*/  UIADD3 UR5, UPT, UPT, UR6, -0x1, URZ ;  /* 0xffffffff06057890 */ /* 0x000fe2000fffe0ff */
[----:B------:R-:W-:Y:S02]  /*1d90*/  IMAD.MOV.U32 R14, RZ, RZ, RZ ;  /* 0x000000ffff0e7224 */ /* 0x000fe400078e00ff */
[----:B------:R-:W-:-:S03]  /*1da0*/  IMAD.MOV.U32 R15, RZ, RZ, R7 ;  /* 0x000000ffff0f7224 */ /* 0x000fc600078e0007 */
[----:B------:R-:W-:Y:S01]  /*1db0*/  IMAD.U32 R8, RZ, RZ, UR5 ;  /* 0x00000005ff087e24 */ /* 0x000fe2000f8e00ff */
[----:B------:R-:W-:-:S04]  /*1dc0*/  UMOV UR5, URZ ;  /* 0x000000ff00057c82 */ /* 0x000fc80008000000 */
[----:B------:R-:W-:-:S07]  /*1dd0*/  LOP3.LUT R24, R8, 0xfffffffc, RZ, 0xc0, !PT ;  /* 0xfffffffc08187812 */ /* 0x000fce00078ec0ff */
.L_x_177:
        /* <DEDUP_REMOVED lines=37> */
.L_x_176:
[----:B------:R-:W-:Y:S05]  /*2030*/  BSYNC.RECONVERGENT B0 ;  /* 0x0000000000007941 */ /* 0x000fea0003800200 */
.L_x_175:
        /* <DEDUP_REMOVED lines=29> */
.L_x_178:
[----:B------:R-:W-:Y:S05]  /*2210*/  BSYNC.RECONVERGENT B0 ;  /* 0x0000000000007941 */ /* 0x000fea0003800200 */
.L_x_174:
[----:B0-----:R-:W-:Y:S01]  /*2220*/  SHF.R.U64 R12, R12, R8, R13 ;  /* 0x000000080c0c7219 */ /* 0x001fe2000000120d */
[----:B------:R-:W-:Y:S01]  /*2230*/  IMAD.MOV.U32 R13, RZ, RZ, RZ ;  /* 0x000000ffff0d7224 */ /* 0x000fe200078e00ff */
[----:B------:R-:W-:Y:S02]  /*2240*/  UISETP.GE.AND UP0, UPT, UR6, 0x3, UPT ;  /* 0x000000030600788c */ /* 0x000fe4000bf06270 */
[----:B------:R-:W-:-:S05]  /*2250*/  LOP3.LUT R12, R12, 0x1, RZ, 0xc0, !PT ;  /* 0x000000010c0c7812 */ /* 0x000fca00078ec0ff */
[----:B------:R0:W-:Y:S01]  /*2260*/  STS.64 [R5], R12 ;  /* 0x0000000c05007388 */ /* 0x0001e20000000a00 */
[----:B------:R-:W-:Y:S06]  /*2270*/  BAR.SYNC.DEFER_BLOCKING 0x0 ;  /* 0x0000000000007b1d */ /* 0x000fec0000010000 */
[----:B------:R-:W-:Y:S05]  /*2280*/  BRA.U !UP0, `(.L_x_179) ;  /* 0x0000001508a07547 */ /* 0x000fea000b800000 */
        /* <DEDUP_REMOVED lines=27> */
[----:B------:R-:W-:Y:S02]  /*2440*/  SHF.R.U32.HI R65, RZ, 0x1a, R14 ;  /* 0x0000001aff417819 */ /* 0x000fe4000001160e */
[----:B------:R-:W-:Y:S02]  /*2450*/  LOP3.LUT R14, R14, 0x1, RZ, 0xc0, !PT ;  /* 0x000000010e0e7812 */ /* 0x000fe400078ec0ff */
[----:B------:R-:W-:Y:S02]  /*2460*/  LOP3.LUT R12, R12, 0x1, RZ, 0xc0, !PT ;  /* 0x000000010c0c7812 */ /* 0x000fe400078ec0ff */
[----:B------:R-:W-:Y:S02]  /*2470*/  LOP3.LUT R15, R13, 0x1, RZ, 0xc0, !PT ;  /* 0x000000010d0f7812 */ /* 0x000fe400078ec0ff */
[----:B------:R-:W-:-:S02]  /*2480*/  IADD3 R13, P0, PT, RZ, -R14, RZ ;  /* 0x8000000eff0d7210 */ /* 0x000fc40007f1e0ff */
[----:B------:R-:W-:Y:S02]  /*2490*/  IADD3 R14, P3, PT, RZ, -R12, RZ ;  /* 0x8000000cff0e7210 */ /* 0x000fe40007f7e0ff */
[----:B------:R-:W-:Y:S01]  /*24a0*/  IADD3 R15, P4, PT, RZ, -R15, RZ ;  /* 0x8000000fff0f7210 */ /* 0x000fe20007f9e0ff */
[----:B------:R-:W-:Y:S01]  /*24b0*/  IMAD.X R66, RZ, RZ, -0x1, P0 ;  /* 0xffffffffff427424 */ /* 0x000fe200000e06ff */
[----:B------:R-:W-:Y:S02]  /*24c0*/  LOP3.LUT R16, R16, 0x1, RZ, 0xc0, !PT ;  /* 0x0000000110107812 */ /* 0x000fe400078ec0ff */
[----:B------:R-:W-:Y:S02]  /*24d0*/  LOP3.LUT R17, R17, 0x1, RZ, 0xc0, !PT ;  /* 0x0000000111117812 */ /* 0x000fe400078ec0ff */
[----:B------:R-:W-:Y:S02]  /*24e0*/  LOP3.LUT R18, R18, 0x1, RZ, 0xc0, !PT ;  /* 0x0000000112127812 */ /* 0x000fe400078ec0ff */
[----:B------:R-:W-:-:S02]  /*24f0*/  LOP3.LUT R19, R19, 0x1, RZ, 0xc0, !PT ;  /* 0x0000000113137812 */ /* 0x000fc400078ec0ff */
[----:B------:R-:W-:Y:S01]  /*2500*/  LOP3.LUT R21, R20, 0x1, RZ, 0xc0, !PT ;  /* 0x0000000114157812 */ /* 0x000fe200078ec0ff */
[----:B------:R-:W-:Y:S01]  /*2510*/  IMAD.X R20, RZ, RZ, -0x1, P3 ;  /* 0xffffffffff147424 */ /* 0x000fe200018e06ff */
[----:B------:R-:W-:Y:S01]  /*2520*/  LOP3.LUT R23, R22, 0x1, RZ, 0xc0, !PT ;  /* 0x0000000116177812 */ /* 0x000fe200078ec0ff */
[----:B------:R-:W-:Y:S01]  /*2530*/  IMAD.X R22, RZ, RZ, -0x1, P4 ;  /* 0xffffffffff167424 */ /* 0x000fe200020e06ff */
[----:B------:R-:W-:Y:S02]  /*2540*/  IADD3 R16, P5, PT, RZ, -R16, RZ ;  /* 0x80000010ff107210 */ /* 0x000fe40007fbe0ff */
[----:B------:R-:W-:Y:S02]  /*2550*/  IADD3 R17, P6, PT, RZ, -R17, RZ ;  /* 0x80000011ff117210 */ /* 0x000fe40007fde0ff */
[----:B------:R-:W-:Y:S02]  /*2560*/  IADD3 R18, P1, PT, RZ, -R18, RZ ;  /* 0x80000012ff127210 */ /* 0x000fe40007f3e0ff */
[----:B------:R-:W-:-:S02]  /*2570*/  IADD3 R19, P2, PT, RZ, -R19, RZ ;  /* 0x80000013ff137210 */ /* 0x000fc40007f5e0ff */
        /* <DEDUP_REMOVED lines=62> */
.L_x_180:
        /* <DEDUP_REMOVED lines=13> */
[----:B---3--:R-:W-:-:S02]  /*2a30*/  LOP3.LUT R40, R40, R15, RZ, 0xc0, !PT ;  /* 0x0000000f28287212 */ /* 0x008fc400078ec0ff */
[----:B------:R-:W-:Y:S02]  /*2a40*/  IADD3 R75, P1, P2, R38, R75, -R74 ;  /* 0x0000004b264b7210 */ /* 0x000fe40007a3e84a */
[----:B------:R-:W-:Y:S02]  /*2a50*/  SEL R38, R37, RZ, P0 ;  /* 0x000000ff25267207 */ /* 0x000fe40000000000 */
[----:B------:R-:W-:Y:S02]  /*2a60*/  ISETP.GE.U32.AND P0, PT, R75, R36, PT ;  /* 0x000000244b00720c */ /* 0x000fe40003f06070 */
[----:B------:R-:W-:Y:S02]  /*2a70*/  IADD3.X R72, PT, PT, R39, R72, ~R38, P1, P2 ;  /* 0x0000004827487210 */ /* 0x000fe40000fe4c26 */
[----:B------:R-:W1:Y:S01]  /*2a80*/  LDS.64 R38, [R6+0x20] ;  /* 0x0000200006267984 */ /* 0x000e620000000a00 */
[----:B------:R-:W-:Y:S02]  /*2a90*/  LOP3.LUT R41, R41, R22, RZ, 0xc0, !PT ;  /* 0x0000001629297212 */ /* 0x000fe400078ec0ff */
[----:B------:R-:W-:-:S04]  /*2aa0*/  ISETP.GE.U32.AND.EX P0, PT, R72, R37, PT, P0 ;  /* 0x000000254800720c */ /* 0x000fc80003f06100 */
[----:B------:R-:W-:-:S04]  /*2ab0*/  SEL R74, R36, RZ, P0 ;  /* 0x000000ff244a7207 */ /* 0x000fc80000000000 */
[----:B------:R-:W-:Y:S02]  /*2ac0*/  IADD3 R75, P1, P2, R40, R75, -R74 ;  /* 0x0000004b284b7210 */ /* 0x000fe40007a3e84a */
[----:B------:R-:W-:Y:S02]  /*2ad0*/  SEL R40, R37, RZ, P0 ;  /* 0x000000ff25287207 */ /* 0x000fe40000000000 */
[----:B------:R-:W-:Y:S02]  /*2ae0*/  ISETP.GE.U32.AND P0, PT, R75, R36, PT ;  /* 0x000000244b00720c */ /* 0x000fe40003f06070 */
[----:B------:R-:W-:Y:S02]  /*2af0*/  IADD3.X R72, PT, PT, R41, R72, ~R40, P1, P2 ;  /* 0x0000004829487210 */ /* 0x000fe40000fe4c28 */
[----:B------:R-:W2:Y:S02]  /*2b00*/  LDS.64 R40, [R6+0x28] ;  /* 0x0000280006287984 */ /* 0x000ea40000000a00 */
        /* <DEDUP_REMOVED lines=8> */
[----:B------:R-:W0:Y:S02]  /*2b90*/  LDS.64 R76, [R6+0x30] ;  /* 0x00003000064c7984 */ /* 0x000e240000000a00 */
[----:B------:R-:W-:Y:S02]  /*2ba0*/  ISETP.GE.U32.AND.EX P0, PT, R72, R37, PT, P0 ;  /* 0x000000254800720c */ /* 0x000fe40003f06100 */
[----:B-1----:R-:W-:Y:S02]  /*2bb0*/  LOP3.LUT R38, R38, R17, RZ, 0xc0, !PT ;  /* 0x0000001126267212 */ /* 0x002fe400078ec0ff */
[----:B------:R-:W-:Y:S02]  /*2bc0*/  SEL R74, R36, RZ, P0 ;  /* 0x000000ff244a7207 */ /* 0x000fe40000000000 */
[----:B------:R-:W-:-:S02]  /*2bd0*/  LOP3.LUT R39, R39, R26, RZ, 0xc0, !PT ;  /* 0x0000001a27277212 */ /* 0x000fc400078ec0ff */
[----:B------:R-:W-:Y:S02]  /*2be0*/  IADD3 R75, P1, P2, R38, R75, -R74 ;  /* 0x0000004b264b7210 */ /* 0x000fe40007a3e84a */
[----:B------:R-:W-:Y:S02]  /*2bf0*/  SEL R38, R37, RZ, P0 ;  /* 0x000000ff25267207 */ /* 0x000fe40000000000 */
[----:B------:R-:W-:Y:S02]  /*2c00*/  ISETP.GE.U32.AND P0, PT, R75, R36, PT ;  /* 0x000000244b00720c */ /* 0x000fe40003f06070 */
[----:B------:R-:W-:Y:S02]  /*2c10*/  IADD3.X R72, PT, PT, R39, R72, ~R38, P1, P2 ;  /* 0x0000004827487210 */ /* 0x000fe40000fe4c26 */
[----:B------:R-:W1:Y:S02]  /*2c20*/  LDS.64 R38, [R6+0x38] ;  /* 0x0000380006267984 */ /* 0x000e640000000a00 */
[----:B------:R-:W-:-:S02]  /*2c30*/  ISETP.GE.U32.AND.EX P0, PT, R72, R37, PT, P0 ;  /* 0x000000254800720c */ /* 0x000fc40003f06100 */
[----:B--2---:R-:W-:Y:S02]  /*2c40*/  LOP3.LUT R40, R40, R18, RZ, 0xc0, !PT ;  /* 0x0000001228287212 */ /* 0x004fe400078ec0ff */
[----:B------:R-:W-:Y:S02]  /*2c50*/  SEL R74, R36, RZ, P0 ;  /* 0x000000ff244a7207 */ /* 0x000fe40000000000 */
[----:B------:R-:W-:Y:S02]  /*2c60*/  LOP3.LUT R41, R41, R28, RZ, 0xc0, !PT ;  /* 0x0000001c29297212 */ /* 0x000fe400078ec0ff */
[----:B------:R-:W-:Y:S02]  /*2c70*/  IADD3 R75, P1, P2, R40, R75, -R74 ;  /* 0x0000004b284b7210 */ /* 0x000fe40007a3e84a */
[----:B------:R-:W-:Y:S02]  /*2c80*/  SEL R40, R37, RZ, P0 ;  /* 0x000000ff25287207 */ /* 0x000fe40000000000 */
[----:B------:R-:W-:-:S02]  /*2c90*/  ISETP.GE.U32.AND P0, PT, R75, R36, PT ;  /* 0x000000244b00720c */ /* 0x000fc40003f06070 */
[----:B------:R-:W-:Y:S02]  /*2ca0*/  IADD3.X R72, PT, PT, R41, R72, ~R40, P1, P2 ;  /* 0x0000004829487210 */ /* 0x000fe40000fe4c28 */
[----:B------:R-:W2:Y:S02]  /*2cb0*/  LDS.64 R40, [R6+0x40] ;  /* 0x0000400006287984 */ /* 0x000ea40000000a00 */
[----:B------:R-:W-:Y:S02]  /*2cc0*/  ISETP.GE.U32.AND.EX P0, PT, R72, R37, PT, P0 ;  /* 0x000000254800720c */ /* 0x000fe40003f06100 */
[----:B0-----:R-:W-:Y:S02]  /*2cd0*/  LOP3.LUT R74, R76, R19, RZ, 0xc0, !PT ;  /* 0x000000134c4a7212 */ /* 0x001fe400078ec0ff */
[----:B------:R-:W-:Y:S02]  /*2ce0*/  SEL R76, R36, RZ, P0 ;  /* 0x000000ff244c7207 */ /* 0x000fe40000000000 */
[----:B------:R-:W-:-:S02]  /*2cf0*/  LOP3.LUT R77, R77, R30, RZ, 0xc0, !PT ;  /* 0x0000001e4d4d7212 */ /* 0x000fc400078ec0ff */
[----:B------:R-:W-:Y:S02]  /*2d00*/  IADD3 R75, P1, P2, R74, R75, -R76 ;  /* 0x0000004b4a4b7210 */ /* 0x000fe40007a3e84c */
[----:B------:R-:W-:Y:S02]  /*2d10*/  SEL R74, R37, RZ, P0 ;  /* 0x000000ff254a7207 */ /* 0x000fe40000000000 */
[----:B------:R-:W-:Y:S02]  /*2d20*/  ISETP.GE.U32.AND P0, PT, R75, R36, PT ;  /* 0x000000244b00720c */ /* 0x000fe40003f06070 */
[----:B------:R-:W-:Y:S02]  /*2d30*/  IADD3.X R72, PT, PT, R77, R72, ~R74, P1, P2 ;  /* 0x000000484d487210 */ /* 0x000fe40000fe4c4a */
[----:B------:R-:W0:Y:S02]  /*2d40*/  LDS.64 R76, [R6+0x48] ;  /* 0x00004800064c7984 */ /* 0x000e240000000a00 */
        /* <DEDUP_REMOVED lines=8> */
[----:B------:R-:W1:Y:S02]  /*2dd0*/  LDS.64 R38, [R6+0x50] ;  /* 0x0000500006267984 */ /* 0x000e640000000a00 */
[----:B------:R-:W-:Y:S02]  /*2de0*/  ISETP.GE.U32.AND.EX P0, PT, R72, R37, PT, P0 ;  /* 0x000000254800720c */ /* 0x000fe40003f06100 */
[----:B--2---:R-:W-:Y:S02]  /*2df0*/  LOP3.LUT R40, R40, R23, RZ, 0xc0, !PT ;  /* 0x0000001728287212 */ /* 0x004fe400078ec0ff */
[----:B------:R-:W-:Y:S02]  /*2e00*/  SEL R74, R36, RZ, P0 ;  /* 0x000000ff244a7207 */ /* 0x000fe40000000000 */
[----:B------:R-:W-:-:S02]  /*2e10*/  LOP3.LUT R41, R41, R34, RZ, 0xc0, !PT ;  /* 0x0000002229297212 */ /* 0x000fc400078ec0ff */
        /* <DEDUP_REMOVED lines=139> */
[----:B------:R-:W2:Y:S01]  /*36d0*/  LDS.64 R40, [R6+0xd0] ;  /* 0x0000d00006287984 */ /* 0x000ea20000000a00 */
[----:B------:R-:W-:Y:S01]  /*36e0*/  BAR.SYNC.DEFER_BLOCKING 0x0 ;  /* 0x0000000000007b1d */ /* 0x000fe20000010000 */
        /* <DEDUP_REMOVED lines=8> */
[----:B-1----:R-:W-:Y:S02]  /*3770*/  LOP3.LUT R38, R38, R63, RZ, 0xc0, !PT ;  /* 0x0000003f26267212 */ /* 0x002fe400078ec0ff */
[----:B------:R-:W-:-:S02]  /*3780*/  ISETP.GE.U32.AND.EX P0, PT, R72, R37, PT, P0 ;  /* 0x000000254800720c */ /* 0x000fc40003f06100 */
[----:B------:R-:W-:Y:S02]  /*3790*/  LOP3.LUT R39, R39, R71, RZ, 0xc0, !PT ;  /* 0x0000004727277212 */ /* 0x000fe400078ec0ff */
[----:B------:R-:W-:-:S04]  /*37a0*/  SEL R74, R36, RZ, P0 ;  /* 0x000000ff244a7207 */ /* 0x000fc80000000000 */
[----:B------:R-:W-:Y:S02]  /*37b0*/  IADD3 R75, P1, P2, R38, R75, -R74 ;  /* 0x0000004b264b7210 */ /* 0x000fe40007a3e84a */
[----:B------:R-:W-:Y:S02]  /*37c0*/  SEL R38, R37, RZ, P0 ;  /* 0x000000ff25267207 */ /* 0x000fe40000000000 */
[----:B------:R-:W-:Y:S02]  /*37d0*/  ISETP.GE.U32.AND P0, PT, R75, R36, PT ;  /* 0x000000244b00720c */ /* 0x000fe40003f06070 */
[----:B------:R-:W-:Y:S02]  /*37e0*/  IADD3.X R72, PT, PT, R39, R72, ~R38, P1, P2 ;  /* 0x0000004827487210 */ /* 0x000fe40000fe4c26 */
[----:B--2---:R-:W-:Y:S02]  /*37f0*/  LOP3.LUT R38, R40, R65, RZ, 0xc0, !PT ;  /* 0x0000004128267212 */ /* 0x004fe400078ec0ff */
[----:B------:R-:W-:-:S02]  /*3800*/  ISETP.GE.U32.AND.EX P0, PT, R72, R37, PT, P0 ;  /* 0x000000254800720c */ /* 0x000fc40003f06100 */
        /* <DEDUP_REMOVED lines=16> */
.L_x_179:
[----:B------:R-:W1:Y:S01]  /*3910*/  S2UR UR6, SR_CgaCtaId ;  /* 0x00000000000679c3 */ /* 0x000e620000008800 */
[----:B------:R-:W2:Y:S01]  /*3920*/  LDCU UR7, c[0x0][0x380] ;  /* 0x00007000ff0777ac */ /* 0x000ea20008000800 */
[----:B------:R-:W-:Y:S01]  /*3930*/  IADD3 R11, PT, PT, -R11, 0x3f, RZ ;  /* 0x0000003f0b0b7810 */ /* 0x000fe20007ffe1ff */
[----:B------:R-:W-:Y:S01]  /*3940*/  BSSY.RECONVERGENT B0, `(.L_x_181) ;  /* 0x00000d4000007945 */ /* 0x000fe20003800200 */
[----:B------:R-:W-:Y:S01]  /*3950*/  UMOV UR5, 0x400 ;  /* 0x0000040000057882 */ /* 0x000fe20000000000 */
[----:B------:R-:W3:Y:S01]  /*3960*/  LDCU UR10, c[0x0][0x384] ;  /* 0x00007080ff0a77ac */ /* 0x000ee20008000800 */
[----:B------:R-:W-:-:S04]  /*3970*/  UIADD3 UR5, UPT, UPT, UR5, 0x2000, URZ ;  /* 0x0000200005057890 */ /* 0x000fc8000fffe0ff */
[----:B-1----:R-:W-:-:S04]  /*3980*/  ULEA UR5, UR6, UR5, 0x18 ;  /* 0x0000000506057291 */ /* 0x002fc8000f8ec0ff */
[----:B--2---:R-:W-:-:S09]  /*3990*/  ULEA UR5, UR7, UR5, 0x3 ;  /* 0x0000000507057291 */ /* 0x004fd2000f8e18ff */
[----:B0-----:R-:W0:Y:S02]  /*39a0*/  LDS.64 R12, [UR5+-0x8] ;  /* 0xfffff805ff0c7984 */ /* 0x001e240008000a00 */
[----:B0-----:R-:W-:-:S04]  /*39b0*/  SHF.R.U64 R11, R12, R11, R13 ;  /* 0x0000000b0c0b7219 */ /* 0x001fc8000000120d */
[----:B------:R-:W-:-:S04]  /*39c0*/  LOP3.LUT R11, R11, 0x1, RZ, 0xc0, !PT ;  /* 0x000000010b0b7812 */ /* 0x000fc800078ec0ff */
[----:B------:R-:W-:Y:S01]  /*39d0*/  ISETP.NE.U32.AND P0, PT, R11, 0x1, PT ;  /* 0x000000010b00780c */ /* 0x000fe20003f05070 */
[----:B------:R-:W-:-:S03]  /*39e0*/  VIADD R11, R0, UR4 ;  /* 0x00000004000b7c36 */ /* 0x000fc60008000000 */
[----:B------:R-:W-:-:S13]  /*39f0*/  ISETP.NE.U32.AND.EX P0, PT, RZ, RZ, PT, P0 ;  /* 0x000000ffff00720c */ /* 0x000fda0003f05100 */
[----:B------:R0:W-:Y:S01]  /*3a00*/  @P0 STS.64 [R5], RZ ;  /* 0x000000ff05000388 */ /* 0x0001e20000000a00 */
[----:B------:R-:W-:Y:S01]  /*3a10*/  BAR.SYNC.DEFER_BLOCKING 0x0 ;  /* 0x0000000000007b1d */ /* 0x000fe20000010000 */
[----:B---3--:R-:W-:-:S13]  /*3a20*/  ISETP.GE.AND P0, PT, R11, UR10, PT ;  /* 0x0000000a0b007c0c */ /* 0x008fda000bf06270 */
        /* <DEDUP_REMOVED lines=173> */
[----:B------:R-:W-:-:S04]  /*4500*/  IADD3.X R18, PT, PT, R19, R23, ~R18, P1, P2 ;  /* 0x0000001713127210 */ /* 0x000fc80000fe4c12 */
        /* <DEDUP_REMOVED lines=23> */
.L_x_182:
[----:B------:R-:W-:Y:S05]  /*4680*/  BSYNC.RECONVERGENT B0 ;  /* 0x0000000000007941 */ /* 0x000fea0003800200 */
.L_x_181:
        /* <DEDUP_REMOVED lines=17> */
.L_x_162:
[----:B-----5:R-:W0:Y:S02]  /*47a0*/  S2R R4, SR_TID.X ;  /* 0x0000000000047919 */ /* 0x020e240000002100 */
[----:B0-----:R-:W-:-:S13]  /*47b0*/  ISETP.NE.AND P0, PT, R4, RZ, PT ;  /* 0x000000ff0400720c */ /* 0x001fda0003f05270 */
[----:B------:R-:W-:Y:S05]  /*47c0*/  @P0 EXIT ;  /* 0x000000000000094d */ /* 0x000fea0003800000 */
[----:B------:R-:W0:Y:S02]  /*47d0*/  LDC.64 R4, c[0x0][0x398] ;  /* 0x0000e600ff047b82 */ /* 0x000e240000000a00 */
[----:B0-----:R-:W-:-:S05]  /*47e0*/  IMAD.WIDE R4, R0, 0x8, R4 ;  /* 0x0000000800047825 */ /* 0x001fca00078e0204 */
[----:B------:R-:W-:Y:S01]  /*47f0*/  STG.E.64 desc[UR8][R4.64], R2 ;  /* 0x0000000204007986 */ /* 0x000fe2000c101b08 */
[----:B------:R-:W-:Y:S05]  /*4800*/  EXIT ;  /* 0x000000000000794d */ /* 0x000fea0003800000 */
.L_x_184:
        /* <DEDUP_REMOVED lines=15> */
.L_x_972:


//--------------------- .text._Z3ha2ILi26EEviiPjPiPyy --------------------------
	.section	.text._Z3ha2ILi26EEviiPjPiPyy,"ax",@progbits
	.align	128
        .global         _Z3ha2ILi26EEviiPjPiPyy
        .type           _Z3ha2ILi26EEviiPjPiPyy,@function
        .size           _Z3ha2ILi26EEviiPjPiPyy,(.L_x_973 - _Z3ha2ILi26EEviiPjPiPyy)
        .other          _Z3ha2ILi26EEviiPjPiPyy,@"STO_CUDA_ENTRY STV_DEFAULT"
_Z3ha2ILi26EEviiPjPiPyy:
.text._Z3ha2ILi26EEviiPjPiPyy:
[----:B------:R-:W-:Y:S01]  /*0000*/  LDC R1, c[0x0][0x37c] ;  /* 0x0000df00ff017b82 */ /* 0x000fe20000000800 */
[----:B------:R-:W0:Y:S01]  /*0010*/  S2R R52, SR_TID.Y ;  /* 0x0000000000347919 */ /* 0x000e220000002200 */
[----:B------:R-:W1:Y:S06]  /*0020*/  LDCU UR9, c[0x0][0x364] ;  /* 0x00006c80ff0977ac */ /* 0x000e6c0008000800 */
[----:B------:R-:W0:Y:S01]  /*0030*/  S2UR UR4, SR_CTAID.X ;  /* 0x00000000000479c3 */ /* 0x000e220000002500 */
[----:B------:R-:W2:Y:S07]  /*0040*/  LDCU.64 UR10, c[0x0][0x358] ;  /* 0x00006b00ff0a77ac */ /* 0x000eae0008000a00 */
[----:B------:R-:W0:Y:S08]  /*0050*/  LDC R5, c[0x0][0x364] ;  /* 0x0000d900ff057b82 */ /* 0x000e300000000800 */
[----:B------:R-:W3:Y:S01]  /*0060*/  LDC.64 R46, c[0x0][0x388] ;  /* 0x0000e200ff2e7b82 */ /* 0x000ee20000000a00 */
[----:B0-----:R-:W-:Y:S01]  /*0070*/  IMAD R62, R5, UR4, R52 ;  /* 0x00000004053e7c24 */ /* 0x001fe2000f8e0234 */
[----:B------:R-:W0:Y:S01]  /*0080*/  S2R R7, SR_TID.X ;  /* 0x0000000000077919 */ /* 0x000e220000002100 */
[----:B------:R-:W4:Y:S02]  /*0090*/  LDCU UR4, c[0x0][0x380] ;  /* 0x00007000ff0477ac */ /* 0x000f240008000800 */
[----:B---3--:R-:W-:-:S06]  /*00a0*/  IMAD.WIDE R46, R62, 0x4, R46 ;  /* 0x000000043e2e7825 */ /* 0x008fcc00078e022e */
[----:B--2---:R2:W5:Y:S01]  /*00b0*/  LDG.E R46, desc[UR10][R46.64] ;  /* 0x0000000a2e2e7981 */ /* 0x004562000c1e1900 */
[----:B------:R-:W-:Y:S01]  /*00c0*/  BSSY.RECONVERGENT B0, `(.L_x_185) ;  /* 0x00000f5000007945 */ /* 0x000fe20003800200 */
[----:B----4-:R-:W-:Y:S02]  /*00d0*/  IMAD.U32 R58, RZ, RZ, UR4 ;  /* 0x00000004ff3a7e24 */ /* 0x010fe4000f8e00ff */
[----:B0-----:R-:W-:-:S05]  /*00e0*/  IMAD R7, R52, 0x1a, R7 ;  /* 0x0000001a34077824 */ /* 0x001fca00078e0207 */
[----:B------:R-:W-:-:S13]  /*00f0*/  ISETP.GE.AND P0, PT, R7, R58, PT ;  /* 0x0000003a0700720c */ /* 0x000fda0003f06270 */
[----:B-12---:R-:W-:Y:S05]  /*0100*/  @P0 BRA `(.L_x_186) ;  /* 0x0000000c00c00947 */ /* 0x006fea0003800000 */
[C---:B------:R-:W-:Y:S01]  /*0110*/  LOP3.LUT R29, R58.reuse, 0xf, RZ, 0xc0, !PT ;  /* 0x0000000f3a1d7812 */ /* 0x040fe200078ec0ff */
[----:B------:R-:W-:Y:S01]  /*0120*/  IMAD.MOV.U32 R9, RZ, RZ, R7 ;  /* 0x000000ffff097224 */ /* 0x000fe200078e0007 */
[C---:B------:R-:W-:Y:S02]  /*0130*/  LOP3.LUT R31, R58.reuse, 0x7, RZ, 0xc0, !PT ;  /* 0x000000073a1f7812 */ /* 0x040fe400078ec0ff */
[----:B------:R-:W-:Y:S01]  /*0140*/  LOP3.LUT R4, R58, 0x3, RZ, 0xc0, !PT ;  /* 0x000000033a047812 */ /* 0x000fe200078ec0ff */
[----:B------:R-:W-:Y:S02]  /*0150*/  VIADD R0, R29, 0xffffffff ;  /* 0xffffffff1d007836 */ /* 0x000fe40000000000 */
[----:B------:R-:W-:-:S03]  /*0160*/  VIADD R2, R31, 0xffffffff ;  /* 0xffffffff1f027836 */ /* 0x000fc60000000000 */
[----:B------:R-:W-:Y:S02]  /*0170*/  ISETP.GE.U32.AND P0, PT, R0, 0x7, PT ;  /* 0x000000070000780c */ /* 0x000fe40003f06070 */
[----:B------:R-:W-:Y:S02]  /*0180*/  ISETP.GE.U32.AND P1, PT, R2, 0x3, PT ;  /* 0x000000030200780c */ /* 0x000fe40003f26070 */
[----:B------:R-:W-:-:S11]  /*0190*/  LOP3.LUT R0, R58, 0x7ffffff0, RZ, 0xc0, !PT ;  /* 0x7ffffff03a007812 */ /* 0x000fd600078ec0ff */
.L_x_192:
        /* <DEDUP_REMOVED lines=9> */
.L_x_188:
        /* <DEDUP_REMOVED lines=31> */
[CC--:B------:R-:W-:Y:S02]  /*0420*/  SHF.L.U32 R22, R23.reuse, R10.reuse, RZ ;  /* 0x0000000a17167219 */ /* 0x0c0fe400000006ff */
[----:B------:R-:W-:Y:S01]  /*0430*/  SHF.L.U64.HI R19, R23, R10, R19 ;  /* 0x0000000a17137219 */ /* 0x000fe20000010213 */
[C---:B------:R-:W-:Y:S01]  /*0440*/  VIADD R10, R13.reuse, 0x4 ;  /* 0x000000040d0a7836 */ /* 0x040fe20000000000 */
[CC--:B------:R-:W-:Y:S02]  /*0450*/  SHF.L.U32 R23, R26.reuse, R11.reuse, RZ ;  /* 0x0000000b1a177219 */ /* 0x0c0fe400000006ff */
[----:B------:R-:W-:Y:S01]  /*0460*/  SHF.L.U64.HI R20, R26, R11, R20 ;  /* 0x0000000b1a147219 */ /* 0x000fe20000010214 */
[----:B------:R-:W-:Y:S01]  /*0470*/  VIADD R11, R13, 0x5 ;  /* 0x000000050d0b7836 */ /* 0x000fe20000000000 */
[----:B------:R-:W-:-:S02]  /*0480*/  LOP3.LUT R23, R23, R22, R24, 0xfe, !PT ;  /* 0x0000001617177212 */ /* 0x000fc400078efe18 */
[----:B------:R-:W-:Y:S02]  /*0490*/  LOP3.LUT R24, R20, R19, R32, 0xfe, !PT ;  /* 0x0000001314187212 */ /* 0x000fe400078efe20 */
[----:B------:R-:W-:Y:S02]  /*04a0*/  SHF.R.S32.HI R19, RZ, 0x1f, R25 ;  /* 0x0000001fff137819 */ /* 0x000fe40000011419 */
[----:B------:R-:W-:Y:S02]  /*04b0*/  SHF.R.S32.HI R20, RZ, 0x1f, R28 ;  /* 0x0000001fff147819 */ /* 0x000fe4000001141c */
[CC--:B------:R-:W-:Y:S02]  /*04c0*/  SHF.L.U64.HI R19, R25.reuse, R10.reuse, R19 ;  /* 0x0000000a19137219 */ /* 0x0c0fe40000010213 */
[CC--:B------:R-:W-:Y:S02]  /*04d0*/  SHF.L.U64.HI R20, R28.reuse, R11.reuse, R20 ;  /* 0x0000000b1c147219 */ /* 0x0c0fe40000010214 */
[----:B------:R-:W-:Y:S01]  /*04e0*/  SHF.L.U32 R22, R25, R10, RZ ;  /* 0x0000000a19167219 */ /* 0x000fe200000006ff */
[C---:B------:R-:W-:Y:S01]  /*04f0*/  VIADD R10, R13.reuse, 0x6 ;  /* 0x000000060d0a7836 */ /* 0x040fe20000000000 */
[----:B------:R-:W-:Y:S01]  /*0500*/  SHF.L.U32 R21, R28, R11, RZ ;  /* 0x0000000b1c157219 */ /* 0x000fe200000006ff */
[----:B------:R-:W-:Y:S01]  /*0510*/  VIADD R11, R13, 0x7 ;  /* 0x000000070d0b7836 */ /* 0x000fe20000000000 */
[----:B------:R-:W-:-:S02]  /*0520*/  LOP3.LUT R24, R20, R19, R24, 0xfe, !PT ;  /* 0x0000001314187212 */ /* 0x000fc400078efe18 */
[----:B------:R-:W-:Y:S02]  /*0530*/  SHF.R.S32.HI R19, RZ, 0x1f, R27 ;  /* 0x0000001fff137819 */ /* 0x000fe4000001141b */
[----:B------:R-:W-:Y:S02]  /*0540*/  SHF.R.S32.HI R20, RZ, 0x1f, R30 ;  /* 0x0000001fff147819 */ /* 0x000fe4000001141e */
[----:B------:R-:W-:Y:S02]  /*0550*/  SHF.L.U64.HI R19, R27, R10, R19 ;  /* 0x0000000a1b137219 */ /* 0x000fe40000010213 */
[CC--:B------:R-:W-:Y:S02]  /*0560*/  SHF.L.U64.HI R20, R30.reuse, R11.reuse, R20 ;  /* 0x0000000b1e147219 */ /* 0x0c0fe40000010214 */
        /* <DEDUP_REMOVED lines=16> */
[----:B------:R-:W-:Y:S02]  /*0670*/  LOP3.LUT R21, R21, R22, R23, 0xfe, !PT ;  /* 0x0000001615157212 */ /* 0x000fe400078efe17 */
[----:B------:R-:W-:Y:S02]  /*0680*/  LOP3.LUT R22, R20, R19, R24, 0xfe, !PT ;  /* 0x0000001314167212 */ /* 0x000fe400078efe18 */
[----:B------:R-:W-:Y:S02]  /*0690*/  SHF.R.S32.HI R18, RZ, 0x1f, R15 ;  /* 0x0000001fff127819 */ /* 0x000fe4000001140f */
[----:B------:R-:W-:-:S02]  /*06a0*/  SHF.L.U32 R20, R16, R11, RZ ;  /* 0x0000000b10147219 */ /* 0x000fc400000006ff */
[----:B------:R-:W-:Y:S02]  /*06b0*/  SHF.L.U64.HI R16, R16, R11, R17 ;  /* 0x0000000b10107219 */ /* 0x000fe40000010211 */
[CC--:B------:R-:W-:Y:S02]  /*06c0*/  SHF.L.U32 R11, R15.reuse, R10.reuse, RZ ;  /* 0x0000000a0f0b7219 */ /* 0x0c0fe400000006ff */
[----:B------:R-:W-:Y:S01]  /*06d0*/  SHF.L.U64.HI R19, R15, R10, R18 ;  /* 0x0000000a0f137219 */ /* 0x000fe20000010212 */
[----:B------:R-:W-:Y:S01]  /*06e0*/  VIADD R15, R13, 0xd ;  /* 0x0000000d0d0f7836 */ /* 0x000fe20000000000 */
[----:B------:R-:W-:Y:S01]  /*06f0*/  LOP3.LUT R18, R11, R20, R21, 0xfe, !PT ;  /* 0x000000140b127212 */ /* 0x000fe200078efe15 */
[----:B------:R-:W-:Y:S01]  /*0700*/  VIADD R11, R13, 0xc ;  /* 0x0000000c0d0b7836 */ /* 0x000fe20000000000 */
[----:B------:R-:W-:Y:S02]  /*0710*/  LOP3.LUT R19, R19, R16, R22, 0xfe, !PT ;  /* 0x0000001013137212 */ /* 0x000fe400078efe16 */
[----:B------:R-:W-:-:S02]  /*0720*/  SHF.R.S32.HI R10, RZ, 0x1f, R14 ;  /* 0x0000001fff0a7819 */ /* 0x000fc4000001140e */
[----:B------:R-:W-:Y:S02]  /*0730*/  SHF.R.S32.HI R16, RZ, 0x1f, R12 ;  /* 0x0000001fff107819 */ /* 0x000fe4000001140c */
[CC--:B------:R-:W-:Y:S02]  /*0740*/  SHF.L.U32 R17, R14.reuse, R11.reuse, RZ ;  /* 0x0000000b0e117219 */ /* 0x0c0fe400000006ff */
[----:B------:R-:W-:Y:S02]  /*0750*/  SHF.L.U64.HI R11, R14, R11, R10 ;  /* 0x0000000b0e0b7219 */ /* 0x000fe4000001020a */
[CC--:B------:R-:W-:Y:S02]  /*0760*/  SHF.L.U64.HI R16, R12.reuse, R15.reuse, R16 ;  /* 0x0000000f0c107219 */ /* 0x0c0fe40000010210 */
[----:B------:R-:W-:Y:S01]  /*0770*/  SHF.L.U32 R14, R12, R15, RZ ;  /* 0x0000000f0c0e7219 */ /* 0x000fe200000006ff */
[C---:B------:R-:W-:Y:S01]  /*0780*/  VIADD R15, R13.reuse, 0xf ;  /* 0x0000000f0d0f7836 */ /* 0x040fe20000000000 */
[----:B------:R-:W-:Y:S01]  /*0790*/  LOP3.LUT R16, R16, R11, R19, 0xfe, !PT ;  /* 0x0000000b10107212 */ /* 0x000fe200078efe13 */
        /* <DEDUP_REMOVED lines=8> */
[CC--:B------:R-:W-:Y:S02]  /*0820*/  SHF.L.U32 R10, R6.reuse, R15.reuse, RZ ;  /* 0x0000000f060a7219 */ /* 0x0c0fe400000006ff */
[----:B------:R-:W-:-:S02]  /*0830*/  SHF.L.U64.HI R12, R6, R15, R12 ;  /* 0x0000000f060c7219 */ /* 0x000fc4000001020c */
[----:B------:R-:W-:Y:S02]  /*0840*/  LOP3.LUT R10, R10, R17, R14, 0xfe, !PT ;  /* 0x000000110a0a7212 */ /* 0x000fe400078efe0e */
[----:B------:R-:W-:Y:S01]  /*0850*/  LOP3.LUT R11, R12, R11, R16, 0xfe, !PT ;  /* 0x0000000b0c0b7212 */ /* 0x000fe200078efe10 */
[----:B------:R-:W-:Y:S06]  /*0860*/  @P2 BRA `(.L_x_188) ;  /* 0xfffffff800702947 */ /* 0x000fec000383ffff */
[----:B------:R-:W-:-:S07]  /*0870*/  IMAD.MOV.U32 R2, RZ, RZ, R0 ;  /* 0x000000ffff027224 */ /* 0x000fce00078e0000 */
.L_x_187:
        /* <DEDUP_REMOVED lines=15> */
[----:B------:R-:W-:Y:S01]  /*0970*/  VIADD R6, R2, 0x1 ;  /* 0x0000000102067836 */ /* 0x000fe20000000000 */
[----:B--2---:R-:W-:-:S04]  /*0980*/  SHF.R.S32.HI R20, RZ, 0x1f, R15 ;  /* 0x0000001fff147819 */ /* 0x004fc8000001140f */
[CC--:B------:R-:W-:Y:S02]  /*0990*/  SHF.L.U32 R22, R15.reuse, R6.reuse, RZ ;  /* 0x000000060f167219 */ /* 0x0c0fe400000006ff */
[----:B---3--:R-:W-:Y:S02]  /*09a0*/  SHF.R.S32.HI R18, RZ, 0x1f, R3 ;  /* 0x0000001fff127819 */ /* 0x008fe40000011403 */
[----:B------:R-:W-:Y:S01]  /*09b0*/  SHF.L.U64.HI R23, R15, R6, R20 ;  /* 0x000000060f177219 */ /* 0x000fe20000010214 */
[----:B------:R-:W-:Y:S01]  /*09c0*/  VIADD R6, R2, 0x2 ;  /* 0x0000000202067836 */ /* 0x000fe20000000000 */
[CC--:B------:R-:W-:Y:S02]  /*09d0*/  SHF.L.U64.HI R24, R3.reuse, R2.reuse, R18 ;  /* 0x0000000203187219 */ /* 0x0c0fe40000010212 */
[----:B----4-:R-:W-:Y:S02]  /*09e0*/  SHF.R.S32.HI R15, RZ, 0x1f, R17 ;  /* 0x0000001fff0f7819 */ /* 0x010fe40000011411 */
[----:B------:R-:W-:-:S02]  /*09f0*/  SHF.L.U32 R18, R3, R2, RZ ;  /* 0x0000000203127219 */ /* 0x000fc400000006ff */
[CC--:B------:R-:W-:Y:S02]  /*0a00*/  SHF.L.U32 R3, R17.reuse, R6.reuse, RZ ;  /* 0x0000000611037219 */ /* 0x0c0fe400000006ff */
[----:B------:R-:W-:Y:S01]  /*0a10*/  SHF.L.U64.HI R20, R17, R6, R15 ;  /* 0x0000000611147219 */ /* 0x000fe2000001020f */
[C---:B------:R-:W-:Y:S01]  /*0a20*/  VIADD R6, R2.reuse, 0x4 ;  /* 0x0000000402067836 */ /* 0x040fe20000000000 */
[----:B------:R-:W-:Y:S01]  /*0a30*/  LOP3.LUT R15, R3, R18, R22, 0xfe, !PT ;  /* 0x00000012030f7212 */ /* 0x000fe200078efe16 */
[----:B------:R-:W-:Y:S01]  /*0a40*/  VIADD R3, R2, 0x3 ;  /* 0x0000000302037836 */ /* 0x000fe20000000000 */
[----:B0-----:R-:W-:Y:S02]  /*0a50*/  SHF.R.S32.HI R12, RZ, 0x1f, R8 ;  /* 0x0000001fff0c7819 */ /* 0x001fe40000011408 */
[----:B------:R-:W-:Y:S02]  /*0a60*/  SHF.R.S32.HI R13, RZ, 0x1f, R19 ;  /* 0x0000001fff0d7819 */ /* 0x000fe40000011413 */
[----:B------:R-:W-:-:S02]  /*0a70*/  SHF.L.U32 R18, R8, R3, RZ ;  /* 0x0000000308127219 */ /* 0x000fc400000006ff */
[C---:B------:R-:W-:Y:S02]  /*0a80*/  SHF.L.U32 R17, R19.reuse, R6, RZ ;  /* 0x0000000613117219 */ /* 0x040fe400000006ff */
[----:B------:R-:W-:Y:S02]  /*0a90*/  LOP3.LUT R20, R20, R24, R23, 0xfe, !PT ;  /* 0x0000001814147212 */ /* 0x000fe400078efe17 */
[----:B------:R-:W-:Y:S01]  /*0aa0*/  SHF.L.U64.HI R12, R8, R3, R12 ;  /* 0x00000003080c7219 */ /* 0x000fe2000001020c */
[C---:B------:R-:W-:Y:S01]  /*0ab0*/  VIADD R3, R2.reuse, 0x5 ;  /* 0x0000000502037836 */ /* 0x040fe20000000000 */
[----:B------:R-:W-:Y:S01]  /*0ac0*/  SHF.L.U64.HI R13, R19, R6, R13 ;  /* 0x00000006130d7219 */ /* 0x000fe2000001020d */
[----:B------:R-:W-:Y:S01]  /*0ad0*/  VIADD R6, R2, 0x6 ;  /* 0x0000000602067836 */ /* 0x000fe20000000000 */
[----:B------:R-:W-:Y:S02]  /*0ae0*/  LOP3.LUT R17, R17, R15, R18, 0xfe, !PT ;  /* 0x0000000f11117212 */ /* 0x000fe400078efe12 */
[----:B------:R-:W-:-:S02]  /*0af0*/  LOP3.LUT R18, R13, R20, R12, 0xfe, !PT ;  /* 0x000000140d127212 */ /* 0x000fc400078efe0c */
[----:B------:R-:W-:Y:S02]  /*0b00*/  SHF.R.S32.HI R8, RZ, 0x1f, R14 ;  /* 0x0000001fff087819 */ /* 0x000fe4000001140e */
[----:B------:R-:W-:Y:S02]  /*0b10*/  SHF.R.S32.HI R12, RZ, 0x1f, R21 ;  /* 0x0000001fff0c7819 */ /* 0x000fe40000011415 */
[CC--:B------:R-:W-:Y:S02]  /*0b20*/  SHF.L.U32 R13, R14.reuse, R3.reuse, RZ ;  /* 0x000000030e0d7219 */ /* 0x0c0fe400000006ff */
[----:B------:R-:W-:Y:S01]  /*0b30*/  SHF.L.U64.HI R15, R14, R3, R8 ;  /* 0x000000030e0f7219 */ /* 0x000fe20000010208 */
[C---:B------:R-:W-:Y:S01]  /*0b40*/  VIADD R3, R2.reuse, 0x7 ;  /* 0x0000000702037836 */ /* 0x040fe20000000000 */
[CC--:B------:R-:W-:Y:S01]  /*0b50*/  SHF.L.U32 R8, R21.reuse, R6.reuse, RZ ;  /* 0x0000000615087219 */ /* 0x0c0fe200000006ff */
        /* <DEDUP_REMOVED lines=9> */
.L_x_190:
        /* <DEDUP_REMOVED lines=19> */
[CC--:B------:R-:W-:Y:S02]  /*0d20*/  SHF.L.U32 R18, R17.reuse, R8.reuse, RZ ;  /* 0x0000000811127219 */ /* 0x0c0fe400000006ff */
[----:B------:R-:W-:Y:S02]  /*0d30*/  SHF.L.U64.HI R14, R17, R8, R14 ;  /* 0x00000008110e7219 */ /* 0x000fe4000001020e */
[----:B------:R-:W-:Y:S01]  /*0d40*/  SHF.L.U32 R3, R3, R2, RZ ;  /* 0x0000000203037219 */ /* 0x000fe200000006ff */
[----:B------:R-:W-:Y:S01]  /*0d50*/  VIADD R2, R2, 0x4 ;  /* 0x0000000402027836 */ /* 0x000fe20000000000 */
[----:B------:R-:W-:Y:S02]  /*0d60*/  SHF.R.S32.HI R8, RZ, 0x1f, R19 ;  /* 0x0000001fff087819 */ /* 0x000fe40000011413 */
[----:B------:R-:W-:Y:S02]  /*0d70*/  LOP3.LUT R3, R18, R3, R16, 0xfe, !PT ;  /* 0x0000000312037212 */ /* 0x000fe400078efe10 */
[----:B------:R-:W-:-:S02]  /*0d80*/  SHF.L.U32 R13, R19, R12, RZ ;  /* 0x0000000c130d7219 */ /* 0x000fc400000006ff */
[----:B------:R-:W-:Y:S02]  /*0d90*/  LOP3.LUT R6, R14, R6, R15, 0xfe, !PT ;  /* 0x000000060e067212 */ /* 0x000fe400078efe0f */
[----:B------:R-:W-:Y:S02]  /*0da0*/  SHF.L.U64.HI R8, R19, R12, R8 ;  /* 0x0000000c13087219 */ /* 0x000fe40000010208 */
[----:B------:R-:W-:Y:S02]  /*0db0*/  LOP3.LUT R10, R10, R3, R13, 0xfe, !PT ;  /* 0x000000030a0a7212 */ /* 0x000fe400078efe0d */
[----:B------:R-:W-:-:S07]  /*0dc0*/  LOP3.LUT R11, R11, R6, R8, 0xfe, !PT ;  /* 0x000000060b0b7212 */ /* 0x000fce00078efe08 */
.L_x_191:
        /* <DEDUP_REMOVED lines=27> */
.L_x_189:
        /* <DEDUP_REMOVED lines=9> */
.L_x_186:
[----:B------:R-:W-:Y:S05]  /*1010*/  BSYNC.RECONVERGENT B0 ;  /* 0x0000000000007941 */ /* 0x000fea0003800200 */
.L_x_185:
[----:B------:R-:W0:Y:S01]  /*1020*/  LDCU UR4, c[0x0][0x384] ;  /* 0x00007080ff0477ac */ /* 0x000e220008000800 */
[----:B------:R-:W-:Y:S02]  /*1030*/  IMAD.MOV.U32 R42, RZ, RZ, RZ ;  /* 0x000000ffff2a7224 */ /* 0x000fe400078e00ff */
[----:B------:R-:W-:Y:S01]  /*1040*/  IMAD.MOV.U32 R40, RZ, RZ, RZ ;  /* 0x000000ffff287224 */ /* 0x000fe200078e00ff */
[----:B0-----:R-:W-:Y:S01]  /*1050*/  UISETP.GE.AND UP0, UPT, UR4, 0x1, UPT ;  /* 0x000000010400788c */ /* 0x001fe2000bf06270 */
[----:B------:R-:W-:Y:S08]  /*1060*/  BAR.SYNC.DEFER_BLOCKING 0x0 ;  /* 0x0000000000007b1d */ /* 0x000ff00000010000 */
[----:B------:R-:W-:Y:S05]  /*1070*/  BRA.U !UP0, `(.L_x_193) ;  /* 0x00000035081c7547 */ /* 0x000fea000b800000 */
[----:B------:R-:W0:Y:S01]  /*1080*/  S2R R3, SR_CgaCtaId ;  /* 0x0000000000037919 */ /* 0x000e220000008800 */
[----:B------:R-:W1:Y:S01]  /*1090*/  LDCU UR6, c[0x0][0x370] ;  /* 0x00006e00ff0677ac */ /* 0x000e620008000800 */
[----:B------:R-:W-:Y:S01]  /*10a0*/  MOV R0, 0x400 ;  /* 0x0000040000007802 */ /* 0x000fe20000000f00 */
[C---:B------:R-:W-:Y:S02]  /*10b0*/  VIADD R60, R58.reuse, 0xfffffffe ;  /* 0xfffffffe3a3c7836 */ /* 0x040fe40000000000 */
[----:B------:R-:W-:Y:S01]  /*10c0*/  VIADD R58, R58, 0xffffffff ;  /* 0xffffffff3a3a7836 */ /* 0x000fe20000000000 */
[----:B------:R-:W-:Y:S01]  /*10d0*/  UMOV UR4, URZ ;  /* 0x000000ff00047c82 */ /* 0x000fe20008000000 */
[----:B------:R-:W-:Y:S02]  /*10e0*/  IMAD.MOV.U32 R44, RZ, RZ, RZ ;  /* 0x000000ffff2c7224 */ /* 0x000fe400078e00ff */
[----:B------:R-:W-:Y:S01]  /*10f0*/  IMAD.MOV.U32 R42, RZ, RZ, RZ ;  /* 0x000000ffff2a7224 */ /* 0x000fe200078e00ff */
[----:B------:R-:W-:Y:S01]  /*1100*/  LOP3.LUT R54, R58, 0x3, RZ, 0xc0, !PT ;  /* 0x000000033a367812 */ /* 0x000fe200078ec0ff */
[----:B------:R-:W-:Y:S01]  /*1110*/  IMAD.MOV.U32 R40, RZ, RZ, RZ ;  /* 0x000000ffff287224 */ /* 0x000fe200078e00ff */
[----:B-1----:R-:W-:Y:S01]  /*1120*/  UIMAD UR6, UR9, UR6, URZ ;  /* 0x00000006090672a4 */ /* 0x002fe2000f8e02ff */
[----:B0-----:R-:W-:-:S05]  /*1130*/  LEA R0, R3, R0, 0x18 ;  /* 0x0000000003007211 */ /* 0x001fca00078ec0ff */
[--C-:B------:R-:W-:Y:S02]  /*1140*/  IMAD R56, R7, 0x8, R0.reuse ;  /* 0x0000000807387824 */ /* 0x100fe400078e0200 */
[----:B------:R-:W-:-:S07]  /*1150*/  IMAD R52, R52, 0xd0, R0 ;  /* 0x000000d034347824 */ /* 0x000fce00078e0200 */
.L_x_214:
        /* <DEDUP_REMOVED lines=24> */
.L_x_202:
        /* <DEDUP_REMOVED lines=67> */
.L_x_201:
[----:B------:R-:W-:Y:S05]  /*1710*/  BSYNC.RECONVERGENT B3 ;  /* 0x0000000000037941 */ /* 0x000fea0003800200 */
.L_x_200:
        /* <DEDUP_REMOVED lines=38> */
.L_x_204:
[----:B------:R-:W-:Y:S05]  /*1980*/  BSYNC.RECONVERGENT B3 ;  /* 0x0000000000037941 */ /* 0x000fea0003800200 */
.L_x_203:
[----:B------:R-:W-:-:S13]  /*1990*/  ISETP.NE.OR P0, PT, R2, RZ, P0 ;  /* 0x000000ff0200720c */ /* 0x000fda0000705670 */
[----:B------:R-:W-:Y:S05]  /*19a0*/  @!P0 BREAK.RELIABLE B0 ;  /* 0x0000000000008942 */ /* 0x000fea0003800100 */
[----:B------:R-:W-:Y:S05]  /*19b0*/  @!P0 BRA `(.L_x_197) ;  /* 0x0000000000508947 */ /* 0x000fea0003800000 */
.L_x_199:
[----:B------:R-:W-:Y:S05]  /*19c0*/  BSYNC.RELIABLE B0 ;  /* 0x0000000000007941 */ /* 0x000fea0003800100 */
.L_x_198:
        /* <DEDUP_REMOVED lines=19> */
.L_x_197:
[----:B------:R-:W-:Y:S05]  /*1b00*/  BSYNC.RECONVERGENT B1 ;  /* 0x0000000000017941 */ /* 0x000fea0003800200 */
.L_x_196:
        /* <DEDUP_REMOVED lines=17> */
.L_x_195:
[----:B------:R-:W-:Y:S05]  /*1c20*/  BSYNC.RECONVERGENT B2 ;  /* 0x0000000000027941 */ /* 0x000fea0003800200 */
.L_x_194:
[----:B------:R-:W-:Y:S05]  /*1c30*/  WARPSYNC.ALL ;  /* 0x0000000000007948 */ /* 0x000fea0003800000 */
[----:B------:R-:W-:Y:S01]  /*1c40*/  IADD3 R0, P0, PT, RZ, -R3, RZ ;  /* 0x80000003ff007210 */ /* 0x000fe20007f1e0ff */
[----:B------:R-:W0:Y:S04]  /*1c50*/  LDCU UR7, c[0x0][0x380] ;  /* 0x00007000ff0777ac */ /* 0x000e280008000800 */
[----:B------:R-:W-:-:S05]  /*1c60*/  IMAD.X R5, RZ, RZ, ~R4, P0 ;  /* 0x000000ffff057224 */ /* 0x000fca00000e0e04 */
[----:B------:R-:W-:Y:S02]  /*1c70*/  LOP3.LUT R4, R4, R5, RZ, 0xc0, !PT ;  /* 0x0000000504047212 */ /* 0x000fe400078ec0ff */
[----:B------:R-:W1:Y:S02]  /*1c80*/  S2R R5, SR_CgaCtaId ;  /* 0x0000000000057919 */ /* 0x000e640000008800 */
[----:B------:R-:W-:Y:S01]  /*1c90*/  ISETP.NE.U32.AND P0, PT, R4, RZ, PT ;  /* 0x000000ff0400720c */ /* 0x000fe20003f05070 */
[----:B0-----:R-:W-:-:S12]  /*1ca0*/  UISETP.GE.AND UP0, UPT, UR7, 0x2, UPT ;  /* 0x000000020700788c */ /* 0x001fd8000bf06270 */
[----:B------:R-:W-:Y:S02]  /*1cb0*/  @!P0 LOP3.LUT R4, R3, R0, RZ, 0xc0, !PT ;  /* 0x0000000003048212 */ /* 0x000fe400078ec0ff */
[----:B------:R-:W-:Y:S02]  /*1cc0*/  MOV R0, 0x400 ;  /* 0x0000040000007802 */ /* 0x000fe40000000f00 */
[----:B------:R-:W0:Y:S03]  /*1cd0*/  FLO.U32 R50, R4 ;  /* 0x0000000400327300 */ /* 0x000e2600000e0000 */
[----:B------:R-:W-:-:S05]  /*1ce0*/  VIADD R2, R0, 0x2000 ;  /* 0x0000200000027836 */ /* 0x000fca0000000000 */
[----:B-1----:R-:W-:Y:S02]  /*1cf0*/  LEA R5, R5, R2, 0x18 ;  /* 0x0000000205057211 */ /* 0x002fe400078ec0ff */
[C---:B0-----:R-:W-:Y:S02]  /*1d00*/  IADD3 R0, PT, PT, -R50.reuse, 0x1f, RZ ;  /* 0x0000001f32007810 */ /* 0x041fe40007ffe1ff */
[----:B------:R-:W-:-:S03]  /*1d10*/  IADD3 R50, PT, PT, -R50, 0x3f, RZ ;  /* 0x0000003f32327810 */ /* 0x000fc60007ffe1ff */
[----:B------:R-:W-:Y:S02]  /*1d20*/  @P0 IMAD.MOV R50, RZ, RZ, R0 ;  /* 0x000000ffff320224 */ /* 0x000fe400078e0200 */
[----:B------:R-:W-:Y:S02]  /*1d30*/  IMAD.MOV.U32 R0, RZ, RZ, RZ ;  /* 0x000000ffff007224 */ /* 0x000fe400078e00ff */
        /* <DEDUP_REMOVED lines=15> */
.L_x_208:
[C---:B------:R-:W-:Y:S01]  /*1e30*/  VIADD R7, R5.reuse, 0xffffffff ;  /* 0xffffffff05077836 */ /* 0x040fe20000000000 */
[C-C-:B------:R-:W-:Y:S01]  /*1e40*/  SHF.R.U64 R10, R46.reuse, R5, R44.reuse ;  /* 0x000000052e0a7219 */ /* 0x140fe2000000122c */
[C---:B------:R-:W-:Y:S01]  /*1e50*/  VIADD R9, R5.reuse, 0xfffffffe ;  /* 0xfffffffe05097836 */ /* 0x040fe20000000000 */
[----:B------:R-:W-:Y:S01]  /*1e60*/  UIADD3 UR5, UPT, UPT, UR5, 0x4, URZ ;  /* 0x0000000405057890 */ /* 0x000fe2000fffe0ff */
[----:B------:R-:W-:Y:S01]  /*1e70*/  VIADD R11, R5, 0xfffffffd ;  /* 0xfffffffd050b7836 */ /* 0x000fe20000000000 */
[----:B------:R-:W-:Y:S01]  /*1e80*/  SHF.R.U64 R8, R46, R7, R44 ;  /* 0x000000072e087219 */ /* 0x000fe2000000122c */
        /* <DEDUP_REMOVED lines=31> */
.L_x_207:
[----:B------:R-:W-:Y:S05]  /*2080*/  BSYNC.RECONVERGENT B0 ;  /* 0x0000000000007941 */ /* 0x000fea0003800200 */
.L_x_206:
        /* <DEDUP_REMOVED lines=29> */
.L_x_209:
[----:B------:R-:W-:Y:S05]  /*2260*/  BSYNC.RECONVERGENT B0 ;  /* 0x0000000000007941 */ /* 0x000fea0003800200 */
.L_x_205:
        /* <DEDUP_REMOVED lines=50> */
[----:B------:R-:W-:-:S02]  /*2590*/  LOP3.LUT R75, R6, 0x1, RZ, 0xc0, !PT ;  /* 0x00000001064b7812 */ /* 0x000fc400078ec0ff */
[----:B------:R-:W-:Y:S01]  /*25a0*/  LOP3.LUT R7, R7, 0x1, RZ, 0xc0, !PT ;  /* 0x0000000107077812 */ /* 0x000fe200078ec0ff */
[----:B------:R-:W-:Y:S01]  /*25b0*/  IMAD.X R77, RZ, RZ, -0x1, P2 ;  /* 0xffffffffff4d7424 */ /* 0x000fe200010e06ff */
[----:B------:R-:W-:Y:S02]  /*25c0*/  LOP3.LUT R8, R8, 0x1, RZ, 0xc0, !PT ;  /* 0x0000000108087812 */ /* 0x000fe400078ec0ff */
[----:B------:R-:W-:Y:S02]  /*25d0*/  LOP3.LUT R9, R9, 0x1, RZ, 0xc0, !PT ;  /* 0x0000000109097812 */ /* 0x000fe400078ec0ff */
[----:B------:R-:W-:Y:S02]  /*25e0*/  LOP3.LUT R59, R10, 0x1, RZ, 0xc0, !PT ;  /* 0x000000010a3b7812 */ /* 0x000fe400078ec0ff */
[----:B------:R-:W-:Y:S02]  /*25f0*/  LOP3.LUT R55, R11, 0x1, RZ, 0xc0, !PT ;  /* 0x000000010b377812 */ /* 0x000fe400078ec0ff */
[----:B------:R-:W-:-:S02]  /*2600*/  LOP3.LUT R12, R12, 0x1, RZ, 0xc0, !PT ;  /* 0x000000010c0c7812 */ /* 0x000fc400078ec0ff */
        /* <DEDUP_REMOVED lines=54> */
.L_x_211:
[----:B0-----:R-:W0:Y:S01]  /*2970*/  LDS.128 R20, [R52] ;  /* 0x0000000034147984 */ /* 0x001e220000000c00 */
[----:B------:R-:W1:Y:S01]  /*2980*/  LDC.64 R18, c[0x0][0x3a0] ;  /* 0x0000e800ff127b82 */ /* 0x000e620000000a00 */
[----:B------:R-:W-:Y:S01]  /*2990*/  VIADD R48, R48, 0x1 ;  /* 0x0000000130307836 */ /* 0x000fe20000000000 */
[----:B0-----:R-:W-:Y:S02]  /*29a0*/  LOP3.LUT R20, R20, R38, RZ, 0xc0, !PT ;  /* 0x0000002614147212 */ /* 0x001fe400078ec0ff */
[----:B------:R-:W-:Y:S02]  /*29b0*/  LOP3.LUT R66, R21, R36, RZ, 0xc0, !PT ;  /* 0x0000002415427212 */ /* 0x000fe400078ec0ff */
[----:B-1----:R-:W-:Y:S02]  /*29c0*/  ISETP.GE.U32.AND P0, PT, R20, R18, PT ;  /* 0x000000121400720c */ /* 0x002fe40003f06070 */
        /* <DEDUP_REMOVED lines=8> */
[----:B------:R-:W0:Y:S02]  /*2a50*/  LDS.128 R20, [R52+0x10] ;  /* 0x0000100034147984 */ /* 0x000e240000000c00 */
[----:B------:R-:W-:-:S04]  /*2a60*/  ISETP.GE.U32.AND.EX P0, PT, R68, R19, PT, P0 ;  /* 0x000000134400720c */ /* 0x000fc80003f06100 */
[----:B------:R-:W-:Y:S02]  /*2a70*/  SEL R66, R18, RZ, P0 ;  /* 0x000000ff12427207 */ /* 0x000fe40000000000 */
[----:B0-----:R-:W-:-:S04]  /*2a80*/  LOP3.LUT R20, R20, R30, RZ, 0xc0, !PT ;  /* 0x0000001e14147212 */ /* 0x001fc800078ec0ff */
[----:B------:R-:W-:Y:S02]  /*2a90*/  IADD3 R20, P1, P2, R20, R64, -R66 ;  /* 0x0000004014147210 */ /* 0x000fe40007a3e842 */
[----:B------:R-:W-:Y:S02]  /*2aa0*/  LOP3.LUT R66, R21, R28, RZ, 0xc0, !PT ;  /* 0x0000001c15427212 */ /* 0x000fe400078ec0ff */
        /* <DEDUP_REMOVED lines=181> */
[----:B------:R-:W0:Y:S01]  /*3600*/  LDS.128 R20, [R52+0xc0] ;  /* 0x0000c00034147984 */ /* 0x000e220000000c00 */
[----:B------:R-:W-:Y:S01]  /*3610*/  BAR.SYNC.DEFER_BLOCKING 0x0 ;  /* 0x0000000000007b1d */ /* 0x000fe20000010000 */
        /* <DEDUP_REMOVED lines=9> */
[----:B------:R-:W-:-:S04]  /*36b0*/  ISETP.GE.U32.AND.EX P0, PT, R66, R19, PT, P0 ;  /* 0x000000134200720c */ /* 0x000fc80003f06100 */
[----:B------:R-:W-:-:S04]  /*36c0*/  SEL R20, R18, RZ, P0 ;  /* 0x000000ff12147207 */ /* 0x000fc80000000000 */
[----:B------:R-:W-:Y:S02]  /*36d0*/  IADD3 R21, P1, P2, R21, R64, -R20 ;  /* 0x0000004015157210 */ /* 0x000fe40007a3e814 */
[----:B------:R-:W-:Y:S02]  /*36e0*/  LOP3.LUT R20, R23, R37, RZ, 0xc0, !PT ;  /* 0x0000002517147212 */ /* 0x000fe400078ec0ff */
[----:B------:R-:W-:Y:S02]  /*36f0*/  SEL R23, R19, RZ, P0 ;  /* 0x000000ff13177207 */ /* 0x000fe40000000000 */
[----:B------:R-:W-:Y:S02]  /*3700*/  ISETP.GE.U32.AND P0, PT, R21, R18, PT ;  /* 0x000000121500720c */ /* 0x000fe40003f06070 */
[----:B------:R-:W-:-:S04]  /*3710*/  IADD3.X R20, PT, PT, R20, R66, ~R23, P1, P2 ;  /* 0x0000004214147210 */ /* 0x000fc80000fe4c17 */
        /* <DEDUP_REMOVED lines=10> */
.L_x_210:
[----:B------:R-:W1:Y:S01]  /*37c0*/  S2UR UR7, SR_CgaCtaId ;  /* 0x00000000000779c3 */ /* 0x000e620000008800 */
[----:B------:R-:W2:Y:S01]  /*37d0*/  LDCU UR8, c[0x0][0x380] ;  /* 0x00007000ff0877ac */ /* 0x000ea20008000800 */
[----:B------:R-:W-:Y:S01]  /*37e0*/  IADD3 R5, PT, PT, -R50, 0x3f, RZ ;  /* 0x0000003f32057810 */ /* 0x000fe20007ffe1ff */
[----:B------:R-:W-:Y:S01]  /*37f0*/  BSSY.RECONVERGENT B0, `(.L_x_212) ;  /* 0x00000c0000007945 */ /* 0x000fe20003800200 */
[----:B------:R-:W-:Y:S02]  /*3800*/  UMOV UR5, 0x400 ;  /* 0x0000040000057882 */ /* 0x000fe40000000000 */
[----:B------:R-:W-:-:S04]  /*3810*/  UIADD3 UR5, UPT, UPT, UR5, 0x2000, URZ ;  /* 0x0000200005057890 */ /* 0x000fc8000fffe0ff */
[----:B-1----:R-:W-:Y:S01]  /*3820*/  ULEA UR5, UR7, UR5, 0x18 ;  /* 0x0000000507057291 */ /* 0x002fe2000f8ec0ff */
[----:B------:R-:W1:Y:S03]  /*3830*/  LDCU UR7, c[0x0][0x384] ;  /* 0x00007080ff0777ac */ /* 0x000e660008000800 */
        /* <DEDUP_REMOVED lines=187> */
.L_x_213:
[----:B------:R-:W-:Y:S05]  /*43f0*/  BSYNC.RECONVERGENT B0 ;  /* 0x0000000000007941 */ /* 0x000fea0003800200 */
.L_x_212:
[----:B------:R-:W-:Y:S01]  /*4400*/  IMAD.MOV R5, RZ, RZ, -R46 ;  /* 0x000000ffff057224 */ /* 0x000fe200078e0a2e */
[----:B------:R-:W-:Y:S01]  /*4410*/  BAR.SYNC.DEFER_BLOCKING 0x0 ;  /* 0x0000000000007b1d */ /* 0x000fe20000010000 */
[----:B------:R-:W-:-:S03]  /*4420*/  UIADD3 UR4, UPT, UPT, UR6, UR4, URZ ;  /* 0x0000000406047290 */ /* 0x000fc6000fffe0ff */
[----:B------:R-:W-:Y:S01]  /*4430*/  LOP3.LUT R5, R5, R46, RZ, 0xc0, !PT ;  /* 0x0000002e05057212 */ /* 0x000fe200078ec0ff */
[----:B------:R-:W-:Y:S01]  /*4440*/  UISETP.GE.AND UP0, UPT, UR4, UR7, UPT ;  /* 0x000000070400728c */ /* 0x000fe2000bf06270 */
[----:B------:R-:W-:Y:S02]  /*4450*/  UMOV UR5, 0x3ffffff ;  /* 0x03ffffff00057882 */ /* 0x000fe40000000000 */
[----:B------:R-:W-:-:S04]  /*4460*/  IADD3 R5, P0, PT, R46, R5, RZ ;  /* 0x000000052e057210 */ /* 0x000fc80007f1e0ff */
[----:B------:R-:W-:Y:S01]  /*4470*/  POPC R0, R5 ;  /* 0x0000000500007309 */ /* 0x000fe20000000000 */
[----:B------:R-:W-:-:S07]  /*4480*/  IMAD.X R44, RZ, RZ, R44, P0 ;  /* 0x000000ffff2c7224 */ /* 0x000fce00000e062c */
[----:B------:R-:W0:Y:S02]  /*4490*/  POPC R3, R44 ;  /* 0x0000002c00037309 */ /* 0x000e240000000000 */
[----:B0-----:R-:W-:Y:S02]  /*44a0*/  IMAD.IADD R0, R0, 0x1, R3 ;  /* 0x0000000100007824 */ /* 0x001fe400078e0203 */
[----:B------:R-:W-:-:S05]  /*44b0*/  IMAD.U32 R3, RZ, RZ, UR5 ;  /* 0x00000005ff037e24 */ /* 0x000fca000f8e00ff */
[----:B------:R-:W-:-:S04]  /*44c0*/  SHF.R.U64 R0, R3, R0, RZ ;  /* 0x0000000003007219 */ /* 0x000fc800000012ff */
[----:B------:R-:W-:Y:S01]  /*44d0*/  LOP3.LUT R46, R0, R5, RZ, 0xfc, !PT ;  /* 0x00000005002e7212 */ /* 0x000fe200078efcff */
[----:B------:R-:W-:Y:S06]  /*44e0*/  BRA.U !UP0, `(.L_x_214) ;  /* 0xffffffcd081c7547 */ /* 0x000fec000b83ffff */
.L_x_193:
[----:B------:R-:W0:Y:S02]  /*44f0*/  S2R R0, SR_TID.X ;  /* 0x0000000000007919 */ /* 0x000e240000002100 */
[----:B0-----:R-:W-:-:S13]  /*4500*/  ISETP.NE.AND P0, PT, R0, RZ, PT ;  /* 0x000000ff0000720c */ /* 0x001fda0003f05270 */
[----:B------:R-:W-:Y:S05]  /*4510*/  @P0 EXIT ;  /* 0x000000000000094d */ /* 0x000fea0003800000 */
[----:B------:R-:W0:Y:S01]  /*4520*/  LDC.64 R2, c[0x0][0x398] ;  /* 0x0000e600ff027b82 */ /* 0x000e220000000a00 */
[----:B------:R-:W-:Y:S02]  /*4530*/  IMAD.MOV.U32 R43, RZ, RZ, R40 ;  /* 0x000000ffff2b7224 */ /* 0x000fe400078e0028 */
[----:B0-----:R-:W-:-:S05]  /*4540*/  IMAD.WIDE R62, R62, 0x8, R2 ;  /* 0x000000083e3e7825 */ /* 0x001fca00078e0202 */
[----:B------:R-:W-:Y:S01]  /*4550*/  STG.E.64 desc[UR10][R62.64], R42 ;  /* 0x0000002a3e007986 */ /* 0x000fe2000c101b0a */
[----:B------:R-:W-:Y:S05]  /*4560*/  EXIT ;  /* 0x000000000000794d */ /* 0x000fea0003800000 */
.L_x_215:
        /* <DEDUP_REMOVED lines=9> */
.L_x_973:


//--------------------- .text._Z3ha2ILi25EEviiPjPiPyy --------------------------
	.section	.text._Z3ha2ILi25EEviiPjPiPyy,"ax",@progbits
	.align	128
        .global         _Z3ha2ILi25EEviiPjPiPyy
        .type           _Z3ha2ILi25EEviiPjPiPyy,@function
        .size           _Z3ha2ILi25EEviiPjPiPyy,(.L_x_974 - _Z3ha2ILi25EEviiPjPiPyy)
        .other          _Z3ha2ILi25EEviiPjPiPyy,@"STO_CUDA_ENTRY STV_DEFAULT"
_Z3ha2ILi25EEviiPjPiPyy:
.text._Z3ha2ILi25EEviiPjPiPyy:
        /* <DEDUP_REMOVED lines=26> */
.L_x_223:
[----:B------:R-:W0:Y:S01]  /*01a0*/  LDCU UR4, c[0x0][0x380] ;  /* 0x00007000ff0477ac */ /* 0x000e220008000800 */
[----:B------:R-:W-:Y:S01]  /*01b0*/  CS2R R12, SRZ ;  /* 0x00000000000c7805 */ /* 0x000fe2000001ff00 */
[----:B------:R-:W-:Y:S02]  /*01c0*/  IMAD.MOV.U32 R11, RZ, RZ, RZ ;  /* 0x000000ffff0b7224 */ /* 0x000fe400078e00ff */
[----:B0-----:R-:W-:-:S05]  /*01d0*/  IMAD.U32 R10, RZ, RZ, UR4 ;  /* 0x00000004ff0a7e24 */ /* 0x001fca000f8e00ff */
[----:B------:R-:W-:-:S13]  /*01e0*/  ISETP.GE.U32.AND P2, PT, R10, 0x10, PT ;  /* 0x000000100a00780c */ /* 0x000fda0003f46070 */
[----:B------:R-:W-:Y:S05]  /*01f0*/  @!P2 BRA `(.L_x_218) ;  /* 0x0000000400a4a947 */ /* 0x000fea0003800000 */
[----:B------:R-:W-:Y:S02]  /*0200*/  IMAD.MOV.U32 R12, RZ, RZ, RZ ;  /* 0x000000ffff0c7224 */ /* 0x000fe400078e00ff */
[----:B------:R-:W-:Y:S02]  /*0210*/  IMAD.MOV.U32 R11, RZ, RZ, RZ ;  /* 0x000000ffff0b7224 */ /* 0x000fe400078e00ff */
[----:B------:R-:W-:-:S07]  /*0220*/  IMAD.MOV.U32 R14, RZ, RZ, RZ ;  /* 0x000000ffff0e7224 */ /* 0x000fce00078e00ff */
.L_x_219:
        /* <DEDUP_REMOVED lines=55> */
[----:B------:R-:W-:Y:S01]  /*05a0*/  VIADD R11, R14, 0x8 ;  /* 0x000000080e0b7836 */ /* 0x000fe20000000000 */
[----:B------:R-:W-:-:S02]  /*05b0*/  SHF.L.U32 R26, R31, R12, RZ ;  /* 0x0000000c1f1a7219 */ /* 0x000fc400000006ff */
[----:B------:R-:W-:Y:S01]  /*05c0*/  LOP3.LUT R27, R22, R21, R27, 0xfe, !PT ;  /* 0x00000015161b7212 */ /* 0x000fe200078efe1b */
[----:B------:R-:W-:Y:S01]  /*05d0*/  VIADD R21, R14, 0x9 ;  /* 0x000000090e157836 */ /* 0x000fe20000000000 */
[----:B------:R-:W-:Y:S02]  /*05e0*/  SHF.R.S32.HI R12, RZ, 0x1f, R32 ;  /* 0x0000001fff0c7819 */ /* 0x000fe40000011420 */
        /* <DEDUP_REMOVED lines=9> */
[----:B------:R-:W-:Y:S02]  /*0680*/  SHF.R.S32.HI R21, RZ, 0x1f, R18 ;  /* 0x0000001fff157819 */ /* 0x000fe40000011412 */
[----:B------:R-:W-:Y:S02]  /*0690*/  LOP3.LUT R24, R24, R23, R26, 0xfe, !PT ;  /* 0x0000001718187212 */ /* 0x000fe400078efe1a */
        /* <DEDUP_REMOVED lines=13> */
[----:B------:R-:W-:Y:S01]  /*0770*/  VIADD R12, R14, 0xe ;  /* 0x0000000e0e0c7836 */ /* 0x000fe20000000000 */
[CC--:B------:R-:W-:Y:S02]  /*0780*/  SHF.L.U32 R20, R16.reuse, R11.reuse, RZ ;  /* 0x0000000b10147219 */ /* 0x0c0fe400000006ff */
[----:B------:R-:W-:Y:S01]  /*0790*/  SHF.L.U64.HI R19, R16, R11, R19 ;  /* 0x0000000b10137219 */ /* 0x000fe20000010213 */
[C---:B------:R-:W-:Y:S01]  /*07a0*/  VIADD R16, R14.reuse, 0xf ;  /* 0x0000000f0e107836 */ /* 0x040fe20000000000 */
[----:B------:R-:W-:Y:S01]  /*07b0*/  SHF.R.S32.HI R11, RZ, 0x1f, R15 ;  /* 0x0000001fff0b7819 */ /* 0x000fe2000001140f */
[----:B------:R-:W-:Y:S01]  /*07c0*/  VIADD R14, R14, 0x10 ;  /* 0x000000100e0e7836 */ /* 0x000fe20000000000 */
[----:B------:R-:W-:Y:S02]  /*07d0*/  SHF.R.S32.HI R17, RZ, 0x1f, R13 ;  /* 0x0000001fff117819 */ /* 0x000fe4000001140d */
[----:B------:R-:W-:-:S02]  /*07e0*/  LOP3.LUT R20, R20, R21, R22, 0xfe, !PT ;  /* 0x0000001514147212 */ /* 0x000fc400078efe16 */
[----:B------:R-:W-:Y:S02]  /*07f0*/  ISETP.NE.AND P2, PT, R14, R5, PT ;  /* 0x000000050e00720c */ /* 0x000fe40003f45270 */
[----:B------:R-:W-:Y:S02]  /*0800*/  LOP3.LUT R21, R19, R18, R23, 0xfe, !PT ;  /* 0x0000001213157212 */ /* 0x000fe400078efe17 */
        /* <DEDUP_REMOVED lines=8> */
.L_x_218:
        /* <DEDUP_REMOVED lines=55> */
.L_x_221:
        /* <DEDUP_REMOVED lines=30> */
.L_x_222:
        /* <DEDUP_REMOVED lines=27> */
.L_x_220:
        /* <DEDUP_REMOVED lines=10> */
.L_x_217:
[----:B------:R-:W-:Y:S05]  /*1030*/  BSYNC.RECONVERGENT B0 ;  /* 0x0000000000007941 */ /* 0x000fea0003800200 */
.L_x_216:
[----:B------:R-:W0:Y:S01]  /*1040*/  LDCU UR4, c[0x0][0x384] ;  /* 0x00007080ff0477ac */ /* 0x000e220008000800 */
[----:B------:R-:W-:Y:S01]  /*1050*/  CS2R R4, SRZ ;  /* 0x0000000000047805 */ /* 0x000fe2000001ff00 */
[----:B0-----:R-:W-:Y:S01]  /*1060*/  UISETP.GE.AND UP0, UPT, UR4, 0x1, UPT ;  /* 0x000000010400788c */ /* 0x001fe2000bf06270 */
[----:B------:R-:W-:Y:S08]  /*1070*/  BAR.SYNC.DEFER_BLOCKING 0x0 ;  /* 0x0000000000007b1d */ /* 0x000ff00000010000 */
[----:B------:R-:W-:Y:S05]  /*1080*/  BRA.U !UP0, `(.L_x_224) ;  /* 0x00000035081c7547 */ /* 0x000fea000b800000 */
[----:B------:R-:W0:Y:S01]  /*1090*/  S2R R5, SR_CgaCtaId ;  /* 0x0000000000057919 */ /* 0x000e220000008800 */
[----:B------:R-:W-:Y:S01]  /*10a0*/  MOV R6, 0x400 ;  /* 0x0000040000067802 */ /* 0x000fe20000000f00 */
[----:B------:R-:W1:Y:S01]  /*10b0*/  LDCU UR5, c[0x0][0x370] ;  /* 0x00006e00ff0577ac */ /* 0x000e620008000800 */
[----:B------:R-:W-:-:S03]  /*10c0*/  IMAD.MOV.U32 R12, RZ, RZ, RZ ;  /* 0x000000ffff0c7224 */ /* 0x000fc600078e00ff */
[----:B------:R-:W-:Y:S01]  /*10d0*/  VIADD R4, R6, 0x2000 ;  /* 0x0000200006047836 */ /* 0x000fe20000000000 */
[----:B------:R-:W-:Y:S01]  /*10e0*/  UMOV UR4, URZ ;  /* 0x000000ff00047c82 */ /* 0x000fe20008000000 */
[----:B-1----:R-:W-:Y:S01]  /*10f0*/  UIMAD UR5, UR8, UR5, URZ ;  /* 0x00000005080572a4 */ /* 0x002fe2000f8e02ff */
[C---:B0-----:R-:W-:Y:S02]  /*1100*/  LEA R6, R5.reuse, R6, 0x18 ;  /* 0x0000000605067211 */ /* 0x041fe400078ec0ff */
[----:B------:R-:W-:Y:S02]  /*1110*/  LEA R9, R5, R4, 0x18 ;  /* 0x0000000405097211 */ /* 0x000fe400078ec0ff */
[----:B------:R-:W-:Y:S01]  /*1120*/  CS2R R4, SRZ ;  /* 0x0000000000047805 */ /* 0x000fe2000001ff00 */
[--C-:B------:R-:W-:Y:S02]  /*1130*/  IMAD R3, R3, 0x8, R6.reuse ;  /* 0x0000000803037824 */ /* 0x100fe400078e0206 */
[----:B------:R-:W-:-:S02]  /*1140*/  IMAD R6, R7, 0xc8, R6 ;  /* 0x000000c807067824 */ /* 0x000fc400078e0206 */
[----:B-----5:R-:W-:Y:S02]  /*1150*/  IMAD.MOV.U32 R7, RZ, RZ, R8 ;  /* 0x000000ffff077224 */ /* 0x020fe400078e0008 */
[C---:B------:R-:W-:Y:S02]  /*1160*/  VIADD R8, R10.reuse, 0xfffffffe ;  /* 0xfffffffe0a087836 */ /* 0x040fe40000000000 */
[C---:B------:R-:W-:Y:S02]  /*1170*/  IMAD R9, R10.reuse, 0x8, R9 ;  /* 0x000000080a097824 */ /* 0x040fe400078e0209 */
[----:B------:R-:W-:-:S05]  /*1180*/  VIADD R10, R10, 0xffffffff ;  /* 0xffffffff0a0a7836 */ /* 0x000fca0000000000 */
[C---:B------:R-:W-:Y:S02]  /*1190*/  LOP3.LUT R11, R10.reuse, 0x3, RZ, 0xc0, !PT ;  /* 0x000000030a0b7812 */ /* 0x040fe400078ec0ff */
[----:B------:R-:W-:-:S07]  /*11a0*/  LOP3.LUT R13, R10, 0xfffffffc, RZ, 0xc0, !PT ;  /* 0xfffffffc0a0d7812 */ /* 0x000fce00078ec0ff */
.L_x_245:
[----:B------:R-:W-:Y:S01]  /*11b0*/  ISETP.NE.AND P0, PT, R2, RZ, PT ;  /* 0x000000ff0200720c */ /* 0x000fe20003f05270 */
[----:B------:R-:W-:Y:S01]  /*11c0*/  BSSY.RECONVERGENT B2, `(.L_x_225) ;  /* 0x00000aa000027945 */ /* 0x000fe20003800200 */
[----:B------:R-:W-:Y:S02]  /*11d0*/  IMAD.MOV.U32 R15, RZ, RZ, R7 ;  /* 0x000000ffff0f7224 */ /* 0x000fe400078e0007 */
        /* <DEDUP_REMOVED lines=20> */
.L_x_233:
        /* <DEDUP_REMOVED lines=67> */
.L_x_232:
[----:B------:R-:W-:Y:S05]  /*1750*/  BSYNC.RECONVERGENT B3 ;  /* 0x0000000000037941 */ /* 0x000fea0003800200 */
.L_x_231:
        /* <DEDUP_REMOVED lines=38> */
.L_x_235:
[----:B------:R-:W-:Y:S05]  /*19c0*/  BSYNC.RECONVERGENT B3 ;  /* 0x0000000000037941 */ /* 0x000fea0003800200 */
.L_x_234:
[----:B------:R-:W-:-:S13]  /*19d0*/  ISETP.NE.OR P0, PT, R14, RZ, P0 ;  /* 0x000000ff0e00720c */ /* 0x000fda0000705670 */
[----:B------:R-:W-:Y:S05]  /*19e0*/  @!P0 BREAK.RELIABLE B0 ;  /* 0x0000000000008942 */ /* 0x000fea0003800100 */
[----:B------:R-:W-:Y:S05]  /*19f0*/  @!P0 BRA `(.L_x_228) ;  /* 0x0000000000508947 */ /* 0x000fea0003800000 */
.L_x_230:
[----:B------:R-:W-:Y:S05]  /*1a00*/  BSYNC.RELIABLE B0 ;  /* 0x0000000000007941 */ /* 0x000fea0003800100 */
.L_x_229:
        /* <DEDUP_REMOVED lines=19> */
.L_x_228:
[----:B------:R-:W-:Y:S05]  /*1b40*/  BSYNC.RECONVERGENT B1 ;  /* 0x0000000000017941 */ /* 0x000fea0003800200 */
.L_x_227:
        /* <DEDUP_REMOVED lines=17> */
.L_x_226:
[----:B------:R-:W-:Y:S05]  /*1c60*/  BSYNC.RECONVERGENT B2 ;  /* 0x0000000000027941 */ /* 0x000fea0003800200 */
.L_x_225:
        /* <DEDUP_REMOVED lines=26> */
[----:B------:R-:W-:Y:S02]  /*1e10*/  IMAD.MOV.U32 R15, RZ, RZ, RZ ;  /* 0x000000ffff0f7224 */ /* 0x000fe400078e00ff */
[----:B------:R-:W-:Y:S02]  /*1e20*/  IMAD.MOV.U32 R19, RZ, RZ, R8 ;  /* 0x000000ffff137224 */ /* 0x000fe400078e0008 */
[----:B------:R-:W-:-:S07]  /*1e30*/  IMAD.MOV.U32 R18, RZ, RZ, RZ ;  /* 0x000000ffff127224 */ /* 0x000fce00078e00ff */
.L_x_239:
[----:B------:R-:W-:Y:S01]  /*1e40*/  VIADD R21, R19, 0xffffffff ;  /* 0xffffffff13157836 */ /* 0x000fe20000000000 */
[--C-:B------:R-:W-:Y:S01]  /*1e50*/  SHF.R.U64 R26, R7, R19, R12.reuse ;  /* 0x00000013071a7219 */ /* 0x100fe2000000120c */
[C---:B------:R-:W-:Y:S02]  /*1e60*/  VIADD R23, R19.reuse, 0xfffffffe ;  /* 0xfffffffe13177836 */ /* 0x040fe40000000000 */
[----:B------:R-:W-:Y:S01]  /*1e70*/  VIADD R25, R19, 0xfffffffd ;  /* 0xfffffffd13197836 */ /* 0x000fe20000000000 */
[C-C-:B------:R-:W-:Y:S01]  /*1e80*/  SHF.R.U64 R24, R7.reuse, R21, R12.reuse ;  /* 0x0000001507187219 */ /* 0x140fe2000000120c */
[----:B------:R-:W-:Y:S01]  /*1e90*/  VIADD R18, R18, 0x4 ;  /* 0x0000000412127836 */ /* 0x000fe20000000000 */
        /* <DEDUP_REMOVED lines=9> */
[----:B------:R-:W-:Y:S01]  /*1f30*/  ISETP.NE.U32.AND P2, PT, R22, 0x1, PT ;  /* 0x000000011600780c */ /* 0x000fe20003f45070 */
[----:B------:R-:W-:Y:S01]  /*1f40*/  IMAD.MOV.U32 R22, RZ, RZ, R15 ;  /* 0x000000ffff167224 */ /* 0x000fe200078e000f */
        /* <DEDUP_REMOVED lines=11> */
[----:B------:R-:W-:Y:S01]  /*2000*/  ISETP.NE.AND P0, PT, R18, R13, PT ;  /* 0x0000000d1200720c */ /* 0x000fe20003f05270 */
        /* <DEDUP_REMOVED lines=8> */
.L_x_238:
[----:B------:R-:W-:Y:S05]  /*2090*/  BSYNC.RECONVERGENT B0 ;  /* 0x0000000000007941 */ /* 0x000fea0003800200 */
.L_x_237:
        /* <DEDUP_REMOVED lines=13> */
[----:B------:R-:W-:-:S04]  /*2170*/  SHF.R.U64 R18, R7, R21, R12 ;  /* 0x0000001507127219 */ /* 0x000fc8000000120c */
[----:B------:R-:W-:-:S04]  /*2180*/  LOP3.LUT R18, R18, 0x1, RZ, 0xc0, !PT ;  /* 0x0000000112127812 */ /* 0x000fc800078ec0ff */
[----:B------:R-:W-:Y:S02]  /*2190*/  ISETP.NE.U32.AND P0, PT, R18, 0x1, PT ;  /* 0x000000011200780c */ /* 0x000fe40003f05070 */
[----:B------:R-:W-:Y:S02]  /*21a0*/  SHF.R.U64 R18, R16, R21, R17 ;  /* 0x0000001510127219 */ /* 0x000fe40000001211 */
[----:B------:R-:W-:Y:S02]  /*21b0*/  ISETP.NE.U32.AND.EX P0, PT, RZ, RZ, PT, P0 ;  /* 0x000000ffff00720c */ /* 0x000fe40003f05100 */
[----:B------:R-:W-:-:S11]  /*21c0*/  LOP3.LUT R18, R18, 0x1, RZ, 0xc0, !PT ;  /* 0x0000000112127812 */ /* 0x000fd600078ec0ff */
[----:B------:R-:W-:Y:S01]  /*21d0*/  @!P0 IMAD R15, R15, 0x2, R18 ;  /* 0x000000020f0f8824 */ /* 0x000fe200078e0212 */
[----:B------:R-:W-:Y:S06]  /*21e0*/  @!P1 BRA `(.L_x_240) ;  /* 0x0000000000209947 */ /* 0x000fec0003800000 */
[----:B------:R-:W-:-:S05]  /*21f0*/  VIADD R19, R19, 0xfffffffe ;  /* 0xfffffffe13137836 */ /* 0x000fca0000000000 */
[----:B------:R-:W-:-:S04]  /*2200*/  SHF.R.U64 R18, R7, R19, R12 ;  /* 0x0000001307127219 */ /* 0x000fc8000000120c */
[----:B------:R-:W-:-:S04]  /*2210*/  LOP3.LUT R18, R18, 0x1, RZ, 0xc0, !PT ;  /* 0x0000000112127812 */ /* 0x000fc800078ec0ff */
[----:B------:R-:W-:Y:S02]  /*2220*/  ISETP.NE.U32.AND P0, PT, R18, 0x1, PT ;  /* 0x000000011200780c */ /* 0x000fe40003f05070 */
[----:B------:R-:W-:Y:S02]  /*2230*/  SHF.R.U64 R18, R16, R19, R17 ;  /* 0x0000001310127219 */ /* 0x000fe40000001211 */
[----:B------:R-:W-:Y:S02]  /*2240*/  ISETP.NE.U32.AND.EX P0, PT, RZ, RZ, PT, P0 ;  /* 0x000000ffff00720c */ /* 0x000fe40003f05100 */
[----:B------:R-:W-:-:S11]  /*2250*/  LOP3.LUT R18, R18, 0x1, RZ, 0xc0, !PT ;  /* 0x0000000112127812 */ /* 0x000fd600078ec0ff */
[----:B------:R-:W-:-:S07]  /*2260*/  @!P0 IMAD R15, R15, 0x2, R18 ;  /* 0x000000020f0f8824 */ /* 0x000fce00078e0212 */
.L_x_240:
[----:B------:R-:W-:Y:S05]  /*2270*/  BSYNC.RECONVERGENT B0 ;  /* 0x0000000000007941 */ /* 0x000fea0003800200 */
.L_x_236:
        /* <DEDUP_REMOVED lines=11> */
[----:B------:R-:W-:Y:S02]  /*2330*/  SHF.R.U32.HI R19, RZ, 0x3, R15 ;  /* 0x00000003ff137819 */ /* 0x000fe4000001160f */
[----:B------:R-:W-:Y:S02]  /*2340*/  LOP3.LUT R16, R15, 0x1, RZ, 0xc0, !PT ;  /* 0x000000010f107812 */ /* 0x000fe400078ec0ff */
[----:B------:R-:W-:Y:S02]  /*2350*/  LOP3.LUT R17, R17, 0x1, RZ, 0xc0, !PT ;  /* 0x0000000111117812 */ /* 0x000fe400078ec0ff */
[----:B------:R-:W-:-:S02]  /*2360*/  LOP3.LUT R18, R18, 0x1, RZ, 0xc0, !PT ;  /* 0x0000000112127812 */ /* 0x000fc400078ec0ff */
[----:B------:R-:W-:Y:S02]  /*2370*/  LOP3.LUT R19, R19, 0x1, RZ, 0xc0, !PT ;  /* 0x0000000113137812 */ /* 0x000fe400078ec0ff */
[--C-:B------:R-:W-:Y:S02]  /*2380*/  SHF.R.U32.HI R20, RZ, 0x4, R15.reuse ;  /* 0x00000004ff147819 */ /* 0x100fe4000001160f */
[--C-:B------:R-:W-:Y:S02]  /*2390*/  SHF.R.U32.HI R21, RZ, 0x5, R15.reuse ;  /* 0x00000005ff157819 */ /* 0x100fe4000001160f */
[--C-:B------:R-:W-:Y:S02]  /*23a0*/  SHF.R.U32.HI R22, RZ, 0x6, R15.reuse ;  /* 0x00000006ff167819 */ /* 0x100fe4000001160f */
[--C-:B------:R-:W-:Y:S02]  /*23b0*/  SHF.R.U32.HI R23, RZ, 0x7, R15.reuse ;  /* 0x00000007ff177819 */ /* 0x100fe4000001160f */
[----:B------:R-:W-:-:S02]  /*23c0*/  SHF.R.U32.HI R25, RZ, 0x8, R15 ;  /* 0x00000008ff197819 */ /* 0x000fc4000001160f */
[--C-:B------:R-:W-:Y:S02]  /*23d0*/  SHF.R.U32.HI R27, RZ, 0x9, R15.reuse ;  /* 0x00000009ff1b7819 */ /* 0x100fe4000001160f */
[----:B------:R-:W-:Y:S02]  /*23e0*/  SHF.R.U32.HI R29, RZ, 0xa, R15 ;  /* 0x0000000aff1d7819 */ /* 0x000fe4000001160f */
[----:B------:R-:W-:Y:S02]  /*23f0*/  IADD3 R16, P5, PT, RZ, -R16, RZ ;  /* 0x80000010ff107210 */ /* 0x000fe40007fbe0ff */
[----:B------:R-:W-:Y:S02]  /*2400*/  IADD3 R17, P6, PT, RZ, -R17, RZ ;  /* 0x80000011ff117210 */ /* 0x000fe40007fde0ff */
[----:B------:R-:W-:Y:S02]  /*2410*/  IADD3 R18, P0, PT, RZ, -R18, RZ ;  /* 0x80000012ff127210 */ /* 0x000fe40007f1e0ff */
[----:B------:R-:W-:-:S02]  /*2420*/  IADD3 R19, P1, PT, RZ, -R19, RZ ;  /* 0x80000013ff137210 */ /* 0x000fc40007f3e0ff */
[----:B------:R-:W-:Y:S02]  /*2430*/  LOP3.LUT R20, R20, 0x1, RZ, 0xc0, !PT ;  /* 0x0000000114147812 */ /* 0x000fe400078ec0ff */
        /* <DEDUP_REMOVED lines=15> */
[--C-:B------:R-:W-:Y:S02]  /*2530*/  SHF.R.U32.HI R38, RZ, 0x10, R15.reuse ;  /* 0x00000010ff267819 */ /* 0x100fe4000001160f */
[----:B------:R-:W-:-:S02]  /*2540*/  SHF.R.U32.HI R39, RZ, 0x11, R15 ;  /* 0x00000011ff277819 */ /* 0x000fc4000001160f */
[----:B------:R-:W-:Y:S02]  /*2550*/  IADD3 R20, P2, PT, RZ, -R20, RZ ;  /* 0x80000014ff147210 */ /* 0x000fe40007f5e0ff */
[----:B------:R-:W-:Y:S02]  /*2560*/  IADD3 R21, P3, PT, RZ, -R21, RZ ;  /* 0x80000015ff157210 */ /* 0x000fe40007f7e0ff */
[----:B------:R-:W-:Y:S02]  /*2570*/  IADD3 R22, P4, PT, RZ, -R22, RZ ;  /* 0x80000016ff167210 */ /* 0x000fe40007f9e0ff */
[----:B------:R-:W-:Y:S02]  /*2580*/  IADD3 R24, P5, PT, RZ, -R24, RZ ;  /* 0x80000018ff187210 */ /* 0x000fe40007fbe0ff */
[----:B------:R-:W-:Y:S02]  /*2590*/  IADD3 R26, P6, PT, RZ, -R26, RZ ;  /* 0x8000001aff1a7210 */ /* 0x000fe40007fde0ff */
        /* <DEDUP_REMOVED lines=43> */
[----:B------:R-:W-:Y:S02]  /*2850*/  LOP3.LUT R65, R65, 0x1, RZ, 0xc0, !PT ;  /* 0x0000000141417812 */ /* 0x000fe400078ec0ff */
[----:B------:R-:W-:Y:S02]  /*2860*/  IADD3 R52, P2, PT, RZ, -R40, RZ ;  /* 0x80000028ff347210 */ /* 0x000fe40007f5e0ff */
        /* <DEDUP_REMOVED lines=13> */
.L_x_242:
[----:B0-----:R-:W0:Y:S01]  /*2940*/  LDS.64 R38, [R6] ;  /* 0x0000000006267984 */ /* 0x001e220000000a00 */
[----:B------:R-:W1:Y:S01]  /*2950*/  LDC.64 R36, c[0x0][0x3a0] ;  /* 0x0000e800ff247b82 */ /* 0x000e620000000a00 */
[----:B------:R-:W-:Y:S02]  /*2960*/  VIADD R75, R75, 0x1 ;  /* 0x000000014b4b7836 */ /* 0x000fe40000000000 */
[----:B------:R-:W2:Y:S01]  /*2970*/  LDS.64 R40, [R6+0x8] ;  /* 0x0000080006287984 */ /* 0x000ea20000000a00 */
[----:B0-----:R-:W-:Y:S02]  /*2980*/  LOP3.LUT R70, R38, R16, RZ, 0xc0, !PT ;  /* 0x0000001026467212 */ /* 0x001fe400078ec0ff */
[----:B------:R-:W-:Y:S02]  /*2990*/  LOP3.LUT R68, R39, R23, RZ, 0xc0, !PT ;  /* 0x0000001727447212 */ /* 0x000fe400078ec0ff */
[----:B-1----:R-:W-:Y:S02]  /*29a0*/  ISETP.GE.U32.AND P0, PT, R70, R36, PT ;  /* 0x000000244600720c */ /* 0x002fe40003f06070 */
[----:B--2---:R-:W-:-:S02]  /*29b0*/  LOP3.LUT R77, R40, R17, RZ, 0xc0, !PT ;  /* 0x00000011284d7212 */ /* 0x004fc400078ec0ff */
[----:B------:R-:W-:Y:S02]  /*29c0*/  ISETP.GE.U32.AND.EX P0, PT, R68, R37, PT, P0 ;  /* 0x000000254400720c */ /* 0x000fe40003f06100 */
[----:B------:R-:W-:Y:S02]  /*29d0*/  LOP3.LUT R41, R41, R25, RZ, 0xc0, !PT ;  /* 0x0000001929297212 */ /* 0x000fe400078ec0ff */
[----:B------:R-:W-:Y:S02]  /*29e0*/  SEL R38, R36, RZ, P0 ;  /* 0x000000ff24267207 */ /* 0x000fe40000000000 */
[----:B------:R-:W-:Y:S02]  /*29f0*/  SEL R40, R37, RZ, P0 ;  /* 0x000000ff25287207 */ /* 0x000fe40000000000 */
[----:B------:R-:W-:Y:S02]  /*2a00*/  IADD3 R77, P1, P2, R77, R70, -R38 ;  /* 0x000000464d4d7210 */ /* 0x000fe40007a3e826 */
[----:B------:R-:W0:Y:S02]  /*2a10*/  LDS.64 R38, [R6+0x10] ;  /* 0x0000100006267984 */ /* 0x000e240000000a00 */
[----:B------:R-:W-:-:S02]  /*2a20*/  IADD3.X R68, PT, PT, R41, R68, ~R40, P1, P2 ;  /* 0x0000004429447210 */ /* 0x000fc40000fe4c28 */
[----:B------:R-:W-:-:S04]  /*2a30*/  ISETP.GE.U32.AND P0, PT, R77, R36, PT ;  /* 0x000000244d00720c */ /* 0x000fc80003f06070 */
[----:B------:R-:W-:-:S04]  /*2a40*/  ISETP.GE.U32.AND.EX P0, PT, R68, R37, PT, P0 ;  /* 0x000000254400720c */ /* 0x000fc80003f06100 */
[----:B------:R-:W-:Y:S02]  /*2a50*/  SEL R40, R36, RZ, P0 ;  /* 0x000000ff24287207 */ /* 0x000fe40000000000 */
[----:B0-----:R-:W-:Y:S02]  /*2a60*/  LOP3.LUT R38, R38, R18, RZ, 0xc0, !PT ;  /* 0x0000001226267212 */ /* 0x001fe400078ec0ff */
[----:B------:R-:W-:Y:S02]  /*2a70*/  LOP3.LUT R39, R39, R27, RZ, 0xc0, !PT ;  /* 0x0000001b27277212 */ /* 0x000fe400078ec0ff */
[----:B------:R-:W-:Y:S02]  /*2a80*/  IADD3 R77, P1, P2, R38, R77, -R40 ;  /* 0x0000004d264d7210 */ /* 0x000fe40007a3e828 */
[----:B------:R-:W0:Y:S01]  /*2a90*/  LDS.64 R40, [R6+0x18] ;  /* 0x0000180006287984 */ /* 0x000e220000000a00 */
[----:B------:R-:W-:Y:S02]  /*2aa0*/  SEL R38, R37, RZ, P0 ;  /* 0x000000ff25267207 */ /* 0x000fe40000000000 */
[----:B------:R-:W-:-:S02]  /*2ab0*/  ISETP.GE.U32.AND P0, PT, R77, R36, PT ;  /* 0x000000244d00720c */ /* 0x000fc40003f06070 */
[----:B------:R-:W-:-:S04]  /*2ac0*/  IADD3.X R68, PT, PT, R39, R68, ~R38, P1, P2 ;  /* 0x0000004427447210 */ /* 0x000fc80000fe4c26 */
        /* <DEDUP_REMOVED lines=186> */
[----:B------:R-:W-:Y:S01]  /*3670*/  SEL R40, R37, RZ, P0 ;  /* 0x000000ff25287207 */ /* 0x000fe20000000000 */
[----:B------:R-:W-:Y:S03]  /*3680*/  BAR.SYNC.DEFER_BLOCKING 0x0 ;  /* 0x0000000000007b1d */ /* 0x000fe60000010000 */
[----:B------:R-:W-:-:S02]  /*3690*/  IADD3.X R68, PT, PT, R41, R68, ~R40, P1, P2 ;  /* 0x0000004429447210 */ /* 0x000fc40000fe4c28 */
[----:B------:R-:W-:-:S04]  /*36a0*/  ISETP.GE.U32.AND P0, PT, R77, R36, PT ;  /* 0x000000244d00720c */ /* 0x000fc80003f06070 */
[----:B------:R-:W-:-:S04]  /*36b0*/  ISETP.GE.U32.AND.EX P0, PT, R68, R37, PT, P0 ;  /* 0x000000254400720c */ /* 0x000fc80003f06100 */
[----:B------:R-:W-:Y:S02]  /*36c0*/  SEL R40, R36, RZ, P0 ;  /* 0x000000ff24287207 */ /* 0x000fe40000000000 */
[----:B0-----:R-:W-:-:S04]  /*36d0*/  LOP3.LUT R38, R38, R65, RZ, 0xc0, !PT ;  /* 0x0000004126267212 */ /* 0x001fc800078ec0ff */
        /* <DEDUP_REMOVED lines=8> */
[----:B------:R-:W-:Y:S02]  /*3760*/  ISETP.NE.AND P0, PT, R75, R10, PT ;  /* 0x0000000a4b00720c */ /* 0x000fe40003f05270 */
[----:B------:R-:W-:-:S05]  /*3770*/  IADD3 R36, P1, PT, -R36, R77, RZ ;  /* 0x0000004d24247210 */ /* 0x000fca0007f3e1ff */
[----:B------:R-:W-:-:S05]  /*3780*/  IMAD.X R37, R38, 0x1, ~R37, P1 ;  /* 0x0000000126257824 */ /* 0x000fca00008e0e25 */
[----:B------:R0:W-:Y:S01]  /*3790*/  STS.64 [R3], R36 ;  /* 0x0000002403007388 */ /* 0x0001e20000000a00 */
[----:B------:R-:W-:Y:S06]  /*37a0*/  BAR.SYNC.DEFER_BLOCKING 0x0 ;  /* 0x0000000000007b1d */ /* 0x000fec0000010000 */
[----:B------:R-:W-:Y:S05]  /*37b0*/  @P0 BRA `(.L_x_242) ;  /* 0xfffffff000600947 */ /* 0x000fea000383ffff */
[----:B------:R-:W-:Y:S05]  /*37c0*/  BSYNC.RECONVERGENT B0 ;  /* 0x0000000000007941 */ /* 0x000fea0003800200 */
.L_x_241:
        /* <DEDUP_REMOVED lines=195> */
.L_x_244:
[----:B------:R-:W-:Y:S05]  /*4400*/  BSYNC.RECONVERGENT B0 ;  /* 0x0000000000007941 */ /* 0x000fea0003800200 */
.L_x_243:
        /* <DEDUP_REMOVED lines=15> */
.L_x_224:
[----:B------:R-:W-:-:S13]  /*4500*/  ISETP.NE.AND P0, PT, R2, RZ, PT ;  /* 0x000000ff0200720c */ /* 0x000fda0003f05270 */
[----:B------:R-:W-:Y:S05]  /*4510*/  @P0 EXIT ;  /* 0x000000000000094d */ /* 0x000fea0003800000 */
[----:B------:R-:W0:Y:S02]  /*4520*/  LDC.64 R2, c[0x0][0x398] ;  /* 0x0000e600ff027b82 */ /* 0x000e240000000a00 */
[----:B0-----:R-:W-:-:S05]  /*4530*/  IMAD.WIDE R2, R0, 0x8, R2 ;  /* 0x0000000800027825 */ /* 0x001fca00078e0202 */
[----:B------:R-:W-:Y:S01]  /*4540*/  STG.E.64 desc[UR6][R2.64], R4 ;  /* 0x0000000402007986 */ /* 0x000fe2000c101b06 */
[----:B------:R-:W-:Y:S05]  /*4550*/  EXIT ;  /* 0x000000000000794d */ /* 0x000fea0003800000 */
.L_x_246:
        /* <DEDUP_REMOVED lines=10> */
.L_x_974:


//--------------------- .text._Z3ha2ILi24EEviiPjPiPyy --------------------------
	.section	.text._Z3ha2ILi24EEviiPjPiPyy,"ax",@progbits
	.align	128
        .global         _Z3ha2ILi24EEviiPjPiPyy
        .type           _Z3ha2ILi24EEviiPjPiPyy,@function
        .size           _Z3ha2ILi24EEviiPjPiPyy,(.L_x_975 - _Z3ha2ILi24EEviiPjPiPyy)
        .other          _Z3ha2ILi24EEviiPjPiPyy,@"STO_CUDA_ENTRY STV_DEFAULT"
_Z3ha2ILi24EEviiPjPiPyy:
.text._Z3ha2ILi24EEviiPjPiPyy:
        /* <DEDUP_REMOVED lines=26> */
.L_x_254:
        /* <DEDUP_REMOVED lines=8> */
.L_x_250:
        /* <DEDUP_REMOVED lines=63> */
[CC--:B------:R-:W-:Y:S02]  /*0610*/  SHF.L.U32 R20, R16.reuse, R9.reuse, RZ ;  /* 0x0000000910147219 */ /* 0x0c0fe400000006ff */
[----:B------:R-:W-:Y:S01]  /*0620*/  SHF.L.U64.HI R17, R27, R8, R17 ;  /* 0x000000081b117219 */ /* 0x000fe20000010211 */
[C---:B------:R-:W-:Y:S01]  /*0630*/  VIADD R8, R11.reuse, 0xa ;  /* 0x0000000a0b087836 */ /* 0x040fe20000000000 */
        /* <DEDUP_REMOVED lines=16> */
[----:B------:R-:W-:-:S02]  /*0740*/  SHF.L.U64.HI R16, R13, R8, R14 ;  /* 0x000000080d107219 */ /* 0x000fc4000001020e */
[----:B------:R-:W-:Y:S01]  /*0750*/  SHF.L.U32 R17, R13, R8, RZ ;  /* 0x000000080d117219 */ /* 0x000fe200000006ff */
[C---:B------:R-:W-:Y:S01]  /*0760*/  VIADD R13, R11.reuse, 0xf ;  /* 0x0000000f0b0d7836 */ /* 0x040fe20000000000 */
        /* <DEDUP_REMOVED lines=8> */
[CC--:B------:R-:W-:Y:S02]  /*07f0*/  SHF.L.U32 R15, R10.reuse, R9.reuse, RZ ;  /* 0x000000090a0f7219 */ /* 0x0c0fe400000006ff */
[----:B------:R-:W-:Y:S02]  /*0800*/  SHF.L.U64.HI R9, R10, R9, R8 ;  /* 0x000000090a097219 */ /* 0x000fe40000010208 */
[----:B------:R-:W-:Y:S02]  /*0810*/  LOP3.LUT R14, R14, R17, R18, 0xfe, !PT ;  /* 0x000000110e0e7212 */ /* 0x000fe400078efe12 */
[CC--:B------:R-:W-:Y:S02]  /*0820*/  SHF.L.U32 R8, R6.reuse, R13.reuse, RZ ;  /* 0x0000000d06087219 */ /* 0x0c0fe400000006ff */
[----:B------:R-:W-:-:S02]  /*0830*/  SHF.L.U64.HI R12, R6, R13, R12 ;  /* 0x0000000d060c7219 */ /* 0x000fc4000001020c */
[----:B------:R-:W-:Y:S02]  /*0840*/  LOP3.LUT R8, R8, R15, R14, 0xfe, !PT ;  /* 0x0000000f08087212 */ /* 0x000fe400078efe0e */
[----:B------:R-:W-:Y:S01]  /*0850*/  LOP3.LUT R9, R12, R9, R16, 0xfe, !PT ;  /* 0x000000090c097212 */ /* 0x000fe200078efe10 */
[----:B------:R-:W-:Y:S06]  /*0860*/  @P2 BRA `(.L_x_250) ;  /* 0xfffffff8006c2947 */ /* 0x000fec000383ffff */
[----:B------:R-:W-:-:S07]  /*0870*/  IMAD.MOV.U32 R6, RZ, RZ, R2 ;  /* 0x000000ffff067224 */ /* 0x000fce00078e0002 */
.L_x_249:
        /* <DEDUP_REMOVED lines=55> */
.L_x_252:
        /* <DEDUP_REMOVED lines=30> */
.L_x_253:
        /* <DEDUP_REMOVED lines=27> */
.L_x_251:
        /* <DEDUP_REMOVED lines=9> */
.L_x_248:
[----:B------:R-:W-:Y:S05]  /*1010*/  BSYNC.RECONVERGENT B0 ;  /* 0x0000000000007941 */ /* 0x000fea0003800200 */
.L_x_247:
[----:B------:R-:W0:Y:S01]  /*1020*/  LDCU UR4, c[0x0][0x384] ;  /* 0x00007080ff0477ac */ /* 0x000e220008000800 */
[----:B------:R-:W-:Y:S02]  /*1030*/  IMAD.MOV.U32 R34, RZ, RZ, RZ ;  /* 0x000000ffff227224 */ /* 0x000fe400078e00ff */
[----:B------:R-:W-:Y:S01]  /*1040*/  IMAD.MOV.U32 R32, RZ, RZ, RZ ;  /* 0x000000ffff207224 */ /* 0x000fe200078e00ff */
[----:B0-----:R-:W-:Y:S01]  /*1050*/  UISETP.GE.AND UP0, UPT, UR4, 0x1, UPT ;  /* 0x000000010400788c */ /* 0x001fe2000bf06270 */
[----:B------:R-:W-:Y:S08]  /*1060*/  BAR.SYNC.DEFER_BLOCKING 0x0 ;  /* 0x0000000000007b1d */ /* 0x000ff00000010000 */
[----:B------:R-:W-:Y:S05]  /*1070*/  BRA.U !UP0, `(.L_x_255) ;  /* 0x0000003108707547 */ /* 0x000fea000b800000 */
[----:B------:R-:W0:Y:S01]  /*1080*/  S2R R7, SR_CgaCtaId ;  /* 0x0000000000077919 */ /* 0x000e220000008800 */
[----:B------:R-:W-:Y:S01]  /*1090*/  MOV R46, 0x400 ;  /* 0x00000400002e7802 */ /* 0x000fe20000000f00 */
[----:B------:R-:W1:Y:S01]  /*10a0*/  LDCU UR5, c[0x0][0x370] ;  /* 0x00006e00ff0577ac */ /* 0x000e620008000800 */
[----:B------:R-:W-:Y:S01]  /*10b0*/  VIADD R60, R58, 0xfffffffe ;  /* 0xfffffffe3a3c7836 */ /* 0x000fe20000000000 */
[----:B------:R-:W-:Y:S01]  /*10c0*/  LOP3.LUT R52, R40, 0x3, RZ, 0xc0, !PT ;  /* 0x0000000328347812 */ /* 0x000fe200078ec0ff */
[----:B------:R-:W-:Y:S01]  /*10d0*/  IMAD.MOV.U32 R36, RZ, RZ, RZ ;  /* 0x000000ffff247224 */ /* 0x000fe200078e00ff */
[----:B------:R-:W-:Y:S01]  /*10e0*/  UMOV UR4, URZ ;  /* 0x000000ff00047c82 */ /* 0x000fe20008000000 */
[----:B------:R-:W-:Y:S02]  /*10f0*/  VIADD R0, R46, 0x2000 ;  /* 0x000020002e007836 */ /* 0x000fe40000000000 */
[----:B------:R-:W-:Y:S02]  /*1100*/  IMAD.MOV.U32 R34, RZ, RZ, RZ ;  /* 0x000000ffff227224 */ /* 0x000fe400078e00ff */
[----:B------:R-:W-:Y:S01]  /*1110*/  IMAD.MOV.U32 R32, RZ, RZ, RZ ;  /* 0x000000ffff207224 */ /* 0x000fe200078e00ff */
[----:B-1----:R-:W-:Y:S01]  /*1120*/  UIMAD UR5, UR8, UR5, URZ ;  /* 0x00000005080572a4 */ /* 0x002fe2000f8e02ff */
[----:B0-----:R-:W-:-:S02]  /*1130*/  LEA R46, R7, R46, 0x18 ;  /* 0x0000002e072e7211 */ /* 0x001fc400078ec0ff */
[----:B------:R-:W-:-:S03]  /*1140*/  LEA R7, R7, R0, 0x18 ;  /* 0x0000000007077211 */ /* 0x000fc600078ec0ff */
[--C-:B------:R-:W-:Y:S02]  /*1150*/  IMAD R56, R5, 0x8, R46.reuse ;  /* 0x0000000805387824 */ /* 0x100fe400078e022e */
[C---:B------:R-:W-:Y:S02]  /*1160*/  IMAD R54, R58.reuse, 0x8, R7 ;  /* 0x000000083a367824 */ /* 0x040fe400078e0207 */
[----:B------:R-:W-:Y:S02]  /*1170*/  VIADD R58, R58, 0xffffffff ;  /* 0xffffffff3a3a7836 */ /* 0x000fe40000000000 */
[----:B------:R-:W-:-:S03]  /*1180*/  IMAD R46, R3, 0xc0, R46 ;  /* 0x000000c0032e7824 */ /* 0x000fc600078e022e */
[C---:B------:R-:W-:Y:S02]  /*1190*/  LOP3.LUT R50, R58.reuse, 0x3, RZ, 0xc0, !PT ;  /* 0x000000033a327812 */ /* 0x040fe400078ec0ff */
[----:B------:R-:W-:-:S07]  /*11a0*/  LOP3.LUT R48, R58, 0xfffffffc, RZ, 0xc0, !PT ;  /* 0xfffffffc3a307812 */ /* 0x000fce00078ec0ff */
.L_x_276:
        /* <DEDUP_REMOVED lines=23> */
.L_x_264:
        /* <DEDUP_REMOVED lines=67> */
.L_x_263:
[----:B------:R-:W-:Y:S05]  /*1750*/  BSYNC.RECONVERGENT B3 ;  /* 0x0000000000037941 */ /* 0x000fea0003800200 */
.L_x_262:
        /* <DEDUP_REMOVED lines=38> */
.L_x_266:
[----:B------:R-:W-:Y:S05]  /*19c0*/  BSYNC.RECONVERGENT B3 ;  /* 0x0000000000037941 */ /* 0x000fea0003800200 */
.L_x_265:
[----:B------:R-:W-:-:S13]  /*19d0*/  ISETP.NE.OR P0, PT, R0, RZ, P0 ;  /* 0x000000ff0000720c */ /* 0x000fda0000705670 */
[----:B------:R-:W-:Y:S05]  /*19e0*/  @!P0 BREAK.RELIABLE B0 ;  /* 0x0000000000008942 */ /* 0x000fea0003800100 */
[----:B------:R-:W-:Y:S05]  /*19f0*/  @!P0 BRA `(.L_x_259) ;  /* 0x0000000000508947 */ /* 0x000fea0003800000 */
.L_x_261:
[----:B------:R-:W-:Y:S05]  /*1a00*/  BSYNC.RELIABLE B0 ;  /* 0x0000000000007941 */ /* 0x000fea0003800100 */
.L_x_260:
        /* <DEDUP_REMOVED lines=19> */
.L_x_259:
[----:B------:R-:W-:Y:S05]  /*1b40*/  BSYNC.RECONVERGENT B1 ;  /* 0x0000000000017941 */ /* 0x000fea0003800200 */
.L_x_258:
[----:B------:R-:W-:-:S13]  /*1b50*/  ISETP.NE.AND P0, PT, R52, RZ, PT ;  /* 0x000000ff3400720c */ /* 0x000fda0003f05270 */
        /* <DEDUP_REMOVED lines=16> */
.L_x_257:
[----:B------:R-:W-:Y:S05]  /*1c60*/  BSYNC.RECONVERGENT B2 ;  /* 0x0000000000027941 */ /* 0x000fea0003800200 */
.L_x_256:
[----:B------:R-:W-:Y:S05]  /*1c70*/  WARPSYNC.ALL ;  /* 0x0000000000007948 */ /* 0x000fea0003800000 */
[----:B------:R-:W-:Y:S01]  /*1c80*/  IADD3 R5, P0, PT, RZ, -R2, RZ ;  /* 0x80000002ff057210 */ /* 0x000fe20007f1e0ff */
[----:B------:R-:W0:Y:S01]  /*1c90*/  LDCU UR9, c[0x0][0x380] ;  /* 0x00007000ff0977ac */ /* 0x000e220008000800 */
[----:B------:R-:W-:-:S03]  /*1ca0*/  MOV R0, 0x400 ;  /* 0x0000040000007802 */ /* 0x000fc60000000f00 */
[----:B------:R-:W-:-:S05]  /*1cb0*/  IMAD.X R4, RZ, RZ, ~R3, P0 ;  /* 0x000000ffff047224 */ /* 0x000fca00000e0e03 */
[----:B------:R-:W-:Y:S02]  /*1cc0*/  LOP3.LUT R4, R3, R4, RZ, 0xc0, !PT ;  /* 0x0000000403047212 */ /* 0x000fe400078ec0ff */
[----:B------:R-:W1:Y:S02]  /*1cd0*/  S2R R3, SR_CgaCtaId ;  /* 0x0000000000037919 */ /* 0x000e640000008800 */
[----:B------:R-:W-:Y:S01]  /*1ce0*/  ISETP.NE.U32.AND P0, PT, R4, RZ, PT ;  /* 0x000000ff0400720c */ /* 0x000fe20003f05070 */
[----:B0-----:R-:W-:-:S12]  /*1cf0*/  UISETP.GE.AND UP0, UPT, UR9, 0x2, UPT ;  /* 0x000000020900788c */ /* 0x001fd8000bf06270 */
[----:B------:R-:W-:Y:S01]  /*1d00*/  @!P0 LOP3.LUT R4, R2, R5, RZ, 0xc0, !PT ;  /* 0x0000000502048212 */ /* 0x000fe200078ec0ff */
[----:B------:R-:W-:-:S03]  /*1d10*/  VIADD R2, R0, 0x2000 ;  /* 0x0000200000027836 */ /* 0x000fc60000000000 */
[----:B------:R-:W0:Y:S02]  /*1d20*/  FLO.U32 R44, R4 ;  /* 0x00000004002c7300 */ /* 0x000e2400000e0000 */
        /* <DEDUP_REMOVED lines=17> */
.L_x_270:
[C---:B------:R-:W-:Y:S01]  /*1e40*/  VIADD R9, R5.reuse, 0xffffffff ;  /* 0xffffffff05097836 */ /* 0x040fe20000000000 */
[C-C-:B------:R-:W-:Y:S01]  /*1e50*/  SHF.R.U64 R10, R38.reuse, R5, R36.reuse ;  /* 0x00000005260a7219 */ /* 0x140fe20000001224 */
[C---:B------:R-:W-:Y:S02]  /*1e60*/  VIADD R11, R5.reuse, 0xfffffffe ;  /* 0xfffffffe050b7836 */ /* 0x040fe40000000000 */
[----:B------:R-:W-:Y:S01]  /*1e70*/  VIADD R13, R5, 0xfffffffd ;  /* 0xfffffffd050d7836 */ /* 0x000fe20000000000 */
[----:B------:R-:W-:Y:S01]  /*1e80*/  SHF.R.U64 R8, R38, R9, R36 ;  /* 0x0000000926087219 */ /* 0x000fe20000001224 */
[----:B------:R-:W-:Y:S01]  /*1e90*/  IMAD.MOV.U32 R15, RZ, RZ, R0 ;  /* 0x000000ffff0f7224 */ /* 0x000fe200078e0000 */
[----:B------:R-:W-:Y:S01]  /*1ea0*/  LOP3.LUT R10, R10, 0x1, RZ, 0xc0, !PT ;  /* 0x000000010a0a7812 */ /* 0x000fe200078ec0ff */
[----:B------:R-:W-:Y:S01]  /*1eb0*/  VIADD R7, R7, 0x4 ;  /* 0x0000000407077836 */ /* 0x000fe20000000000 */
        /* <DEDUP_REMOVED lines=29> */
.L_x_269:
[----:B------:R-:W-:Y:S05]  /*2090*/  BSYNC.RECONVERGENT B0 ;  /* 0x0000000000007941 */ /* 0x000fea0003800200 */
.L_x_268:
        /* <DEDUP_REMOVED lines=29> */
.L_x_271:
[----:B------:R-:W-:Y:S05]  /*2270*/  BSYNC.RECONVERGENT B0 ;  /* 0x0000000000007941 */ /* 0x000fea0003800200 */
.L_x_267:
        /* <DEDUP_REMOVED lines=104> */
.L_x_273:
        /* <DEDUP_REMOVED lines=212> */
.L_x_272:
        /* <DEDUP_REMOVED lines=176> */
.L_x_275:
[----:B------:R-:W-:Y:S05]  /*4140*/  BSYNC.RECONVERGENT B0 ;  /* 0x0000000000007941 */ /* 0x000fea0003800200 */
.L_x_274:
        /* <DEDUP_REMOVED lines=15> */
.L_x_255:
[----:B------:R-:W-:-:S13]  /*4240*/  ISETP.NE.AND P0, PT, R40, RZ, PT ;  /* 0x000000ff2800720c */ /* 0x000fda0003f05270 */
[----:B------:R-:W-:Y:S05]  /*4250*/  @P0 EXIT ;  /* 0x000000000000094d */ /* 0x000fea0003800000 */
[----:B------:R-:W0:Y:S01]  /*4260*/  LDC.64 R2, c[0x0][0x398] ;  /* 0x0000e600ff027b82 */ /* 0x000e220000000a00 */
[----:B------:R-:W-:Y:S02]  /*4270*/  IMAD.MOV.U32 R35, RZ, RZ, R32 ;  /* 0x000000ffff237224 */ /* 0x000fe400078e0020 */
[----:B0-----:R-:W-:-:S05]  /*4280*/  IMAD.WIDE R62, R62, 0x8, R2 ;  /* 0x000000083e3e7825 */ /* 0x001fca00078e0202 */
[----:B------:R-:W-:Y:S01]  /*4290*/  STG.E.64 desc[UR6][R62.64], R34 ;  /* 0x000000223e007986 */ /* 0x000fe2000c101b06 */
[----:B------:R-:W-:Y:S05]  /*42a0*/  EXIT ;  /* 0x000000000000794d */ /* 0x000fea0003800000 */
.L_x_277:
        /* <DEDUP_REMOVED lines=13> */
.L_x_975:


//--------------------- .text._Z3ha2ILi23EEviiPjPiPyy --------------------------
	.section	.text._Z3ha2ILi23EEviiPjPiPyy,"ax",@progbits
	.align	128
        .global         _Z3ha2ILi23EEviiPjPiPyy
        .type           _Z3ha2ILi23EEviiPjPiPyy,@function
        .size           _Z3ha2ILi23EEviiPjPiPyy,(.L_x_976 - _Z3ha2ILi23EEviiPjPiPyy)
        .other          _Z3ha2ILi23EEviiPjPiPyy,@"STO_CUDA_ENTRY STV_DEFAULT"
_Z3ha2ILi23EEviiPjPiPyy:
.text._Z3ha2ILi23EEviiPjPiPyy:
        /* <DEDUP_REMOVED lines=25> */
.L_x_285:
        /* <DEDUP_REMOVED lines=9> */
.L_x_281:
        /* <DEDUP_REMOVED lines=102> */
.L_x_280:
        /* <DEDUP_REMOVED lines=55> */
.L_x_283:
        /* <DEDUP_REMOVED lines=30> */
.L_x_284:
        /* <DEDUP_REMOVED lines=27> */
.L_x_282:
        /* <DEDUP_REMOVED lines=10> */
.L_x_279:
[----:B------:R-:W-:Y:S05]  /*1020*/  BSYNC.RECONVERGENT B0 ;  /* 0x0000000000007941 */ /* 0x000fea0003800200 */
.L_x_278:
        /* <DEDUP_REMOVED lines=15> */
.L_x_306:
        /* <DEDUP_REMOVED lines=23> */
.L_x_295:
        /* <DEDUP_REMOVED lines=67> */
.L_x_294:
[----:B------:R-:W-:Y:S05]  /*16c0*/  BSYNC.RECONVERGENT B3 ;  /* 0x0000000000037941 */ /* 0x000fea0003800200 */
.L_x_293:
        /* <DEDUP_REMOVED lines=38> */
.L_x_297:
[----:B------:R-:W-:Y:S05]  /*1930*/  BSYNC.RECONVERGENT B3 ;  /* 0x0000000000037941 */ /* 0x000fea0003800200 */
.L_x_296:
[----:B------:R-:W-:-:S13]  /*1940*/  ISETP.NE.OR P0, PT, R11, RZ, P0 ;  /* 0x000000ff0b00720c */ /* 0x000fda0000705670 */
[----:B------:R-:W-:Y:S05]  /*1950*/  @!P0 BREAK.RELIABLE B0 ;  /* 0x0000000000008942 */ /* 0x000fea0003800100 */
[----:B------:R-:W-:Y:S05]  /*1960*/  @!P0 BRA `(.L_x_290) ;  /* 0x0000000000508947 */ /* 0x000fea0003800000 */
.L_x_292:
[----:B------:R-:W-:Y:S05]  /*1970*/  BSYNC.RELIABLE B0 ;  /* 0x0000000000007941 */ /* 0x000fea0003800100 */
.L_x_291:
        /* <DEDUP_REMOVED lines=19> */
.L_x_290:
[----:B------:R-:W-:Y:S05]  /*1ab0*/  BSYNC.RECONVERGENT B1 ;  /* 0x0000000000017941 */ /* 0x000fea0003800200 */
.L_x_289:
        /* <DEDUP_REMOVED lines=17> */
.L_x_288:
[----:B------:R-:W-:Y:S05]  /*1bd0*/  BSYNC.RECONVERGENT B2 ;  /* 0x0000000000027941 */ /* 0x000fea0003800200 */
.L_x_287:
        /* <DEDUP_REMOVED lines=29> */
.L_x_300:
        /* <DEDUP_REMOVED lines=37> */
.L_x_299:
        /* <DEDUP_REMOVED lines=29> */
.L_x_301:
[----:B------:R-:W-:Y:S05]  /*21d0*/  BSYNC.RECONVERGENT B0 ;  /* 0x0000000000007941 */ /* 0x000fea0003800200 */
.L_x_298:
        /* <DEDUP_REMOVED lines=34> */
[----:B------:R-:W-:Y:S02]  /*2400*/  LOP3.LUT R16, R14, 0x1, RZ, 0xc0, !PT ;  /* 0x000000010e107812 */ /* 0x000fe400078ec0ff */
[----:B------:R-:W-:Y:S02]  /*2410*/  LOP3.LUT R17, R15, 0x1, RZ, 0xc0, !PT ;  /* 0x000000010f117812 */ /* 0x000fe400078ec0ff */
[----:B------:R-:W-:Y:S02]  /*2420*/  IADD3 R15, P5, PT, RZ, -R13, RZ ;  /* 0x8000000dff0f7210 */ /* 0x000fe40007fbe0ff */
[----:B------:R-:W-:Y:S02]  /*2430*/  IADD3 R16, P6, PT, RZ, -R16, RZ ;  /* 0x80000010ff107210 */ /* 0x000fe40007fde0ff */
[----:B------:R-:W-:Y:S02]  /*2440*/  IADD3 R17, P1, PT, RZ, -R17, RZ ;  /* 0x80000011ff117210 */ /* 0x000fe40007f3e0ff */
[----:B------:R-:W-:-:S02]  /*2450*/  LOP3.LUT R18, R18, 0x1, RZ, 0xc0, !PT ;  /* 0x0000000112127812 */ /* 0x000fc400078ec0ff */
        /* <DEDUP_REMOVED lines=61> */
.L_x_303:
        /* <DEDUP_REMOVED lines=180> */
[----:B--2---:R-:W-:Y:S01]  /*3370*/  LOP3.LUT R73, R42, R59, RZ, 0xc0, !PT ;  /* 0x0000003b2a497212 */ /* 0x004fe200078ec0ff */
        /* <DEDUP_REMOVED lines=34> */
.L_x_302:
        /* <DEDUP_REMOVED lines=181> */
.L_x_305:
[----:B------:R-:W-:Y:S05]  /*40f0*/  BSYNC.RECONVERGENT B0 ;  /* 0x0000000000007941 */ /* 0x000fea0003800200 */
.L_x_304:
        /* <DEDUP_REMOVED lines=17> */
.L_x_286:
[----:B------:R-:W-:-:S13]  /*4210*/  ISETP.NE.AND P0, PT, R2, RZ, PT ;  /* 0x000000ff0200720c */ /* 0x000fda0003f05270 */
[----:B------:R-:W-:Y:S05]  /*4220*/  @P0 EXIT ;  /* 0x000000000000094d */ /* 0x000fea0003800000 */
[----:B------:R-:W1:Y:S02]  /*4230*/  LDC.64 R2, c[0x0][0x398] ;  /* 0x0000e600ff027b82 */ /* 0x000e640000000a00 */
[----:B-1----:R-:W-:-:S05]  /*4240*/  IMAD.WIDE R2, R0, 0x8, R2 ;  /* 0x0000000800027825 */ /* 0x002fca00078e0202 */
[----:B------:R-:W-:Y:S01]  /*4250*/  STG.E.64 desc[UR8][R2.64], R4 ;  /* 0x0000000402007986 */ /* 0x000fe2000c101b08 */
[----:B------:R-:W-:Y:S05]  /*4260*/  EXIT ;  /* 0x000000000000794d */ /* 0x000fea0003800000 */
.L_x_307:
        /* <DEDUP_REMOVED lines=9> */
.L_x_976:


//--------------------- .text._Z3ha2ILi22EEviiPjPiPyy --------------------------
	.section	.text._Z3ha2ILi22EEviiPjPiPyy,"ax",@progbits
	.align	128
        .global         _Z3ha2ILi22EEviiPjPiPyy
        .type           _Z3ha2ILi22EEviiPjPiPyy,@function
        .size           _Z3ha2ILi22EEviiPjPiPyy,(.L_x_977 - _Z3ha2ILi22EEviiPjPiPyy)
        .other          _Z3ha2ILi22EEviiPjPiPyy,@"STO_CUDA_ENTRY STV_DEFAULT"
_Z3ha2ILi22EEviiPjPiPyy:
.text._Z3ha2ILi22EEviiPjPiPyy:
        /* <DEDUP_REMOVED lines=25> */
.L_x_315:
        /* <DEDUP_REMOVED lines=8> */
.L_x_311:
        /* <DEDUP_REMOVED lines=42> */
[CC--:B------:R-:W-:Y:S02]  /*04b0*/  SHF.L.U32 R19, R26.reuse, R7.reuse, RZ ;  /* 0x000000071a137219 */ /* 0x0c0fe400000006ff */
[-C--:B------:R-:W-:Y:S02]  /*04c0*/  SHF.L.U32 R20, R23, R8.reuse, RZ ;  /* 0x0000000817147219 */ /* 0x080fe400000006ff */
[----:B------:R-:W-:Y:S01]  /*04d0*/  SHF.L.U64.HI R26, R26, R7, R17 ;  /* 0x000000071a1a7219 */ /* 0x000fe20000010211 */
[----:B------:R-:W-:Y:S01]  /*04e0*/  VIADD R7, R9, 0x6 ;  /* 0x0000000609077836 */ /* 0x000fe20000000000 */
[----:B------:R-:W-:Y:S01]  /*04f0*/  SHF.L.U64.HI R23, R23, R8, R18 ;  /* 0x0000000817177219 */ /* 0x000fe20000010212 */
[----:B------:R-:W-:Y:S01]  /*0500*/  VIADD R8, R9, 0x7 ;  /* 0x0000000709087836 */ /* 0x000fe20000000000 */
[----:B------:R-:W-:-:S02]  /*0510*/  SHF.R.S32.HI R17, RZ, 0x1f, R28 ;  /* 0x0000001fff117819 */ /* 0x000fc4000001141c */
[----:B------:R-:W-:Y:S02]  /*0520*/  SHF.R.S32.HI R18, RZ, 0x1f, R25 ;  /* 0x0000001fff127819 */ /* 0x000fe40000011419 */
[----:B------:R-:W-:Y:S02]  /*0530*/  LOP3.LUT R23, R23, R26, R22, 0xfe, !PT ;  /* 0x0000001a17177212 */ /* 0x000fe400078efe16 */
[----:B------:R-:W-:Y:S02]  /*0540*/  SHF.L.U64.HI R17, R28, R7, R17 ;  /* 0x000000071c117219 */ /* 0x000fe40000010211 */
[-C--:B------:R-:W-:Y:S02]  /*0550*/  SHF.L.U64.HI R18, R25, R8.reuse, R18 ;  /* 0x0000000819127219 */ /* 0x080fe40000010212 */
[----:B------:R-:W-:Y:S02]  /*0560*/  LOP3.LUT R20, R20, R19, R21, 0xfe, !PT ;  /* 0x0000001314147212 */ /* 0x000fe400078efe15 */
[----:B------:R-:W-:Y:S01]  /*0570*/  SHF.L.U32 R19, R28, R7, RZ ;  /* 0x000000071c137219 */ /* 0x000fe200000006ff */
[----:B------:R-:W-:Y:S01]  /*0580*/  VIADD R7, R9, 0x8 ;  /* 0x0000000809077836 */ /* 0x000fe20000000000 */
[----:B------:R-:W-:-:S02]  /*0590*/  SHF.L.U32 R22, R25, R8, RZ ;  /* 0x0000000819167219 */ /* 0x000fc400000006ff */
[----:B------:R-:W-:Y:S01]  /*05a0*/  LOP3.LUT R23, R18, R17, R23, 0xfe, !PT ;  /* 0x0000001112177212 */ /* 0x000fe200078efe17 */
[C---:B------:R-:W-:Y:S01]  /*05b0*/  VIADD R17, R9.reuse, 0x9 ;  /* 0x0000000909117836 */ /* 0x040fe20000000000 */
[----:B------:R-:W-:Y:S02]  /*05c0*/  SHF.R.S32.HI R8, RZ, 0x1f, R30 ;  /* 0x0000001fff087819 */ /* 0x000fe4000001141e */
[----:B------:R-:W-:Y:S02]  /*05d0*/  SHF.R.S32.HI R18, RZ, 0x1f, R16 ;  /* 0x0000001fff127819 */ /* 0x000fe40000011410 */
[----:B------:R-:W-:Y:S02]  /*05e0*/  LOP3.LUT R22, R22, R19, R20, 0xfe, !PT ;  /* 0x0000001316167212 */ /* 0x000fe400078efe14 */
[CC--:B------:R-:W-:Y:S02]  /*05f0*/  SHF.L.U32 R19, R30.reuse, R7.reuse, RZ ;  /* 0x000000071e137219 */ /* 0x0c0fe400000006ff */
[----:B------:R-:W-:Y:S01]  /*0600*/  SHF.L.U64.HI R21, R30, R7, R8 ;  /* 0x000000071e157219 */ /* 0x000fe20000010208 */
[C---:B------:R-:W-:Y:S01]  /*0610*/  VIADD R8, R9.reuse, 0xa ;  /* 0x0000000a09087836 */ /* 0x040fe20000000000 */
[CC--:B------:R-:W-:Y:S01]  /*0620*/  SHF.L.U32 R20, R16.reuse, R17.reuse, RZ ;  /* 0x0000001110147219 */ /* 0x0c0fe200000006ff */
        /* <DEDUP_REMOVED lines=29> */
[----:B------:R-:W-:Y:S02]  /*0800*/  SHF.L.U32 R8, R10, R7, RZ ;  /* 0x000000070a087219 */ /* 0x000fe400000006ff */
[----:B------:R-:W-:Y:S02]  /*0810*/  LOP3.LUT R14, R14, R17, R18, 0xfe, !PT ;  /* 0x000000110e0e7212 */ /* 0x000fe400078efe12 */
[----:B------:R-:W-:-:S02]  /*0820*/  SHF.L.U64.HI R7, R10, R7, R13 ;  /* 0x000000070a077219 */ /* 0x000fc4000001020d */
[----:B------:R-:W-:Y:S02]  /*0830*/  LOP3.LUT R8, R8, R15, R14, 0xfe, !PT ;  /* 0x0000000f08087212 */ /* 0x000fe400078efe0e */
[----:B------:R-:W-:Y:S01]  /*0840*/  LOP3.LUT R7, R7, R12, R16, 0xfe, !PT ;  /* 0x0000000c07077212 */ /* 0x000fe200078efe10 */
[----:B------:R-:W-:Y:S06]  /*0850*/  @P2 BRA `(.L_x_311) ;  /* 0xfffffff8006c2947 */ /* 0x000fec000383ffff */
[----:B------:R-:W-:-:S07]  /*0860*/  IMAD.MOV.U32 R9, RZ, RZ, R2 ;  /* 0x000000ffff097224 */ /* 0x000fce00078e0002 */
.L_x_310:
        /* <DEDUP_REMOVED lines=55> */
.L_x_313:
        /* <DEDUP_REMOVED lines=30> */
.L_x_314:
        /* <DEDUP_REMOVED lines=27> */
.L_x_312:
        /* <DEDUP_REMOVED lines=10> */
.L_x_309:
[----:B------:R-:W-:Y:S05]  /*1010*/  BSYNC.RECONVERGENT B0 ;  /* 0x0000000000007941 */ /* 0x000fea0003800200 */
.L_x_308:
        /* <DEDUP_REMOVED lines=8> */
[----:B------:R-:W-:Y:S01]  /*10a0*/  VIADD R54, R5, 0xffffffff ;  /* 0xffffffff05367836 */ /* 0x000fe20000000000 */
[----:B------:R-:W-:Y:S01]  /*10b0*/  UMOV UR4, URZ ;  /* 0x000000ff00047c82 */ /* 0x000fe20008000000 */
[----:B------:R-:W-:Y:S02]  /*10c0*/  IMAD.MOV.U32 R36, RZ, RZ, RZ ;  /* 0x000000ffff247224 */ /* 0x000fe400078e00ff */
[----:B------:R-:W-:Y:S01]  /*10d0*/  IMAD.MOV.U32 R34, RZ, RZ, RZ ;  /* 0x000000ffff227224 */ /* 0x000fe200078e00ff */
[----:B------:R-:W-:Y:S01]  /*10e0*/  LOP3.LUT R50, R54, 0x3, RZ, 0xc0, !PT ;  /* 0x0000000336327812 */ /* 0x000fe200078ec0ff */
[----:B------:R-:W-:Y:S01]  /*10f0*/  IMAD.MOV.U32 R32, RZ, RZ, RZ ;  /* 0x000000ffff207224 */ /* 0x000fe200078e00ff */
[----:B0-----:R-:W-:-:S05]  /*1100*/  LEA R48, R7, R48, 0x18 ;  /* 0x0000003007307211 */ /* 0x001fca00078ec0ff */
[--C-:B------:R-:W-:Y:S02]  /*1110*/  IMAD R52, R52, 0x8, R48.reuse ;  /* 0x0000000834347824 */ /* 0x100fe400078e0230 */
[----:B------:R-:W-:-:S07]  /*1120*/  IMAD R48, R3, 0xb0, R48 ;  /* 0x000000b003307824 */ /* 0x000fce00078e0230 */
.L_x_336:
        /* <DEDUP_REMOVED lines=23> */
.L_x_325:
        /* <DEDUP_REMOVED lines=67> */
.L_x_324:
[----:B------:R-:W-:Y:S05]  /*16d0*/  BSYNC.RECONVERGENT B3 ;  /* 0x0000000000037941 */ /* 0x000fea0003800200 */
.L_x_323:
        /* <DEDUP_REMOVED lines=38> */
.L_x_327:
[----:B------:R-:W-:Y:S05]  /*1940*/  BSYNC.RECONVERGENT B3 ;  /* 0x0000000000037941 */ /* 0x000fea0003800200 */
.L_x_326:
[----:B------:R-:W-:-:S13]  /*1950*/  ISETP.NE.OR P0, PT, R0, RZ, P0 ;  /* 0x000000ff0000720c */ /* 0x000fda0000705670 */
[----:B------:R-:W-:Y:S05]  /*1960*/  @!P0 BREAK.RELIABLE B0 ;  /* 0x0000000000008942 */ /* 0x000fea0003800100 */
[----:B------:R-:W-:Y:S05]  /*1970*/  @!P0 BRA `(.L_x_320) ;  /* 0x0000000000508947 */ /* 0x000fea0003800000 */
.L_x_322:
[----:B------:R-:W-:Y:S05]  /*1980*/  BSYNC.RELIABLE B0 ;  /* 0x0000000000007941 */ /* 0x000fea0003800100 */
.L_x_321:
        /* <DEDUP_REMOVED lines=19> */
.L_x_320:
[----:B------:R-:W-:Y:S05]  /*1ac0*/  BSYNC.RECONVERGENT B1 ;  /* 0x0000000000017941 */ /* 0x000fea0003800200 */
.L_x_319:
        /* <DEDUP_REMOVED lines=17> */
.L_x_318:
[----:B------:R-:W-:Y:S05]  /*1be0*/  BSYNC.RECONVERGENT B2 ;  /* 0x0000000000027941 */ /* 0x000fea0003800200 */
.L_x_317:
        /* <DEDUP_REMOVED lines=29> */
.L_x_330:
        /* <DEDUP_REMOVED lines=37> */
.L_x_329:
        /* <DEDUP_REMOVED lines=29> */
.L_x_331:
[----:B------:R-:W-:Y:S05]  /*21e0*/  BSYNC.RECONVERGENT B0 ;  /* 0x0000000000007941 */ /* 0x000fea0003800200 */
.L_x_328:
        /* <DEDUP_REMOVED lines=12> */
[----:B------:R-:W-:Y:S02]  /*22b0*/  LOP3.LUT R2, R2, 0x1, RZ, 0xc0, !PT ;  /* 0x0000000102027812 */ /* 0x000fe400078ec0ff */
[----:B------:R-:W-:Y:S02]  /*22c0*/  LOP3.LUT R18, R3, 0x1, RZ, 0xc0, !PT ;  /* 0x0000000103127812 */ /* 0x000fe400078ec0ff */
[--C-:B------:R-:W-:Y:S02]  /*22d0*/  SHF.R.U32.HI R5, RZ, 0x4, R0.reuse ;  /* 0x00000004ff057819 */ /* 0x100fe40000011600 */
[----:B------:R-:W-:-:S02]  /*22e0*/  SHF.R.U32.HI R4, RZ, 0x3, R0 ;  /* 0x00000003ff047819 */ /* 0x000fc40000011600 */
[--C-:B------:R-:W-:Y:S02]  /*22f0*/  SHF.R.U32.HI R6, RZ, 0x5, R0.reuse ;  /* 0x00000005ff067819 */ /* 0x100fe40000011600 */
[--C-:B------:R-:W-:Y:S02]  /*2300*/  SHF.R.U32.HI R7, RZ, 0x6, R0.reuse ;  /* 0x00000006ff077819 */ /* 0x100fe40000011600 */
[--C-:B------:R-:W-:Y:S02]  /*2310*/  SHF.R.U32.HI R8, RZ, 0x8, R0.reuse ;  /* 0x00000008ff087819 */ /* 0x100fe40000011600 */
[----:B------:R-:W-:Y:S02]  /*2320*/  SHF.R.U32.HI R9, RZ, 0x9, R0 ;  /* 0x00000009ff097819 */ /* 0x000fe40000011600 */
[----:B------:R-:W-:Y:S02]  /*2330*/  IADD3 R30, P2, PT, RZ, -R2, RZ ;  /* 0x80000002ff1e7210 */ /* 0x000fe40007f5e0ff */
[----:B------:R-:W-:-:S02]  /*2340*/  IADD3 R18, P6, PT, RZ, -R18, RZ ;  /* 0x80000012ff127210 */ /* 0x000fc40007fde0ff */
[--C-:B------:R-:W-:Y:S01]  /*2350*/  SHF.R.U32.HI R10, RZ, 0xa, R0.reuse ;  /* 0x0000000aff0a7819 */ /* 0x100fe20000011600 */
[----:B------:R-:W-:Y:S01]  /*2360*/  IMAD.X R28, RZ, RZ, -0x1, P2 ;  /* 0xffffffffff1c7424 */ /* 0x000fe200010e06ff */
[--C-:B------:R-:W-:Y:S01]  /*2370*/  SHF.R.U32.HI R11, RZ, 0xf, R0.reuse ;  /* 0x0000000fff0b7819 */ /* 0x100fe20000011600 */
[----:B------:R-:W-:Y:S01]  /*2380*/  IMAD.X R77, RZ, RZ, -0x1, P6 ;  /* 0xffffffffff4d7424 */ /* 0x000fe200030e06ff */
[--C-:B------:R-:W-:Y:S02]  /*2390*/  SHF.R.U32.HI R12, RZ, 0x10, R0.reuse ;  /* 0x00000010ff0c7819 */ /* 0x100fe40000011600 */
[--C-:B------:R-:W-:Y:S02]  /*23a0*/  SHF.R.U32.HI R13, RZ, 0x11, R0.reuse ;  /* 0x00000011ff0d7819 */ /* 0x100fe40000011600 */
[--C-:B------:R-:W-:Y:S02]  /*23b0*/  SHF.R.U32.HI R14, RZ, 0x12, R0.reuse ;  /* 0x00000012ff0e7819 */ /* 0x100fe40000011600 */
[----:B------:R-:W-:-:S02]  /*23c0*/  SHF.R.U32.HI R15, RZ, 0x13, R0 ;  /* 0x00000013ff0f7819 */ /* 0x000fc40000011600 */
        /* <DEDUP_REMOVED lines=67> */
.L_x_333:
        /* <DEDUP_REMOVED lines=11> */
[----:B--2---:R-:W-:Y:S02]  /*28b0*/  LOP3.LUT R20, R20, R18, RZ, 0xc0, !PT ;  /* 0x0000001214147212 */ /* 0x004fe400078ec0ff */
[----:B------:R-:W-:Y:S02]  /*28c0*/  IADD3 R60, P1, P2, R60, R24, -R25 ;  /* 0x000000183c3c7210 */ /* 0x000fe40007a3e819 */
[----:B------:R-:W-:-:S02]  /*28d0*/  SEL R25, R17, RZ, P0 ;  /* 0x000000ff11197207 */ /* 0x000fc40000000000 */
[----:B------:R-:W-:Y:S02]  /*28e0*/  ISETP.GE.U32.AND P0, PT, R60, R16, PT ;  /* 0x000000103c00720c */ /* 0x000fe40003f06070 */
[----:B------:R-:W-:Y:S02]  /*28f0*/  IADD3.X R62, PT, PT, R62, R58, ~R25, P1, P2 ;  /* 0x0000003a3e3e7210 */ /* 0x000fe40000fe4c19 */
[----:B------:R-:W0:Y:S02]  /*2900*/  LDS.128 R24, [R48+0x20] ;  /* 0x0000200030187984 */ /* 0x000e240000000c00 */
[----:B------:R-:W-:-:S04]  /*2910*/  ISETP.GE.U32.AND.EX P0, PT, R62, R17, PT, P0 ;  /* 0x000000113e00720c */ /* 0x000fc80003f06100 */
[----:B------:R-:W-:-:S04]  /*2920*/  SEL R58, R16, RZ, P0 ;  /* 0x000000ff103a7207 */ /* 0x000fc80000000000 */
        /* <DEDUP_REMOVED lines=134> */
[----:B------:R-:W-:-:S02]  /*3190*/  ISETP.GE.U32.AND.EX P0, PT, R62, R17, PT, P0 ;  /* 0x000000113e00720c */ /* 0x000fc40003f06100 */
[----:B-1----:R-:W-:Y:S02]  /*31a0*/  LOP3.LUT R20, R20, R11, RZ, 0xc0, !PT ;  /* 0x0000000b14147212 */ /* 0x002fe400078ec0ff */
[----:B------:R-:W-:Y:S02]  /*31b0*/  SEL R58, R16, RZ, P0 ;  /* 0x000000ff103a7207 */ /* 0x000fe40000000000 */
[----:B------:R-:W-:Y:S02]  /*31c0*/  LOP3.LUT R22, R22, R8, RZ, 0xc0, !PT ;  /* 0x0000000816167212 */ /* 0x000fe400078ec0ff */
[----:B------:R-:W-:Y:S02]  /*31d0*/  IADD3 R20, P1, P2, R20, R60, -R58 ;  /* 0x0000003c14147210 */ /* 0x000fe40007a3e83a */
[----:B------:R-:W-:Y:S02]  /*31e0*/  LOP3.LUT R60, R21, R33, RZ, 0xc0, !PT ;  /* 0x00000021153c7212 */ /* 0x000fe400078ec0ff */
[----:B------:R-:W-:-:S02]  /*31f0*/  SEL R21, R17, RZ, P0 ;  /* 0x000000ff11157207 */ /* 0x000fc40000000000 */
[----:B------:R-:W-:Y:S02]  /*3200*/  ISETP.GE.U32.AND P0, PT, R20, R16, PT ;  /* 0x000000101400720c */ /* 0x000fe40003f06070 */
[----:B------:R-:W-:Y:S02]  /*3210*/  IADD3.X R60, PT, PT, R60, R62, ~R21, P1, P2 ;  /* 0x0000003e3c3c7210 */ /* 0x000fe40000fe4c15 */
[----:B------:R-:W-:Y:S02]  /*3220*/  LOP3.LUT R58, R23, R37, RZ, 0xc0, !PT ;  /* 0x00000025173a7212 */ /* 0x000fe400078ec0ff */
[----:B------:R-:W-:-:S04]  /*3230*/  ISETP.GE.U32.AND.EX P0, PT, R60, R17, PT, P0 ;  /* 0x000000113c00720c */ /* 0x000fc80003f06100 */
[----:B------:R-:W-:-:S04]  /*3240*/  SEL R21, R16, RZ, P0 ;  /* 0x000000ff10157207 */ /* 0x000fc80000000000 */
[----:B------:R-:W-:Y:S02]  /*3250*/  IADD3 R22, P1, P2, R22, R20, -R21 ;  /* 0x0000001416167210 */ /* 0x000fe40007a3e815 */
[----:B------:R-:W-:Y:S02]  /*3260*/  SEL R21, R17, RZ, P0 ;  /* 0x000000ff11157207 */ /* 0x000fe40000000000 */
[----:B------:R-:W-:Y:S02]  /*3270*/  ISETP.GE.U32.AND P0, PT, R22, R16, PT ;  /* 0x000000101600720c */ /* 0x000fe40003f06070 */
[----:B------:R-:W-:Y:S02]  /*3280*/  IADD3.X R58, PT, PT, R58, R60, ~R21, P1, P2 ;  /* 0x0000003c3a3a7210 */ /* 0x000fe40000fe4c15 */
[----:B0-----:R-:W-:Y:S02]  /*3290*/  LOP3.LUT R20, R24, R39, RZ, 0xc0, !PT ;  /* 0x0000002718147212 */ /* 0x001fe400078ec0ff */
        /* <DEDUP_REMOVED lines=25> */
.L_x_332:
        /* <DEDUP_REMOVED lines=163> */
.L_x_335:
[----:B------:R-:W-:Y:S05]  /*3e60*/  BSYNC.RECONVERGENT B0 ;  /* 0x0000000000007941 */ /* 0x000fea0003800200 */
.L_x_334:
        /* <DEDUP_REMOVED lines=17> */
.L_x_316:
[----:B------:R-:W-:-:S13]  /*3f80*/  ISETP.NE.AND P0, PT, R40, RZ, PT ;  /* 0x000000ff2800720c */ /* 0x000fda0003f05270 */
[----:B------:R-:W-:Y:S05]  /*3f90*/  @P0 EXIT ;  /* 0x000000000000094d */ /* 0x000fea0003800000 */
[----:B------:R-:W0:Y:S01]  /*3fa0*/  LDC.64 R2, c[0x0][0x398] ;  /* 0x0000e600ff027b82 */ /* 0x000e220000000a00 */
[----:B------:R-:W-:Y:S02]  /*3fb0*/  IMAD.MOV.U32 R35, RZ, RZ, R32 ;  /* 0x000000ffff237224 */ /* 0x000fe400078e0020 */
[----:B0-----:R-:W-:-:S05]  /*3fc0*/  IMAD.WIDE R56, R56, 0x8, R2 ;  /* 0x0000000838387825 */ /* 0x001fca00078e0202 */
[----:B------:R-:W-:Y:S01]  /*3fd0*/  STG.E.64 desc[UR8][R56.64], R34 ;  /* 0x0000002238007986 */ /* 0x000fe2000c101b08 */
[----:B------:R-:W-:Y:S05]  /*3fe0*/  EXIT ;  /* 0x000000000000794d */ /* 0x000fea0003800000 */
.L_x_337:
        /* <DEDUP_REMOVED lines=9> */
.L_x_977:


//--------------------- .text._Z3ha2ILi21EEviiPjPiPyy --------------------------
	.section	.text._Z3ha2ILi21EEviiPjPiPyy,"ax",@progbits
	.align	128
        .global         _Z3ha2ILi21EEviiPjPiPyy
        .type           _Z3ha2ILi21EEviiPjPiPyy,@function
        .size           _Z3ha2ILi21EEviiPjPiPyy,(.L_x_978 - _Z3ha2ILi21EEviiPjPiPyy)
        .other          _Z3ha2ILi21EEviiPjPiPyy,@"STO_CUDA_ENTRY STV_DEFAULT"
_Z3ha2ILi21EEviiPjPiPyy:
.text._Z3ha2ILi21EEviiPjPiPyy:
        /* <DEDUP_REMOVED lines=25> */
.L_x_345:
        /* <DEDUP_REMOVED lines=9> */
.L_x_341:
        /* <DEDUP_REMOVED lines=102> */
.L_x_340:
        /* <DEDUP_REMOVED lines=55> */
.L_x_343:
        /* <DEDUP_REMOVED lines=30> */
.L_x_344:
        /* <DEDUP_REMOVED lines=27> */
.L_x_342:
        /* <DEDUP_REMOVED lines=10> */
.L_x_339:
[----:B------:R-:W-:Y:S05]  /*1020*/  BSYNC.RECONVERGENT B0 ;  /* 0x0000000000007941 */ /* 0x000fea0003800200 */
.L_x_338:
        /* <DEDUP_REMOVED lines=16> */
.L_x_367:
        /* <DEDUP_REMOVED lines=23> */
.L_x_355:
        /* <DEDUP_REMOVED lines=67> */
.L_x_354:
[----:B------:R-:W-:Y:S05]  /*16d0*/  BSYNC.RECONVERGENT B3 ;  /* 0x0000000000037941 */ /* 0x000fea0003800200 */
.L_x_353:
        /* <DEDUP_REMOVED lines=38> */
.L_x_357:
[----:B------:R-:W-:Y:S05]  /*1940*/  BSYNC.RECONVERGENT B3 ;  /* 0x0000000000037941 */ /* 0x000fea0003800200 */
.L_x_356:
[----:B------:R-:W-:-:S13]  /*1950*/  ISETP.NE.OR P0, PT, R12, RZ, P0 ;  /* 0x000000ff0c00720c */ /* 0x000fda0000705670 */
[----:B------:R-:W-:Y:S05]  /*1960*/  @!P0 BREAK.RELIABLE B0 ;  /* 0x0000000000008942 */ /* 0x000fea0003800100 */
[----:B------:R-:W-:Y:S05]  /*1970*/  @!P0 BRA `(.L_x_350) ;  /* 0x0000000000508947 */ /* 0x000fea0003800000 */
.L_x_352:
[----:B------:R-:W-:Y:S05]  /*1980*/  BSYNC.RELIABLE B0 ;  /* 0x0000000000007941 */ /* 0x000fea0003800100 */
.L_x_351:
        /* <DEDUP_REMOVED lines=19> */
.L_x_350:
[----:B------:R-:W-:Y:S05]  /*1ac0*/  BSYNC.RECONVERGENT B1 ;  /* 0x0000000000017941 */ /* 0x000fea0003800200 */
.L_x_349:
        /* <DEDUP_REMOVED lines=17> */
.L_x_348:
[----:B------:R-:W-:Y:S05]  /*1be0*/  BSYNC.RECONVERGENT B2 ;  /* 0x0000000000027941 */ /* 0x000fea0003800200 */
.L_x_347:
[----:B------:R-:W-:Y:S05]  /*1bf0*/  WARPSYNC.ALL ;  /* 0x0000000000007948 */ /* 0x000fea0003800000 */
[----:B------:R-:W-:Y:S01]  /*1c00*/  IADD3 R12, P0, PT, RZ, -R13, RZ ;  /* 0x8000000dff0c7210 */ /* 0x000fe20007f1e0ff */
[----:B------:R-:W0:Y:S01]  /*1c10*/  S2UR UR6, SR_CgaCtaId ;  /* 0x00000000000679c3 */ /* 0x000e220000008800 */
[----:B------:R-:W-:Y:S02]  /*1c20*/  UMOV UR5, 0x400 ;  /* 0x0000040000057882 */ /* 0x000fe40000000000 */
[----:B------:R-:W-:Y:S01]  /*1c30*/  UIADD3 UR5, UPT, UPT, UR5, 0x2000, URZ ;  /* 0x0000200005057890 */ /* 0x000fe2000fffe0ff */
[----:B------:R-:W-:-:S05]  /*1c40*/  IMAD.X R15, RZ, RZ, ~R14, P0 ;  /* 0x000000ffff0f7224 */ /* 0x000fca00000e0e0e */
[----:B------:R-:W-:Y:S01]  /*1c50*/  LOP3.LUT R16, R14, R15, RZ, 0xc0, !PT ;  /* 0x0000000f0e107212 */ /* 0x000fe200078ec0ff */
[----:B------:R-:W-:-:S03]  /*1c60*/  IMAD.MOV.U32 R15, RZ, RZ, -0x8 ;  /* 0xfffffff8ff0f7424 */ /* 0x000fc600078e00ff */
[----:B------:R-:W-:Y:S01]  /*1c70*/  ISETP.NE.U32.AND P0, PT, R16, RZ, PT ;  /* 0x000000ff1000720c */ /* 0x000fe20003f05070 */
[----:B0-----:R-:W-:-:S12]  /*1c80*/  ULEA UR7, UR6, UR5, 0x18 ;  /* 0x0000000506077291 */ /* 0x001fd8000f8ec0ff */
[----:B------:R-:W-:Y:S01]  /*1c90*/  @!P0 LOP3.LUT R16, R13, R12, RZ, 0xc0, !PT ;  /* 0x0000000c0d108212 */ /* 0x000fe200078ec0ff */
[----:B------:R-:W0:Y:S03]  /*1ca0*/  LDCU UR6, c[0x0][0x380] ;  /* 0x00007000ff0677ac */ /* 0x000e260008000800 */
[----:B------:R-:W1:Y:S02]  /*1cb0*/  FLO.U32 R12, R16 ;  /* 0x00000010000c7300 */ /* 0x000e6400000e0000 */
[C---:B-1----:R-:W-:Y:S01]  /*1cc0*/  IADD3 R13, PT, PT, -R12.reuse, 0x1f, RZ ;  /* 0x0000001f0c0d7810 */ /* 0x042fe20007ffe1ff */
[----:B0-----:R-:W-:Y:S01]  /*1cd0*/  UISETP.GE.AND UP0, UPT, UR6, 0x2, UPT ;  /* 0x000000020600788c */ /* 0x001fe2000bf06270 */
[----:B------:R-:W-:-:S03]  /*1ce0*/  IADD3 R12, PT, PT, -R12, 0x3f, RZ ;  /* 0x0000003f0c0c7810 */ /* 0x000fc60007ffe1ff */
[----:B------:R-:W-:Y:S02]  /*1cf0*/  @P0 IMAD.MOV R12, RZ, RZ, R13 ;  /* 0x000000ffff0c0224 */ /* 0x000fe400078e020d */
[----:B------:R-:W-:Y:S02]  /*1d00*/  IMAD.MOV.U32 R13, RZ, RZ, RZ ;  /* 0x000000ffff0d7224 */ /* 0x000fe400078e00ff */
[----:B------:R-:W-:-:S06]  /*1d10*/  IMAD R14, R12, R15, UR7 ;  /* 0x000000070c0e7e24 */ /* 0x000fcc000f8e020f */
        /* <DEDUP_REMOVED lines=14> */
.L_x_361:
[----:B------:R-:W-:Y:S01]  /*1e00*/  VIADD R19, R17, 0xffffffff ;  /* 0xffffffff11137836 */ /* 0x000fe20000000000 */
[--C-:B------:R-:W-:Y:S01]  /*1e10*/  SHF.R.U64 R22, R3, R17, R10.reuse ;  /* 0x0000001103167219 */ /* 0x100fe2000000120a */
[C---:B------:R-:W-:Y:S01]  /*1e20*/  VIADD R21, R17.reuse, 0xfffffffe ;  /* 0xfffffffe11157836 */ /* 0x040fe20000000000 */
[----:B------:R-:W-:Y:S01]  /*1e30*/  UIADD3 UR5, UPT, UPT, UR5, 0x4, URZ ;  /* 0x0000000405057890 */ /* 0x000fe2000fffe0ff */
[----:B------:R-:W-:Y:S01]  /*1e40*/  VIADD R23, R17, 0xfffffffd ;  /* 0xfffffffd11177836 */ /* 0x000fe20000000000 */
[C-C-:B------:R-:W-:Y:S02]  /*1e50*/  SHF.R.U64 R20, R3.reuse, R19, R10.reuse ;  /* 0x0000001303147219 */ /* 0x140fe4000000120a */
        /* <DEDUP_REMOVED lines=31> */
.L_x_360:
[----:B------:R-:W-:Y:S05]  /*2050*/  BSYNC.RECONVERGENT B0 ;  /* 0x0000000000007941 */ /* 0x000fea0003800200 */
.L_x_359:
        /* <DEDUP_REMOVED lines=29> */
.L_x_362:
[----:B------:R-:W-:Y:S05]  /*2230*/  BSYNC.RECONVERGENT B0 ;  /* 0x0000000000007941 */ /* 0x000fea0003800200 */
.L_x_358:
        /* <DEDUP_REMOVED lines=21> */
[----:B------:R-:W-:Y:S02]  /*2390*/  LOP3.LUT R17, R17, 0x1, RZ, 0xc0, !PT ;  /* 0x0000000111117812 */ /* 0x000fe400078ec0ff */
[----:B------:R-:W-:Y:S02]  /*23a0*/  LOP3.LUT R18, R18, 0x1, RZ, 0xc0, !PT ;  /* 0x0000000112127812 */ /* 0x000fe400078ec0ff */
[----:B------:R-:W-:Y:S02]  /*23b0*/  LOP3.LUT R19, R19, 0x1, RZ, 0xc0, !PT ;  /* 0x0000000113137812 */ /* 0x000fe400078ec0ff */
[----:B------:R-:W-:Y:S02]  /*23c0*/  LOP3.LUT R20, R20, 0x1, RZ, 0xc0, !PT ;  /* 0x0000000114147812 */ /* 0x000fe400078ec0ff */
        /* <DEDUP_REMOVED lines=32> */
[----:B------:R-:W-:Y:S02]  /*25d0*/  LOP3.LUT R40, R13, 0x1, RZ, 0xc0, !PT ;  /* 0x000000010d287812 */ /* 0x000fe400078ec0ff */
[--C-:B------:R-:W-:Y:S02]  /*25e0*/  SHF.R.U32.HI R41, RZ, 0xd, R13.reuse ;  /* 0x0000000dff297819 */ /* 0x100fe4000001160d */
[----:B------:R-:W-:-:S02]  /*25f0*/  SHF.R.U32.HI R13, RZ, 0xe, R13 ;  /* 0x0000000eff0d7819 */ /* 0x000fc4000001160d */
        /* <DEDUP_REMOVED lines=32> */
.L_x_364:
[----:B0-----:R-:W0:Y:S01]  /*2800*/  LDS.64 R42, [R7] ;  /* 0x00000000072a7984 */ /* 0x001e220000000a00 */
[----:B------:R-:W1:Y:S01]  /*2810*/  LDC.64 R36, c[0x0][0x3a0] ;  /* 0x0000e800ff247b82 */ /* 0x000e620000000a00 */
[----:B------:R-:W-:Y:S02]  /*2820*/  VIADD R50, R50, 0x1 ;  /* 0x0000000132327836 */ /* 0x000fe40000000000 */
[----:B------:R-:W2:Y:S04]  /*2830*/  LDS.64 R40, [R7+0x8] ;  /* 0x0000080007287984 */ /* 0x000ea80000000a00 */
[----:B------:R-:W3:Y:S01]  /*2840*/  LDS.64 R38, [R7+0x10] ;  /* 0x0000100007267984 */ /* 0x000ee20000000a00 */
[----:B0-----:R-:W-:Y:S02]  /*2850*/  LOP3.LUT R42, R42, R14, RZ, 0xc0, !PT ;  /* 0x0000000e2a2a7212 */ /* 0x001fe400078ec0ff */
[----:B------:R-:W-:-:S02]  /*2860*/  LOP3.LUT R54, R43, R48, RZ, 0xc0, !PT ;  /* 0x000000302b367212 */ /* 0x000fc400078ec0ff */
[----:B-1----:R-:W-:Y:S02]  /*2870*/  ISETP.GE.U32.AND P0, PT, R42, R36, PT ;  /* 0x000000242a00720c */ /* 0x002fe40003f06070 */
        /* <DEDUP_REMOVED lines=8> */
[----:B------:R-:W0:Y:S01]  /*2900*/  LDS.64 R40, [R7+0x18] ;  /* 0x0000180007287984 */ /* 0x000e220000000a00 */
[----:B------:R-:W-:Y:S02]  /*2910*/  ISETP.GE.U32.AND P0, PT, R77, R36, PT ;  /* 0x000000244d00720c */ /* 0x000fe40003f06070 */
[----:B------:R-:W-:Y:S02]  /*2920*/  LOP3.LUT R42, R39, R23, RZ, 0xc0, !PT ;  /* 0x00000017272a7212 */ /* 0x000fe400078ec0ff */
[----:B------:R-:W-:-:S04]  /*2930*/  ISETP.GE.U32.AND.EX P0, PT, R52, R37, PT, P0 ;  /* 0x000000253400720c */ /* 0x000fc80003f06100 */
[----:B------:R-:W-:Y:S02]  /*2940*/  SEL R38, R36, RZ, P0 ;  /* 0x000000ff24267207 */ /* 0x000fe40000000000 */
[----:B------:R-:W-:Y:S02]  /*2950*/  SEL R39, R37, RZ, P0 ;  /* 0x000000ff25277207 */ /* 0x000fe40000000000 */
[----:B------:R-:W-:-:S04]  /*2960*/  IADD3 R43, P1, P2, R43, R77, -R38 ;  /* 0x0000004d2b2b7210 */ /* 0x000fc80007a3e826 */
[----:B------:R-:W-:Y:S02]  /*2970*/  IADD3.X R42, PT, PT, R42, R52, ~R39, P1, P2 ;  /* 0x000000342a2a7210 */ /* 0x000fe40000fe4c27 */
[----:B------:R-:W1:Y:S01]  /*2980*/  LDS.64 R38, [R7+0x20] ;  /* 0x0000200007267984 */ /* 0x000e620000000a00 */
[----:B------:R-:W-:-:S04]  /*2990*/  ISETP.GE.U32.AND P0, PT, R43, R36, PT ;  /* 0x000000242b00720c */ /* 0x000fc80003f06070 */
[----:B------:R-:W-:Y:S02]  /*29a0*/  ISETP.GE.U32.AND.EX P0, PT, R42, R37, PT, P0 ;  /* 0x000000252a00720c */ /* 0x000fe40003f06100 */
[----:B0-----:R-:W-:Y:S02]  /*29b0*/  LOP3.LUT R77, R40, R17, RZ, 0xc0, !PT ;  /* 0x00000011284d7212 */ /* 0x001fe400078ec0ff */
[----:B------:R-:W-:Y:S02]  /*29c0*/  SEL R40, R36, RZ, P0 ;  /* 0x000000ff24287207 */ /* 0x000fe40000000000 */
[----:B------:R-:W-:Y:S02]  /*29d0*/  LOP3.LUT R52, R41, R25, RZ, 0xc0, !PT ;  /* 0x0000001929347212 */ /* 0x000fe400078ec0ff */
[----:B------:R-:W-:Y:S02]  /*29e0*/  SEL R41, R37, RZ, P0 ;  /* 0x000000ff25297207 */ /* 0x000fe40000000000 */
[----:B------:R-:W-:-:S04]  /*29f0*/  IADD3 R77, P1, P2, R77, R43, -R40 ;  /* 0x0000002b4d4d7210 */ /* 0x000fc80007a3e828 */
[----:B------:R-:W-:Y:S02]  /*2a00*/  IADD3.X R52, PT, PT, R52, R42, ~R41, P1, P2 ;  /* 0x0000002a34347210 */ /* 0x000fe40000fe4c29 */
[----:B------:R-:W0:Y:S01]  /*2a10*/  LDS.64 R40, [R7+0x28] ;  /* 0x0000280007287984 */ /* 0x000e220000000a00 */
[----:B------:R-:W-:-:S04]  /*2a20*/  ISETP.GE.U32.AND P0, PT, R77, R36, PT ;  /* 0x000000244d00720c */ /* 0x000fc80003f06070 */
[----:B------:R-:W-:Y:S02]  /*2a30*/  ISETP.GE.U32.AND.EX P0, PT, R52, R37, PT, P0 ;  /* 0x000000253400720c */ /* 0x000fe40003f06100 */
[----:B-1----:R-:W-:Y:S02]  /*2a40*/  LOP3.LUT R43, R38, R18, RZ, 0xc0, !PT ;  /* 0x00000012262b7212 */ /* 0x002fe400078ec0ff */
[----:B------:R-:W-:Y:S02]  /*2a50*/  SEL R38, R36, RZ, P0 ;  /* 0x000000ff24267207 */ /* 0x000fe40000000000 */
[----:B------:R-:W-:Y:S02]  /*2a60*/  LOP3.LUT R42, R39, R27, RZ, 0xc0, !PT ;  /* 0x0000001b272a7212 */ /* 0x000fe400078ec0ff */
        /* <DEDUP_REMOVED lines=126> */
[----:B------:R-:W-:Y:S02]  /*3250*/  IADD3 R52, P1, P2, R52, R77, -R43 ;  /* 0x0000004d34347210 */ /* 0x000fe40007a3e82b */
[----:B------:R-:W1:Y:S01]  /*3260*/  LDS.64 R42, [R7+0xa0] ;  /* 0x0000a000072a7984 */ /* 0x000e620000000a00 */
[----:B------:R-:W-:Y:S01]  /*3270*/  SEL R39, R37, RZ, P0 ;  /* 0x000000ff25277207 */ /* 0x000fe20000000000 */
[----:B------:R-:W-:Y:S03]  /*3280*/  BAR.SYNC.DEFER_BLOCKING 0x0 ;  /* 0x0000000000007b1d */ /* 0x000fe60000010000 */
[----:B------:R-:W-:-:S02]  /*3290*/  IADD3.X R54, PT, PT, R54, R56, ~R39, P1, P2 ;  /* 0x0000003836367210 */ /* 0x000fc40000fe4c27 */
[----:B------:R-:W-:-:S04]  /*32a0*/  ISETP.GE.U32.AND P0, PT, R52, R36, PT ;  /* 0x000000243400720c */ /* 0x000fc80003f06070 */
[----:B------:R-:W-:-:S04]  /*32b0*/  ISETP.GE.U32.AND.EX P0, PT, R54, R37, PT, P0 ;  /* 0x000000253600720c */ /* 0x000fc80003f06100 */
[----:B------:R-:W-:Y:S02]  /*32c0*/  SEL R38, R36, RZ, P0 ;  /* 0x000000ff24267207 */ /* 0x000fe40000000000 */
[----:B------:R-:W-:Y:S02]  /*32d0*/  SEL R39, R37, RZ, P0 ;  /* 0x000000ff25277207 */ /* 0x000fe40000000000 */
[----:B0-----:R-:W-:Y:S02]  /*32e0*/  LOP3.LUT R77, R40, R53, RZ, 0xc0, !PT ;  /* 0x00000035284d7212 */ /* 0x001fe400078ec0ff */
[----:B------:R-:W-:Y:S02]  /*32f0*/  LOP3.LUT R40, R41, R71, RZ, 0xc0, !PT ;  /* 0x0000004729287212 */ /* 0x000fe400078ec0ff */
[----:B------:R-:W-:-:S04]  /*3300*/  IADD3 R77, P1, P2, R77, R52, -R38 ;  /* 0x000000344d4d7210 */ /* 0x000fc80007a3e826 */
[----:B------:R-:W-:Y:S02]  /*3310*/  IADD3.X R40, PT, PT, R40, R54, ~R39, P1, P2 ;  /* 0x0000003628287210 */ /* 0x000fe40000fe4c27 */
[----:B------:R-:W-:-:S04]  /*3320*/  ISETP.GE.U32.AND P0, PT, R77, R36, PT ;  /* 0x000000244d00720c */ /* 0x000fc80003f06070 */
[----:B------:R-:W-:Y:S02]  /*3330*/  ISETP.GE.U32.AND.EX P0, PT, R40, R37, PT, P0 ;  /* 0x000000252800720c */ /* 0x000fe40003f06100 */
[----:B-1----:R-:W-:Y:S02]  /*3340*/  LOP3.LUT R39, R42, R57, RZ, 0xc0, !PT ;  /* 0x000000392a277212 */ /* 0x002fe400078ec0ff */
[----:B------:R-:W-:Y:S02]  /*3350*/  SEL R38, R36, RZ, P0 ;  /* 0x000000ff24267207 */ /* 0x000fe40000000000 */
[----:B------:R-:W-:Y:S02]  /*3360*/  SEL R41, R37, RZ, P0 ;  /* 0x000000ff25297207 */ /* 0x000fe40000000000 */
[----:B------:R-:W-:Y:S02]  /*3370*/  IADD3 R39, P1, P2, R39, R77, -R38 ;  /* 0x0000004d27277210 */ /* 0x000fe40007a3e826 */
[----:B------:R-:W-:-:S02]  /*3380*/  LOP3.LUT R38, R43, R73, RZ, 0xc0, !PT ;  /* 0x000000492b267212 */ /* 0x000fc400078ec0ff */
        /* <DEDUP_REMOVED lines=12> */
.L_x_363:
[----:B------:R-:W-:Y:S01]  /*3450*/  ULEA UR5, UR6, UR7, 0x3 ;  /* 0x0000000706057291 */ /* 0x000fe2000f8e18ff */
[----:B------:R-:W-:Y:S01]  /*3460*/  IADD3 R13, PT, PT, -R12, 0x3f, RZ ;  /* 0x0000003f0c0d7810 */ /* 0x000fe20007ffe1ff */
[----:B------:R-:W1:Y:S01]  /*3470*/  LDCU UR10, c[0x0][0x384] ;  /* 0x00007080ff0a77ac */ /* 0x000e620008000800 */
[----:B------:R-:W-:Y:S06]  /*3480*/  BSSY.RECONVERGENT B0, `(.L_x_365) ;  /* 0x00000a5000007945 */ /* 0x000fec0003800200 */
        /* <DEDUP_REMOVED lines=164> */
.L_x_366:
[----:B------:R-:W-:Y:S05]  /*3ed0*/  BSYNC.RECONVERGENT B0 ;  /* 0x0000000000007941 */ /* 0x000fea0003800200 */
.L_x_365:
        /* <DEDUP_REMOVED lines=17> */
.L_x_346:
[----:B------:R-:W-:-:S13]  /*3ff0*/  ISETP.NE.AND P0, PT, R2, RZ, PT ;  /* 0x000000ff0200720c */ /* 0x000fda0003f05270 */
[----:B------:R-:W-:Y:S05]  /*4000*/  @P0 EXIT ;  /* 0x000000000000094d */ /* 0x000fea0003800000 */
[----:B-----5:R-:W0:Y:S02]  /*4010*/  LDC.64 R2, c[0x0][0x398] ;  /* 0x0000e600ff027b82 */ /* 0x020e240000000a00 */
[----:B0-----:R-:W-:-:S05]  /*4020*/  IMAD.WIDE R2, R0, 0x8, R2 ;  /* 0x0000000800027825 */ /* 0x001fca00078e0202 */
[----:B------:R-:W-:Y:S01]  /*4030*/  STG.E.64 desc[UR8][R2.64], R4 ;  /* 0x0000000402007986 */ /* 0x000fe2000c101b08 */
[----:B------:R-:W-:Y:S05]  /*4040*/  EXIT ;  /* 0x000000000000794d */ /* 0x000fea0003800000 */
.L_x_368:
        /* <DEDUP_REMOVED lines=11> */
.L_x_978:


//--------------------- .text._Z3ha2ILi20EEviiPjPiPyy --------------------------
	.section	.text._Z3ha2ILi20EEviiPjPiPyy,"ax",@progbits
	.align	128
        .global         _Z3ha2ILi20EEviiPjPiPyy
        .type           _Z3ha2ILi20EEviiPjPiPyy,@function
        .size           _Z3ha2ILi20EEviiPjPiPyy,(.L_x_979 - _Z3ha2ILi20EEviiPjPiPyy)
        .other          _Z3ha2ILi20EEviiPjPiPyy,@"STO_CUDA_ENTRY STV_DEFAULT"
_Z3ha2ILi20EEviiPjPiPyy:
.text._Z3ha2ILi20EEviiPjPiPyy:
        /* <DEDUP_REMOVED lines=25> */
.L_x_376:
        /* <DEDUP_REMOVED lines=8> */
.L_x_372:
        /* <DEDUP_REMOVED lines=102> */
.L_x_371:
        /* <DEDUP_REMOVED lines=55> */
.L_x_374:
        /* <DEDUP_REMOVED lines=30> */
.L_x_375:
        /* <DEDUP_REMOVED lines=27> */
.L_x_373:
        /* <DEDUP_REMOVED lines=9> */
.L_x_370:
[----:B------:R-:W-:Y:S05]  /*1000*/  BSYNC.RECONVERGENT B0 ;  /* 0x0000000000007941 */ /* 0x000fea0003800200 */
.L_x_369:
        /* <DEDUP_REMOVED lines=11> */
[----:B------:R-:W-:Y:S02]  /*10c0*/  IMAD.MOV.U32 R18, RZ, RZ, RZ ;  /* 0x000000ffff127224 */ /* 0x000fe400078e00ff */
[----:B------:R-:W-:Y:S01]  /*10d0*/  IMAD.MOV.U32 R16, RZ, RZ, RZ ;  /* 0x000000ffff107224 */ /* 0x000fe200078e00ff */
[----:B------:R-:W-:Y:S01]  /*10e0*/  LOP3.LUT R40, R44, 0x3, RZ, 0xc0, !PT ;  /* 0x000000032c287812 */ /* 0x000fe200078ec0ff */
[----:B------:R-:W-:Y:S01]  /*10f0*/  IMAD.MOV.U32 R14, RZ, RZ, RZ ;  /* 0x000000ffff0e7224 */ /* 0x000fe200078e00ff */
[----:B0-----:R-:W-:-:S05]  /*1100*/  LEA R38, R7, R38, 0x18 ;  /* 0x0000002607267211 */ /* 0x001fca00078ec0ff */
[--C-:B------:R-:W-:Y:S02]  /*1110*/  IMAD R42, R5, 0x8, R38.reuse ;  /* 0x00000008052a7824 */ /* 0x100fe400078e0226 */
[----:B------:R-:W-:-:S07]  /*1120*/  IMAD R38, R3, 0xa0, R38 ;  /* 0x000000a003267824 */ /* 0x000fce00078e0226 */
.L_x_398:
        /* <DEDUP_REMOVED lines=23> */
.L_x_386:
        /* <DEDUP_REMOVED lines=67> */
.L_x_385:
[----:B------:R-:W-:Y:S05]  /*16d0*/  BSYNC.RECONVERGENT B3 ;  /* 0x0000000000037941 */ /* 0x000fea0003800200 */
.L_x_384:
        /* <DEDUP_REMOVED lines=38> */
.L_x_388:
[----:B------:R-:W-:Y:S05]  /*1940*/  BSYNC.RECONVERGENT B3 ;  /* 0x0000000000037941 */ /* 0x000fea0003800200 */
.L_x_387:
[----:B------:R-:W-:-:S13]  /*1950*/  ISETP.NE.OR P0, PT, R0, RZ, P0 ;  /* 0x000000ff0000720c */ /* 0x000fda0000705670 */
[----:B------:R-:W-:Y:S05]  /*1960*/  @!P0 BREAK.RELIABLE B0 ;  /* 0x0000000000008942 */ /* 0x000fea0003800100 */
[----:B------:R-:W-:Y:S05]  /*1970*/  @!P0 BRA `(.L_x_381) ;  /* 0x0000000000508947 */ /* 0x000fea0003800000 */
.L_x_383:
[----:B------:R-:W-:Y:S05]  /*1980*/  BSYNC.RELIABLE B0 ;  /* 0x0000000000007941 */ /* 0x000fea0003800100 */
.L_x_382:
        /* <DEDUP_REMOVED lines=19> */
.L_x_381:
[----:B------:R-:W-:Y:S05]  /*1ac0*/  BSYNC.RECONVERGENT B1 ;  /* 0x0000000000017941 */ /* 0x000fea0003800200 */
.L_x_380:
        /* <DEDUP_REMOVED lines=17> */
.L_x_379:
[----:B------:R-:W-:Y:S05]  /*1be0*/  BSYNC.RECONVERGENT B2 ;  /* 0x0000000000027941 */ /* 0x000fea0003800200 */
.L_x_378:
        /* <DEDUP_REMOVED lines=33> */
.L_x_392:
        /* <DEDUP_REMOVED lines=37> */
.L_x_391:
[----:B------:R-:W-:Y:S05]  /*2050*/  BSYNC.RECONVERGENT B0 ;  /* 0x0000000000007941 */ /* 0x000fea0003800200 */
.L_x_390:
        /* <DEDUP_REMOVED lines=29> */
.L_x_393:
[----:B------:R-:W-:Y:S05]  /*2230*/  BSYNC.RECONVERGENT B0 ;  /* 0x0000000000007941 */ /* 0x000fea0003800200 */
.L_x_389:
        /* <DEDUP_REMOVED lines=12> */
[--C-:B------:R-:W-:Y:S02]  /*2300*/  SHF.R.U32.HI R4, RZ, 0x3, R0.reuse ;  /* 0x00000003ff047819 */ /* 0x100fe40000011600 */
[--C-:B------:R-:W-:Y:S02]  /*2310*/  SHF.R.U32.HI R5, RZ, 0x4, R0.reuse ;  /* 0x00000004ff057819 */ /* 0x100fe40000011600 */
[----:B------:R-:W-:-:S02]  /*2320*/  SHF.R.U32.HI R6, RZ, 0x5, R0 ;  /* 0x00000005ff067819 */ /* 0x000fc40000011600 */
[--C-:B------:R-:W-:Y:S02]  /*2330*/  SHF.R.U32.HI R7, RZ, 0x6, R0.reuse ;  /* 0x00000006ff077819 */ /* 0x100fe40000011600 */
[--C-:B------:R-:W-:Y:S02]  /*2340*/  SHF.R.U32.HI R8, RZ, 0x7, R0.reuse ;  /* 0x00000007ff087819 */ /* 0x100fe40000011600 */
[----:B------:R-:W-:Y:S02]  /*2350*/  IADD3 R77, P6, PT, RZ, -R2, RZ ;  /* 0x80000002ff4d7210 */ /* 0x000fe40007fde0ff */
[--C-:B------:R-:W-:Y:S02]  /*2360*/  SHF.R.U32.HI R9, RZ, 0x8, R0.reuse ;  /* 0x00000008ff097819 */ /* 0x100fe40000011600 */
[--C-:B------:R-:W-:Y:S01]  /*2370*/  SHF.R.U32.HI R10, RZ, 0x9, R0.reuse ;  /* 0x00000009ff0a7819 */ /* 0x100fe20000011600 */
        /* <DEDUP_REMOVED lines=24> */
[----:B------:R-:W-:Y:S02]  /*2500*/  IADD3 R7, P1, PT, RZ, -R7, RZ ;  /* 0x80000007ff077210 */ /* 0x000fe40007f3e0ff */
[----:B------:R-:W-:Y:S01]  /*2510*/  IADD3 R2, P6, PT, RZ, -R8, RZ ;  /* 0x80000008ff027210 */ /* 0x000fe20007fde0ff */
[----:B------:R-:W-:Y:S01]  /*2520*/  IMAD.X R8, RZ, RZ, -0x1, P2 ;  /* 0xffffffffff087424 */ /* 0x000fe200010e06ff */
[----:B------:R-:W-:Y:S02]  /*2530*/  LOP3.LUT R6, R10, 0x1, RZ, 0xc0, !PT ;  /* 0x000000010a067812 */ /* 0x000fe400078ec0ff */
[----:B------:R-:W-:-:S02]  /*2540*/  LOP3.LUT R9, R9, 0x1, RZ, 0xc0, !PT ;  /* 0x0000000109097812 */ /* 0x000fc400078ec0ff */
[----:B------:R-:W-:Y:S01]  /*2550*/  LOP3.LUT R13, R11, 0x1, RZ, 0xc0, !PT ;  /* 0x000000010b0d7812 */ /* 0x000fe200078ec0ff */
[----:B------:R-:W-:Y:S01]  /*2560*/  IMAD.X R11, RZ, RZ, -0x1, P3 ;  /* 0xffffffffff0b7424 */ /* 0x000fe200018e06ff */
[----:B------:R-:W-:Y:S01]  /*2570*/  LOP3.LUT R10, R12, 0x1, RZ, 0xc0, !PT ;  /* 0x000000010c0a7812 */ /* 0x000fe200078ec0ff */
[----:B------:R-:W-:Y:S01]  /*2580*/  IMAD.X R12, RZ, RZ, -0x1, P6 ;  /* 0xffffffffff0c7424 */ /* 0x000fe200030e06ff */
[----:B------:R-:W-:Y:S01]  /*2590*/  LOP3.LUT R17, R15, 0x1, RZ, 0xc0, !PT ;  /* 0x000000010f117812 */ /* 0x000fe200078ec0ff */
[----:B------:R-:W-:Y:S01]  /*25a0*/  IMAD.X R15, RZ, RZ, -0x1, P1 ;  /* 0xffffffffff0f7424 */ /* 0x000fe200008e06ff */
        /* <DEDUP_REMOVED lines=33> */
.L_x_395:
        /* <DEDUP_REMOVED lines=16> */
[----:B------:R-:W0:Y:S01]  /*28c0*/  LDS.128 R20, [R38+0x20] ;  /* 0x0000200026147984 */ /* 0x000e220000000c00 */
[----:B------:R-:W-:Y:S02]  /*28d0*/  LOP3.LUT R50, R25, R71, RZ, 0xc0, !PT ;  /* 0x0000004719327212 */ /* 0x000fe400078ec0ff */
[----:B------:R-:W-:-:S04]  /*28e0*/  ISETP.GE.U32.AND.EX P0, PT, R56, R31, PT, P0 ;  /* 0x0000001f3800720c */ /* 0x000fc80003f06100 */
[----:B------:R-:W-:Y:S02]  /*28f0*/  SEL R52, R30, RZ, P0 ;  /* 0x000000ff1e347207 */ /* 0x000fe40000000000 */
[----:B------:R-:W-:Y:S02]  /*2900*/  SEL R25, R31, RZ, P0 ;  /* 0x000000ff1f197207 */ /* 0x000fe40000000000 */
[----:B------:R-:W-:Y:S02]  /*2910*/  IADD3 R24, P1, P2, R24, R54, -R52 ;  /* 0x0000003618187210 */ /* 0x000fe40007a3e834 */
[----:B------:R-:W-:Y:S02]  /*2920*/  LOP3.LUT R54, R26, R69, RZ, 0xc0, !PT ;  /* 0x000000451a367212 */ /* 0x000fe400078ec0ff */
[----:B------:R-:W-:Y:S02]  /*2930*/  IADD3.X R50, PT, PT, R50, R56, ~R25, P1, P2 ;  /* 0x0000003832327210 */ /* 0x000fe40000fe4c19 */
[----:B------:R-:W-:-:S02]  /*2940*/  ISETP.GE.U32.AND P0, PT, R24, R30, PT ;  /* 0x0000001e1800720c */ /* 0x000fc40003f06070 */
[----:B------:R-:W-:Y:S02]  /*2950*/  LOP3.LUT R56, R27, R4, RZ, 0xc0, !PT ;  /* 0x000000041b387212 */ /* 0x000fe400078ec0ff */
[----:B------:R-:W-:-:S04]  /*2960*/  ISETP.GE.U32.AND.EX P0, PT, R50, R31, PT, P0 ;  /* 0x0000001f3200720c */ /* 0x000fc80003f06100 */
        /* <DEDUP_REMOVED lines=151> */
.L_x_394:
        /* <DEDUP_REMOVED lines=151> */
.L_x_397:
[----:B------:R-:W-:Y:S05]  /*3c50*/  BSYNC.RECONVERGENT B0 ;  /* 0x0000000000007941 */ /* 0x000fea0003800200 */
.L_x_396:
        /* <DEDUP_REMOVED lines=17> */
.L_x_377:
[----:B------:R-:W-:-:S13]  /*3d70*/  ISETP.NE.AND P0, PT, R32, RZ, PT ;  /* 0x000000ff2000720c */ /* 0x000fda0003f05270 */
[----:B------:R-:W-:Y:S05]  /*3d80*/  @P0 EXIT ;  /* 0x000000000000094d */ /* 0x000fea0003800000 */
[----:B------:R-:W0:Y:S01]  /*3d90*/  LDC.64 R2, c[0x0][0x398] ;  /* 0x0000e600ff027b82 */ /* 0x000e220000000a00 */
[----:B------:R-:W-:Y:S02]  /*3da0*/  IMAD.MOV.U32 R17, RZ, RZ, R14 ;  /* 0x000000ffff117224 */ /* 0x000fe400078e000e */
[----:B0-----:R-:W-:-:S05]  /*3db0*/  IMAD.WIDE R48, R48, 0x8, R2 ;  /* 0x0000000830307825 */ /* 0x001fca00078e0202 */
[----:B------:R-:W-:Y:S01]  /*3dc0*/  STG.E.64 desc[UR8][R48.64], R16 ;  /* 0x0000001030007986 */ /* 0x000fe2000c101b08 */
[----:B------:R-:W-:Y:S05]  /*3dd0*/  EXIT ;  /* 0x000000000000794d */ /* 0x000fea0003800000 */
.L_x_399:
        /* <DEDUP_REMOVED lines=10> */
.L_x_979:


//--------------------- .text._Z3ha2ILi19EEviiPjPiPyy --------------------------
	.section	.text._Z3ha2ILi19EEviiPjPiPyy,"ax",@progbits
	.align	128
        .global         _Z3ha2ILi19EEviiPjPiPyy
        .type           _Z3ha2ILi19EEviiPjPiPyy,@function
        .size           _Z3ha2ILi19EEviiPjPiPyy,(.L_x_980 - _Z3ha2ILi19EEviiPjPiPyy)
        .other          _Z3ha2ILi19EEviiPjPiPyy,@"STO_CUDA_ENTRY STV_DEFAULT"
_Z3ha2ILi19EEviiPjPiPyy:
.text._Z3ha2ILi19EEviiPjPiPyy:
        /* <DEDUP_REMOVED lines=25> */
.L_x_407:
        /* <DEDUP_REMOVED lines=9> */
.L_x_403:
        /* <DEDUP_REMOVED lines=18> */
[----:B------:R-:W-:-:S02]  /*0340*/  VIADD R28, R16, 0x1 ;  /* 0x00000001101c7836 */ /* 0x000fc40000000000 */
[----:B0-----:R-:W-:Y:S01]  /*0350*/  VIADD R10, R16, 0x3 ;  /* 0x00000003100a7836 */ /* 0x001fe20000000000 */
[----:B--2---:R-:W-:Y:S02]  /*0360*/  SHF.R.S32.HI R36, RZ, 0x1f, R27 ;  /* 0x0000001fff247819 */ /* 0x004fe4000001141b */
[CC--:B------:R-:W-:Y:S02]  /*0370*/  SHF.L.U32 R38, R27.reuse, R16.reuse, RZ ;  /* 0x000000101b267219 */ /* 0x0c0fe400000006ff */
[----:B---3--:R-:W-:Y:S02]  /*0380*/  SHF.R.S32.HI R37, RZ, 0x1f, R29 ;  /* 0x0000001fff257819 */ /* 0x008fe4000001141d */
[----:B------:R-:W-:Y:S02]  /*0390*/  SHF.L.U64.HI R39, R27, R16, R36 ;  /* 0x000000101b277219 */ /* 0x000fe40000010224 */
[CC--:B------:R-:W-:Y:S02]  /*03a0*/  SHF.L.U32 R27, R29.reuse, R28.reuse, RZ ;  /* 0x0000001c1d1b7219 */ /* 0x0c0fe400000006ff */
[----:B------:R-:W-:-:S02]  /*03b0*/  SHF.L.U64.HI R36, R29, R28, R37 ;  /* 0x0000001c1d247219 */ /* 0x000fc40000010225 */
[----:B------:R-:W-:Y:S01]  /*03c0*/  LOP3.LUT R27, R27, R38, R14, 0xfe, !PT ;  /* 0x000000261b1b7212 */ /* 0x000fe200078efe0e */
[----:B------:R-:W-:Y:S01]  /*03d0*/  VIADD R14, R16, 0x2 ;  /* 0x00000002100e7836 */ /* 0x000fe20000000000 */
[----:B------:R-:W-:Y:S02]  /*03e0*/  LOP3.LUT R36, R36, R39, R15, 0xfe, !PT ;  /* 0x0000002724247212 */ /* 0x000fe400078efe0f */
[----:B----4-:R-:W-:Y:S02]  /*03f0*/  SHF.R.S32.HI R11, RZ, 0x1f, R31 ;  /* 0x0000001fff0b7819 */ /* 0x010fe4000001141f */
[----:B------:R-:W-:Y:S02]  /*0400*/  SHF.R.S32.HI R15, RZ, 0x1f, R33 ;  /* 0x0000001fff0f7819 */ /* 0x000fe40000011421 */
[CC--:B------:R-:W-:Y:S02]  /*0410*/  SHF.L.U32 R28, R31.reuse, R14.reuse, RZ ;  /* 0x0000000e1f1c7219 */ /* 0x0c0fe400000006ff */
[----:B------:R-:W-:Y:S01]  /*0420*/  SHF.L.U64.HI R14, R31, R14, R11 ;  /* 0x0000000e1f0e7219 */ /* 0x000fe2000001020b */
[----:B------:R-:W-:Y:S01]  /*0430*/  VIADD R11, R16, 0x5 ;  /* 0x00000005100b7836 */ /* 0x000fe20000000000 */
[----:B------:R-:W-:-:S02]  /*0440*/  SHF.L.U64.HI R15, R33, R10, R15 ;  /* 0x0000000a210f7219 */ /* 0x000fc4000001020f */
[----:B------:R-:W-:Y:S01]  /*0450*/  SHF.L.U32 R29, R33, R10, RZ ;  /* 0x0000000a211d7219 */ /* 0x000fe200000006ff */
[----:B------:R-:W-:Y:S01]  /*0460*/  VIADD R10, R16, 0x4 ;  /* 0x00000004100a7836 */ /* 0x000fe20000000000 */
[----:B------:R-:W-:Y:S02]  /*0470*/  LOP3.LUT R31, R15, R14, R36, 0xfe, !PT ;  /* 0x0000000e0f1f7212 */ /* 0x000fe400078efe24 */
[----:B------:R-:W-:Y:S02]  /*0480*/  SHF.R.S32.HI R14, RZ, 0x1f, R35 ;  /* 0x0000001fff0e7819 */ /* 0x000fe40000011423 */
[----:B------:R-:W-:Y:S02]  /*0490*/  SHF.R.S32.HI R15, RZ, 0x1f, R30 ;  /* 0x0000001fff0f7819 */ /* 0x000fe4000001141e */
[----:B------:R-:W-:Y:S02]  /*04a0*/  LOP3.LUT R29, R29, R28, R27, 0xfe, !PT ;  /* 0x0000001c1d1d7212 */ /* 0x000fe400078efe1b */
[----:B------:R-:W-:-:S02]  /*04b0*/  SHF.L.U32 R27, R35, R10, RZ ;  /* 0x0000000a231b7219 */ /* 0x000fc400000006ff */
[-C--:B------:R-:W-:Y:S02]  /*04c0*/  SHF.L.U32 R28, R30, R11.reuse, RZ ;  /* 0x0000000b1e1c7219 */ /* 0x080fe400000006ff */
[----:B------:R-:W-:Y:S01]  /*04d0*/  SHF.L.U64.HI R14, R35, R10, R14 ;  /* 0x0000000a230e7219 */ /* 0x000fe2000001020e */
[----:B------:R-:W-:Y:S01]  /*04e0*/  VIADD R10, R16, 0x7 ;  /* 0x00000007100a7836 */ /* 0x000fe20000000000 */
[----:B------:R-:W-:Y:S01]  /*04f0*/  SHF.L.U64.HI R15, R30, R11, R15 ;  /* 0x0000000b1e0f7219 */ /* 0x000fe2000001020f */
[----:B------:R-:W-:Y:S01]  /*0500*/  VIADD R11, R16, 0x6 ;  /* 0x00000006100b7836 */ /* 0x000fe20000000000 */
[----:B------:R-:W-:Y:S02]  /*0510*/  LOP3.LUT R28, R28, R27, R29, 0xfe, !PT ;  /* 0x0000001b1c1c7212 */ /* 0x000fe400078efe1d */
[----:B------:R-:W-:Y:S02]  /*0520*/  LOP3.LUT R29, R15, R14, R31, 0xfe, !PT ;  /* 0x0000000e0f1d7212 */ /* 0x000fe400078efe1f */
[----:B------:R-:W-:-:S02]  /*0530*/  SHF.R.S32.HI R14, RZ, 0x1f, R26 ;  /* 0x0000001fff0e7819 */ /* 0x000fc4000001141a */
[----:B------:R-:W-:Y:S02]  /*0540*/  SHF.R.S32.HI R15, RZ, 0x1f, R25 ;  /* 0x0000001fff0f7819 */ /* 0x000fe40000011419 */
        /* <DEDUP_REMOVED lines=16> */
[----:B------:R-:W-:Y:S02]  /*0650*/  LOP3.LUT R24, R24, R25, R26, 0xfe, !PT ;  /* 0x0000001918187212 */ /* 0x000fe400078efe1a */
[----:B------:R-:W-:Y:S02]  /*0660*/  LOP3.LUT R25, R15, R14, R27, 0xfe, !PT ;  /* 0x0000000e0f197212 */ /* 0x000fe400078efe1b */
[----:B------:R-:W-:Y:S02]  /*0670*/  SHF.R.S32.HI R14, RZ, 0x1f, R22 ;  /* 0x0000001fff0e7819 */ /* 0x000fe40000011416 */
[----:B------:R-:W-:Y:S02]  /*0680*/  SHF.R.S32.HI R15, RZ, 0x1f, R21 ;  /* 0x0000001fff0f7819 */ /* 0x000fe40000011415 */
[----:B------:R-:W-:-:S02]  /*0690*/  SHF.L.U32 R23, R22, R11, RZ ;  /* 0x0000000b16177219 */ /* 0x000fc400000006ff */
[----:B------:R-:W-:Y:S01]  /*06a0*/  SHF.L.U64.HI R14, R22, R11, R14 ;  /* 0x0000000b160e7219 */ /* 0x000fe2000001020e */
[C---:B------:R-:W-:Y:S01]  /*06b0*/  VIADD R11, R16.reuse, 0xc ;  /* 0x0000000c100b7836 */ /* 0x040fe20000000000 */
[CC--:B------:R-:W-:Y:S02]  /*06c0*/  SHF.L.U32 R22, R21.reuse, R10.reuse, RZ ;  /* 0x0000000a15167219 */ /* 0x0c0fe400000006ff */
        /* <DEDUP_REMOVED lines=12> */
[----:B------:R-:W-:Y:S01]  /*0790*/  LOP3.LUT R20, R20, R21, R22, 0xfe, !PT ;  /* 0x0000001514147212 */ /* 0x000fe200078efe16 */
[----:B------:R-:W-:Y:S01]  /*07a0*/  VIADD R16, R16, 0x10 ;  /* 0x0000001010107836 */ /* 0x000fe20000000000 */
[----:B------:R-:W-:-:S02]  /*07b0*/  LOP3.LUT R21, R15, R14, R23, 0xfe, !PT ;  /* 0x0000000e0f157212 */ /* 0x000fc400078efe17 */
[----:B------:R-:W-:Y:S02]  /*07c0*/  SHF.R.S32.HI R14, RZ, 0x1f, R17 ;  /* 0x0000001fff0e7819 */ /* 0x000fe40000011411 */
[----:B------:R-:W-:Y:S02]  /*07d0*/  ISETP.NE.AND P2, PT, R16, R9, PT ;  /* 0x000000091000720c */ /* 0x000fe40003f45270 */
[----:B------:R-:W-:Y:S02]  /*07e0*/  SHF.R.S32.HI R15, RZ, 0x1f, R18 ;  /* 0x0000001fff0f7819 */ /* 0x000fe40000011412 */
[CC--:B------:R-:W-:Y:S02]  /*07f0*/  SHF.L.U32 R19, R17.reuse, R10.reuse, RZ ;  /* 0x0000000a11137219 */ /* 0x0c0fe400000006ff */
[----:B------:R-:W-:Y:S02]  /*0800*/  SHF.L.U64.HI R10, R17, R10, R14 ;  /* 0x0000000a110a7219 */ /* 0x000fe4000001020e */
[----:B------:R-:W-:-:S02]  /*0810*/  SHF.L.U32 R14, R18, R11, RZ ;  /* 0x0000000b120e7219 */ /* 0x000fc400000006ff */
[----:B------:R-:W-:Y:S02]  /*0820*/  SHF.L.U64.HI R15, R18, R11, R15 ;  /* 0x0000000b120f7219 */ /* 0x000fe4000001020f */
[----:B------:R-:W-:Y:S02]  /*0830*/  LOP3.LUT R14, R14, R19, R20, 0xfe, !PT ;  /* 0x000000130e0e7212 */ /* 0x000fe400078efe14 */
[----:B------:R-:W-:Y:S01]  /*0840*/  LOP3.LUT R15, R15, R10, R21, 0xfe, !PT ;  /* 0x0000000a0f0f7212 */ /* 0x000fe200078efe15 */
[----:B------:R-:W-:Y:S06]  /*0850*/  @P2 BRA `(.L_x_403) ;  /* 0xfffffff800702947 */ /* 0x000fec000383ffff */
[----:B------:R-:W-:-:S07]  /*0860*/  IMAD.MOV.U32 R2, RZ, RZ, R9 ;  /* 0x000000ffff027224 */ /* 0x000fce00078e0009 */
.L_x_402:
        /* <DEDUP_REMOVED lines=55> */
.L_x_405:
        /* <DEDUP_REMOVED lines=30> */
.L_x_406:
        /* <DEDUP_REMOVED lines=27> */
.L_x_404:
        /* <DEDUP_REMOVED lines=9> */
.L_x_401:
[----:B------:R-:W-:Y:S05]  /*1000*/  BSYNC.RECONVERGENT B0 ;  /* 0x0000000000007941 */ /* 0x000fea0003800200 */
.L_x_400:
        /* <DEDUP_REMOVED lines=16> */
.L_x_429:
        /* <DEDUP_REMOVED lines=24> */
.L_x_417:
        /* <DEDUP_REMOVED lines=67> */
.L_x_416:
[----:B------:R-:W-:Y:S05]  /*16c0*/  BSYNC.RECONVERGENT B3 ;  /* 0x0000000000037941 */ /* 0x000fea0003800200 */
.L_x_415:
        /* <DEDUP_REMOVED lines=38> */
.L_x_419:
[----:B------:R-:W-:Y:S05]  /*1930*/  BSYNC.RECONVERGENT B3 ;  /* 0x0000000000037941 */ /* 0x000fea0003800200 */
.L_x_418:
[----:B------:R-:W-:-:S13]  /*1940*/  ISETP.NE.OR P0, PT, R12, RZ, P0 ;  /* 0x000000ff0c00720c */ /* 0x000fda0000705670 */
[----:B------:R-:W-:Y:S05]  /*1950*/  @!P0 BREAK.RELIABLE B0 ;  /* 0x0000000000008942 */ /* 0x000fea0003800100 */
[----:B------:R-:W-:Y:S05]  /*1960*/  @!P0 BRA `(.L_x_412) ;  /* 0x0000000000508947 */ /* 0x000fea0003800000 */
.L_x_414:
[----:B------:R-:W-:Y:S05]  /*1970*/  BSYNC.RELIABLE B0 ;  /* 0x0000000000007941 */ /* 0x000fea0003800100 */
.L_x_413:
        /* <DEDUP_REMOVED lines=19> */
.L_x_412:
[----:B------:R-:W-:Y:S05]  /*1ab0*/  BSYNC.RECONVERGENT B1 ;  /* 0x0000000000017941 */ /* 0x000fea0003800200 */
.L_x_411:
        /* <DEDUP_REMOVED lines=17> */
.L_x_410:
[----:B------:R-:W-:Y:S05]  /*1bd0*/  BSYNC.RECONVERGENT B2 ;  /* 0x0000000000027941 */ /* 0x000fea0003800200 */
.L_x_409:
        /* <DEDUP_REMOVED lines=32> */
.L_x_423:
        /* <DEDUP_REMOVED lines=37> */
.L_x_422:
[----:B------:R-:W-:Y:S05]  /*2030*/  BSYNC.RECONVERGENT B0 ;  /* 0x0000000000007941 */ /* 0x000fea0003800200 */
.L_x_421:
        /* <DEDUP_REMOVED lines=29> */
.L_x_424:
[----:B------:R-:W-:Y:S05]  /*2210*/  BSYNC.RECONVERGENT B0 ;  /* 0x0000000000007941 */ /* 0x000fea0003800200 */
.L_x_420:
        /* <DEDUP_REMOVED lines=30> */
[----:B------:R-:W-:Y:S02]  /*2400*/  LOP3.LUT R16, R16, 0x1, RZ, 0xc0, !PT ;  /* 0x0000000110107812 */ /* 0x000fe400078ec0ff */
[----:B------:R-:W-:Y:S02]  /*2410*/  LOP3.LUT R17, R17, 0x1, RZ, 0xc0, !PT ;  /* 0x0000000111117812 */ /* 0x000fe400078ec0ff */
[----:B------:R-:W-:-:S02]  /*2420*/  LOP3.LUT R18, R18, 0x1, RZ, 0xc0, !PT ;  /* 0x0000000112127812 */ /* 0x000fc400078ec0ff */
[----:B------:R-:W-:Y:S02]  /*2430*/  LOP3.LUT R19, R19, 0x1, RZ, 0xc0, !PT ;  /* 0x0000000113137812 */ /* 0x000fe400078ec0ff */
[----:B------:R-:W-:Y:S02]  /*2440*/  IADD3 R13, P0, PT, RZ, -R14, RZ ;  /* 0x8000000eff0d7210 */ /* 0x000fe40007f1e0ff */
[----:B------:R-:W-:Y:S02]  /*2450*/  IADD3 R14, P1, PT, RZ, -R12, RZ ;  /* 0x8000000cff0e7210 */ /* 0x000fe40007f3e0ff */
[----:B------:R-:W-:Y:S01]  /*2460*/  IADD3 R15, P2, PT, RZ, -R15, RZ ;  /* 0x8000000fff0f7210 */ /* 0x000fe20007f5e0ff */
[----:B------:R-:W-:Y:S01]  /*2470*/  IMAD.X R50, RZ, RZ, -0x1, P0 ;  /* 0xffffffffff327424 */ /* 0x000fe200000e06ff */
        /* <DEDUP_REMOVED lines=46> */
.L_x_426:
        /* <DEDUP_REMOVED lines=143> */
[----:B------:R-:W0:Y:S01]  /*3050*/  LDS.64 R32, [R6+0x90] ;  /* 0x0000900006207984 */ /* 0x000e220000000a00 */
[----:B------:R-:W-:Y:S01]  /*3060*/  BAR.SYNC.DEFER_BLOCKING 0x0 ;  /* 0x0000000000007b1d */ /* 0x000fe20000010000 */
        /* <DEDUP_REMOVED lines=8> */
[----:B--2---:R-:W-:Y:S02]  /*30f0*/  LOP3.LUT R30, R30, R47, RZ, 0xc0, !PT ;  /* 0x0000002f1e1e7212 */ /* 0x004fe400078ec0ff */
[----:B------:R-:W-:-:S02]  /*3100*/  ISETP.GE.U32.AND.EX P0, PT, R56, R29, PT, P0 ;  /* 0x0000001d3800720c */ /* 0x000fc40003f06100 */
[----:B------:R-:W-:Y:S02]  /*3110*/  LOP3.LUT R31, R31, R55, RZ, 0xc0, !PT ;  /* 0x000000371f1f7212 */ /* 0x000fe400078ec0ff */
        /* <DEDUP_REMOVED lines=23> */
.L_x_425:
        /* <DEDUP_REMOVED lines=159> */
.L_x_428:
[----:B------:R-:W-:Y:S05]  /*3c80*/  BSYNC.RECONVERGENT B0 ;  /* 0x0000000000007941 */ /* 0x000fea0003800200 */
.L_x_427:
        /* <DEDUP_REMOVED lines=17> */
.L_x_408:
[----:B-----5:R-:W0:Y:S02]  /*3da0*/  S2R R4, SR_TID.X ;  /* 0x0000000000047919 */ /* 0x020e240000002100 */
[----:B0-----:R-:W-:-:S13]  /*3db0*/  ISETP.NE.AND P0, PT, R4, RZ, PT ;  /* 0x000000ff0400720c */ /* 0x001fda0003f05270 */
[----:B------:R-:W-:Y:S05]  /*3dc0*/  @P0 EXIT ;  /* 0x000000000000094d */ /* 0x000fea0003800000 */
[----:B------:R-:W0:Y:S02]  /*3dd0*/  LDC.64 R4, c[0x0][0x398] ;  /* 0x0000e600ff047b82 */ /* 0x000e240000000a00 */
[----:B0-----:R-:W-:-:S05]  /*3de0*/  IMAD.WIDE R4, R0, 0x8, R4 ;  /* 0x0000000800047825 */ /* 0x001fca00078e0204 */
[----:B------:R-:W-:Y:S01]  /*3df0*/  STG.E.64 desc[UR8][R4.64], R2 ;  /* 0x0000000204007986 */ /* 0x000fe2000c101b08 */
[----:B------:R-:W-:Y:S05]  /*3e00*/  EXIT ;  /* 0x000000000000794d */ /* 0x000fea0003800000 */
.L_x_430:
        /* <DEDUP_REMOVED lines=15> */
.L_x_980:


//--------------------- .text._Z3ha2ILi18EEviiPjPiPyy --------------------------
	.section	.text._Z3ha2ILi18EEviiPjPiPyy,"ax",@progbits
	.align	128
        .global         _Z3ha2ILi18EEviiPjPiPyy
        .type           _Z3ha2ILi18EEviiPjPiPyy,@function
        .size           _Z3ha2ILi18EEviiPjPiPyy,(.L_x_981 - _Z3ha2ILi18EEviiPjPiPyy)
        .other          _Z3ha2ILi18EEviiPjPiPyy,@"STO_CUDA_ENTRY STV_DEFAULT"
_Z3ha2ILi18EEviiPjPiPyy:
.text._Z3ha2ILi18EEviiPjPiPyy:
        /* <DEDUP_REMOVED lines=26> */
.L_x_438:
        /* <DEDUP_REMOVED lines=9> */
.L_x_434:
        /* <DEDUP_REMOVED lines=21> */
[----:B---3--:R-:W-:Y:S02]  /*0380*/  SHF.R.S32.HI R33, RZ, 0x1f, R26 ;  /* 0x0000001fff217819 */ /* 0x008fe4000001141a */
[CC--:B------:R-:W-:Y:S02]  /*0390*/  SHF.L.U64.HI R34, R24.reuse, R15.reuse, R32 ;  /* 0x0000000f18227219 */ /* 0x0c0fe40000010220 */
[----:B------:R-:W-:Y:S02]  /*03a0*/  SHF.L.U32 R24, R24, R15, RZ ;  /* 0x0000000f18187219 */ /* 0x000fe400000006ff */
[CC--:B------:R-:W-:Y:S02]  /*03b0*/  SHF.L.U32 R35, R26.reuse, R23.reuse, RZ ;  /* 0x000000171a237219 */ /* 0x0c0fe400000006ff */
[----:B------:R-:W-:-:S02]  /*03c0*/  SHF.L.U64.HI R32, R26, R23, R33 ;  /* 0x000000171a207219 */ /* 0x000fc40000010221 */
[----:B------:R-:W-:Y:S01]  /*03d0*/  LOP3.LUT R23, R35, R24, R12, 0xfe, !PT ;  /* 0x0000001823177212 */ /* 0x000fe200078efe0c */
[----:B------:R-:W-:Y:S01]  /*03e0*/  VIADD R12, R15, 0x2 ;  /* 0x000000020f0c7836 */ /* 0x000fe20000000000 */
[----:B------:R-:W-:Y:S02]  /*03f0*/  LOP3.LUT R32, R32, R34, R13, 0xfe, !PT ;  /* 0x0000002220207212 */ /* 0x000fe400078efe0d */
[----:B----4-:R-:W-:Y:S02]  /*0400*/  SHF.R.S32.HI R9, RZ, 0x1f, R25 ;  /* 0x0000001fff097819 */ /* 0x010fe40000011419 */
[----:B------:R-:W-:Y:S02]  /*0410*/  SHF.R.S32.HI R13, RZ, 0x1f, R27 ;  /* 0x0000001fff0d7819 */ /* 0x000fe4000001141b */
[----:B------:R-:W-:Y:S01]  /*0420*/  SHF.L.U64.HI R26, R25, R12, R9 ;  /* 0x0000000c191a7219 */ /* 0x000fe20000010209 */
[----:B------:R-:W-:Y:S01]  /*0430*/  VIADD R9, R15, 0x5 ;  /* 0x000000050f097836 */ /* 0x000fe20000000000 */
[----:B------:R-:W-:-:S02]  /*0440*/  SHF.L.U64.HI R13, R27, R8, R13 ;  /* 0x000000081b0d7219 */ /* 0x000fc4000001020d */
[----:B------:R-:W-:Y:S02]  /*0450*/  SHF.L.U32 R24, R25, R12, RZ ;  /* 0x0000000c19187219 */ /* 0x000fe400000006ff */
[----:B------:R-:W-:Y:S01]  /*0460*/  SHF.L.U32 R25, R27, R8, RZ ;  /* 0x000000081b197219 */ /* 0x000fe200000006ff */
[----:B------:R-:W-:Y:S01]  /*0470*/  VIADD R8, R15, 0x4 ;  /* 0x000000040f087836 */ /* 0x000fe20000000000 */
[----:B------:R-:W-:Y:S02]  /*0480*/  LOP3.LUT R26, R13, R26, R32, 0xfe, !PT ;  /* 0x0000001a0d1a7212 */ /* 0x000fe400078efe20 */
[----:B------:R-:W-:Y:S02]  /*0490*/  SHF.R.S32.HI R12, RZ, 0x1f, R29 ;  /* 0x0000001fff0c7819 */ /* 0x000fe4000001141d */
[----:B------:R-:W-:Y:S02]  /*04a0*/  SHF.R.S32.HI R13, RZ, 0x1f, R28 ;  /* 0x0000001fff0d7819 */ /* 0x000fe4000001141c */
[----:B------:R-:W-:-:S02]  /*04b0*/  LOP3.LUT R25, R25, R24, R23, 0xfe, !PT ;  /* 0x0000001819197212 */ /* 0x000fc400078efe17 */
[CC--:B------:R-:W-:Y:S02]  /*04c0*/  SHF.L.U32 R23, R29.reuse, R8.reuse, RZ ;  /* 0x000000081d177219 */ /* 0x0c0fe400000006ff */
[CC--:B------:R-:W-:Y:S02]  /*04d0*/  SHF.L.U32 R24, R28.reuse, R9.reuse, RZ ;  /* 0x000000091c187219 */ /* 0x0c0fe400000006ff */
        /* <DEDUP_REMOVED lines=10> */
[----:B------:R-:W-:Y:S01]  /*0580*/  VIADD R9, R15, 0x8 ;  /* 0x000000080f097836 */ /* 0x000fe20000000000 */
        /* <DEDUP_REMOVED lines=19> */
[----:B------:R-:W-:Y:S01]  /*06c0*/  VIADD R9, R15, 0xc ;  /* 0x0000000c0f097836 */ /* 0x000fe20000000000 */
[CC--:B------:R-:W-:Y:S02]  /*06d0*/  SHF.L.U32 R18, R17.reuse, R8.reuse, RZ ;  /* 0x0000000811127219 */ /* 0x0c0fe400000006ff */
[----:B------:R-:W-:Y:S02]  /*06e0*/  SHF.L.U64.HI R13, R17, R8, R13 ;  /* 0x00000008110d7219 */ /* 0x000fe4000001020d */
[----:B------:R-:W-:Y:S02]  /*06f0*/  LOP3.LUT R18, R18, R19, R20, 0xfe, !PT ;  /* 0x0000001312127212 */ /* 0x000fe400078efe14 */
[----:B------:R-:W-:Y:S01]  /*0700*/  LOP3.LUT R19, R13, R12, R21, 0xfe, !PT ;  /* 0x0000000c0d137212 */ /* 0x000fe200078efe15 */
[----:B------:R-:W-:Y:S01]  /*0710*/  VIADD R13, R15, 0xd ;  /* 0x0000000d0f0d7836 */ /* 0x000fe20000000000 */
        /* <DEDUP_REMOVED lines=9> */
[----:B------:R-:W-:Y:S01]  /*07b0*/  LOP3.LUT R14, R8, R17, R18, 0xfe, !PT ;  /* 0x00000011080e7212 */ /* 0x000fe200078efe12 */
[----:B------:R-:W-:Y:S01]  /*07c0*/  VIADD R15, R15, 0x10 ;  /* 0x000000100f0f7836 */ /* 0x000fe20000000000 */
[----:B------:R-:W-:-:S02]  /*07d0*/  SHF.R.S32.HI R8, RZ, 0x1f, R6 ;  /* 0x0000001fff087819 */ /* 0x000fc40000011406 */
[----:B------:R-:W-:Y:S02]  /*07e0*/  SHF.R.S32.HI R12, RZ, 0x1f, R10 ;  /* 0x0000001fff0c7819 */ /* 0x000fe4000001140a */
        /* <DEDUP_REMOVED lines=9> */
.L_x_433:
        /* <DEDUP_REMOVED lines=32> */
[----:B------:R-:W-:Y:S02]  /*0a80*/  LOP3.LUT R20, R15, R23, R20, 0xfe, !PT ;  /* 0x000000170f147212 */ /* 0x000fe400078efe14 */
[-C--:B------:R-:W-:Y:S02]  /*0a90*/  SHF.L.U64.HI R8, R10, R3.reuse, R8 ;  /* 0x000000030a087219 */ /* 0x080fe40000010208 */
[----:B------:R-:W-:Y:S01]  /*0aa0*/  SHF.L.U64.HI R19, R19, R6, R9 ;  /* 0x0000000613137219 */ /* 0x000fe20000010209 */
[----:B------:R-:W-:Y:S01]  /*0ab0*/  VIADD R6, R2, 0x6 ;  /* 0x0000000602067836 */ /* 0x000fe20000000000 */
[----:B------:R-:W-:Y:S01]  /*0ac0*/  SHF.L.U32 R15, R10, R3, RZ ;  /* 0x000000030a0f7219 */ /* 0x000fe200000006ff */
[----:B------:R-:W-:Y:S01]  /*0ad0*/  VIADD R3, R2, 0x5 ;  /* 0x0000000502037836 */ /* 0x000fe20000000000 */
[----:B------:R-:W-:Y:S02]  /*0ae0*/  LOP3.LUT R19, R19, R20, R8, 0xfe, !PT ;  /* 0x0000001413137212 */ /* 0x000fe400078efe08 */
[----:B------:R-:W-:-:S02]  /*0af0*/  SHF.R.S32.HI R8, RZ, 0x1f, R14 ;  /* 0x0000001fff087819 */ /* 0x000fc4000001140e */
        /* <DEDUP_REMOVED lines=10> */
[----:B------:R-:W-:Y:S02]  /*0ba0*/  SHF.L.U32 R9, R16, R3, RZ ;  /* 0x0000000310097219 */ /* 0x000fe400000006ff */
[----:B------:R-:W-:Y:S02]  /*0bb0*/  LOP3.LUT R10, R10, R19, R17, 0xfe, !PT ;  /* 0x000000130a0a7212 */ /* 0x000fe400078efe11 */
[----:B------:R-:W-:Y:S02]  /*0bc0*/  SHF.L.U64.HI R6, R16, R3, R6 ;  /* 0x0000000310067219 */ /* 0x000fe40000010206 */
[----:B------:R-:W-:-:S02]  /*0bd0*/  LOP3.LUT R12, R12, R8, R9, 0xfe, !PT ;  /* 0x000000080c0c7212 */ /* 0x000fc400078efe09 */
[----:B------:R-:W-:-:S07]  /*0be0*/  LOP3.LUT R13, R13, R10, R6, 0xfe, !PT ;  /* 0x0000000a0d0d7212 */ /* 0x000fce00078efe06 */
.L_x_436:
        /* <DEDUP_REMOVED lines=30> */
.L_x_437:
        /* <DEDUP_REMOVED lines=27> */
.L_x_435:
        /* <DEDUP_REMOVED lines=9> */
.L_x_432:
[----:B------:R-:W-:Y:S05]  /*1010*/  BSYNC.RECONVERGENT B0 ;  /* 0x0000000000007941 */ /* 0x000fea0003800200 */
.L_x_431:
        /* <DEDUP_REMOVED lines=20> */
.L_x_460:
        /* <DEDUP_REMOVED lines=24> */
.L_x_448:
        /* <DEDUP_REMOVED lines=67> */
.L_x_447:
[----:B------:R-:W-:Y:S05]  /*1710*/  BSYNC.RECONVERGENT B3 ;  /* 0x0000000000037941 */ /* 0x000fea0003800200 */
.L_x_446:
        /* <DEDUP_REMOVED lines=38> */
.L_x_450:
[----:B------:R-:W-:Y:S05]  /*1980*/  BSYNC.RECONVERGENT B3 ;  /* 0x0000000000037941 */ /* 0x000fea0003800200 */
.L_x_449:
[----:B------:R-:W-:-:S13]  /*1990*/  ISETP.NE.OR P0, PT, R2, RZ, P0 ;  /* 0x000000ff0200720c */ /* 0x000fda0000705670 */
[----:B------:R-:W-:Y:S05]  /*19a0*/  @!P0 BREAK.RELIABLE B0 ;  /* 0x0000000000008942 */ /* 0x000fea0003800100 */
[----:B------:R-:W-:Y:S05]  /*19b0*/  @!P0 BRA `(.L_x_443) ;  /* 0x0000000000508947 */ /* 0x000fea0003800000 */
.L_x_445:
[----:B------:R-:W-:Y:S05]  /*19c0*/  BSYNC.RELIABLE B0 ;  /* 0x0000000000007941 */ /* 0x000fea0003800100 */
.L_x_444:
        /* <DEDUP_REMOVED lines=19> */
.L_x_443:
[----:B------:R-:W-:Y:S05]  /*1b00*/  BSYNC.RECONVERGENT B1 ;  /* 0x0000000000017941 */ /* 0x000fea0003800200 */
.L_x_442:
        /* <DEDUP_REMOVED lines=17> */
.L_x_441:
[----:B------:R-:W-:Y:S05]  /*1c20*/  BSYNC.RECONVERGENT B2 ;  /* 0x0000000000027941 */ /* 0x000fea0003800200 */
.L_x_440:
        /* <DEDUP_REMOVED lines=32> */
.L_x_454:
        /* <DEDUP_REMOVED lines=37> */
.L_x_453:
[----:B------:R-:W-:Y:S05]  /*2080*/  BSYNC.RECONVERGENT B0 ;  /* 0x0000000000007941 */ /* 0x000fea0003800200 */
.L_x_452:
        /* <DEDUP_REMOVED lines=29> */
.L_x_455:
[----:B------:R-:W-:Y:S05]  /*2260*/  BSYNC.RECONVERGENT B0 ;  /* 0x0000000000007941 */ /* 0x000fea0003800200 */
.L_x_451:
        /* <DEDUP_REMOVED lines=13> */
[----:B------:R-:W-:Y:S02]  /*2340*/  SHF.R.U32.HI R5, RZ, 0x4, R0 ;  /* 0x00000004ff057819 */ /* 0x000fe40000011600 */
[----:B------:R-:W-:-:S02]  /*2350*/  LOP3.LUT R30, R0, 0x1, RZ, 0xc0, !PT ;  /* 0x00000001001e7812 */ /* 0x000fc400078ec0ff */
[----:B------:R-:W-:Y:S02]  /*2360*/  LOP3.LUT R2, R2, 0x1, RZ, 0xc0, !PT ;  /* 0x0000000102027812 */ /* 0x000fe400078ec0ff */
[----:B------:R-:W-:Y:S02]  /*2370*/  LOP3.LUT R3, R3, 0x1, RZ, 0xc0, !PT ;  /* 0x0000000103037812 */ /* 0x000fe400078ec0ff */
[----:B------:R-:W-:Y:S02]  /*2380*/  LOP3.LUT R4, R4, 0x1, RZ, 0xc0, !PT ;  /* 0x0000000104047812 */ /* 0x000fe400078ec0ff */
[--C-:B------:R-:W-:Y:S02]  /*2390*/  SHF.R.U32.HI R8, RZ, 0x7, R0.reuse ;  /* 0x00000007ff087819 */ /* 0x100fe40000011600 */
[--C-:B------:R-:W-:Y:S02]  /*23a0*/  SHF.R.U32.HI R6, RZ, 0x5, R0.reuse ;  /* 0x00000005ff067819 */ /* 0x100fe40000011600 */
[----:B------:R-:W-:-:S02]  /*23b0*/  SHF.R.U32.HI R7, RZ, 0x6, R0 ;  /* 0x00000006ff077819 */ /* 0x000fc40000011600 */
[--C-:B------:R-:W-:Y:S02]  /*23c0*/  SHF.R.U32.HI R9, RZ, 0x8, R0.reuse ;  /* 0x00000008ff097819 */ /* 0x100fe40000011600 */
[--C-:B------:R-:W-:Y:S02]  /*23d0*/  SHF.R.U32.HI R10, RZ, 0x9, R0.reuse ;  /* 0x00000009ff0a7819 */ /* 0x100fe40000011600 */
[--C-:B------:R-:W-:Y:S02]  /*23e0*/  SHF.R.U32.HI R11, RZ, 0xa, R0.reuse ;  /* 0x0000000aff0b7819 */ /* 0x100fe40000011600 */
[----:B------:R-:W-:Y:S02]  /*23f0*/  LOP3.LUT R13, R12, 0x1, RZ, 0xc0, !PT ;  /* 0x000000010c0d7812 */ /* 0x000fe400078ec0ff */
[--C-:B------:R-:W-:Y:S02]  /*2400*/  SHF.R.U32.HI R14, RZ, 0xc, R0.reuse ;  /* 0x0000000cff0e7819 */ /* 0x100fe40000011600 */
[----:B------:R-:W-:-:S02]  /*2410*/  SHF.R.U32.HI R15, RZ, 0xd, R0 ;  /* 0x0000000dff0f7819 */ /* 0x000fc40000011600 */
[--C-:B------:R-:W-:Y:S02]  /*2420*/  SHF.R.U32.HI R16, RZ, 0xe, R0.reuse ;  /* 0x0000000eff107819 */ /* 0x100fe40000011600 */
[--C-:B------:R-:W-:Y:S02]  /*2430*/  SHF.R.U32.HI R17, RZ, 0xf, R0.reuse ;  /* 0x0000000fff117819 */ /* 0x100fe40000011600 */
[--C-:B------:R-:W-:Y:S02]  /*2440*/  SHF.R.U32.HI R18, RZ, 0x10, R0.reuse ;  /* 0x00000010ff127819 */ /* 0x100fe40000011600 */
[----:B------:R-:W-:Y:S02]  /*2450*/  SHF.R.U32.HI R19, RZ, 0x11, R0 ;  /* 0x00000011ff137819 */ /* 0x000fe40000011600 */
[----:B------:R-:W-:Y:S02]  /*2460*/  LOP3.LUT R5, R5, 0x1, RZ, 0xc0, !PT ;  /* 0x0000000105057812 */ /* 0x000fe400078ec0ff */
[----:B------:R-:W-:-:S02]  /*2470*/  IADD3 R30, P4, PT, RZ, -R30, RZ ;  /* 0x8000001eff1e7210 */ /* 0x000fc40007f9e0ff */
[----:B------:R-:W-:Y:S02]  /*2480*/  IADD3 R26, P3, PT, RZ, -R2, RZ ;  /* 0x80000002ff1a7210 */ /* 0x000fe40007f7e0ff */
[----:B------:R-:W-:Y:S01]  /*2490*/  IADD3 R12, P2, PT, RZ, -R3, RZ ;  /* 0x80000003ff0c7210 */ /* 0x000fe20007f5e0ff */
[----:B------:R-:W-:Y:S01]  /*24a0*/  IMAD.X R28, RZ, RZ, -0x1, P4 ;  /* 0xffffffffff1c7424 */ /* 0x000fe200020e06ff */
[----:B------:R-:W-:Y:S01]  /*24b0*/  IADD3 R61, P1, PT, RZ, -R4, RZ ;  /* 0x80000004ff3d7210 */ /* 0x000fe20007f3e0ff */
[----:B------:R-:W-:Y:S01]  /*24c0*/  IMAD.X R24, RZ, RZ, -0x1, P3 ;  /* 0xffffffffff187424 */ /* 0x000fe200018e06ff */
[----:B------:R-:W-:Y:S02]  /*24d0*/  LOP3.LUT R0, R8, 0x1, RZ, 0xc0, !PT ;  /* 0x0000000108007812 */ /* 0x000fe400078ec0ff */
[----:B------:R-:W-:Y:S01]  /*24e0*/  LOP3.LUT R6, R6, 0x1, RZ, 0xc0, !PT ;  /* 0x0000000106067812 */ /* 0x000fe200078ec0ff */
[----:B------:R-:W-:Y:S01]  /*24f0*/  IMAD.X R59, RZ, RZ, -0x1, P1 ;  /* 0xffffffffff3b7424 */ /* 0x000fe200008e06ff */
[----:B------:R-:W-:-:S02]  /*2500*/  LOP3.LUT R7, R7, 0x1, RZ, 0xc0, !PT ;  /* 0x0000000107077812 */ /* 0x000fc400078ec0ff */
[----:B------:R-:W-:Y:S02]  /*2510*/  LOP3.LUT R9, R9, 0x1, RZ, 0xc0, !PT ;  /* 0x0000000109097812 */ /* 0x000fe400078ec0ff */
        /* <DEDUP_REMOVED lines=13> */
[----:B------:R-:W-:-:S02]  /*25f0*/  IADD3 R5, P1, PT, RZ, -R11, RZ ;  /* 0x8000000bff057210 */ /* 0x000fc40007f3e0ff */
[----:B------:R-:W-:Y:S01]  /*2600*/  LOP3.LUT R14, R14, 0x1, RZ, 0xc0, !PT ;  /* 0x000000010e0e7812 */ /* 0x000fe200078ec0ff */
[----:B------:R-:W-:Y:S01]  /*2610*/  IMAD.X R27, RZ, RZ, -0x1, P2 ;  /* 0xffffffffff1b7424 */ /* 0x000fe200010e06ff */
[----:B------:R-:W-:Y:S01]  /*2620*/  LOP3.LUT R15, R15, 0x1, RZ, 0xc0, !PT ;  /* 0x000000010f0f7812 */ /* 0x000fe200078ec0ff */
[----:B------:R-:W-:Y:S01]  /*2630*/  IMAD.X R31, RZ, RZ, -0x1, P1 ;  /* 0xffffffffff1f7424 */ /* 0x000fe200008e06ff */
[----:B------:R-:W-:Y:S02]  /*2640*/  LOP3.LUT R16, R16, 0x1, RZ, 0xc0, !PT ;  /* 0x0000000110107812 */ /* 0x000fe400078ec0ff */
[----:B------:R-:W-:Y:S02]  /*2650*/  LOP3.LUT R17, R17, 0x1, RZ, 0xc0, !PT ;  /* 0x0000000111117812 */ /* 0x000fe400078ec0ff */
[----:B------:R-:W-:Y:S02]  /*2660*/  LOP3.LUT R18, R18, 0x1, RZ, 0xc0, !PT ;  /* 0x0000000112127812 */ /* 0x000fe400078ec0ff */
[----:B------:R-:W-:-:S02]  /*2670*/  LOP3.LUT R19, R19, 0x1, RZ, 0xc0, !PT ;  /* 0x0000000113137812 */ /* 0x000fc400078ec0ff */
[----:B------:R-:W-:Y:S01]  /*2680*/  IADD3 R4, P0, PT, RZ, -R13, RZ ;  /* 0x8000000dff047210 */ /* 0x000fe20007f1e0ff */
[----:B------:R-:W-:Y:S01]  /*2690*/  IMAD.X R13, RZ, RZ, -0x1, P3 ;  /* 0xffffffffff0d7424 */ /* 0x000fe200018e06ff */
        /* <DEDUP_REMOVED lines=13> */
.L_x_457:
        /* <DEDUP_REMOVED lines=9> */
[----:B------:R-:W-:Y:S02]  /*2800*/  SEL R18, R14, RZ, P0 ;  /* 0x000000ff0e127207 */ /* 0x000fe40000000000 */
[----:B------:R-:W-:Y:S02]  /*2810*/  SEL R56, R15, RZ, P0 ;  /* 0x000000ff0f387207 */ /* 0x000fe40000000000 */
[----:B------:R-:W-:Y:S02]  /*2820*/  IADD3 R17, P1, P2, R17, R21, -R18 ;  /* 0x0000001511117210 */ /* 0x000fe40007a3e812 */
[----:B------:R-:W0:Y:S02]  /*2830*/  LDS.128 R20, [R44+0x10] ;  /* 0x000010002c147984 */ /* 0x000e240000000c00 */
[----:B------:R-:W-:-:S02]  /*2840*/  IADD3.X R56, PT, PT, R19, R16, ~R56, P1, P2 ;  /* 0x0000001013387210 */ /* 0x000fc40000fe4c38 */
[----:B------:R-:W-:-:S04]  /*2850*/  ISETP.GE.U32.AND P0, PT, R17, R14, PT ;  /* 0x0000000e1100720c */ /* 0x000fc80003f06070 */
[----:B------:R-:W-:-:S04]  /*2860*/  ISETP.GE.U32.AND.EX P0, PT, R56, R15, PT, P0 ;  /* 0x0000000f3800720c */ /* 0x000fc80003f06100 */
[----:B------:R-:W-:Y:S02]  /*2870*/  SEL R18, R14, RZ, P0 ;  /* 0x000000ff0e127207 */ /* 0x000fe40000000000 */
[----:B------:R-:W-:Y:S02]  /*2880*/  SEL R19, R15, RZ, P0 ;  /* 0x000000ff0f137207 */ /* 0x000fe40000000000 */
[----:B0-----:R-:W-:Y:S02]  /*2890*/  LOP3.LUT R16, R20, R12, RZ, 0xc0, !PT ;  /* 0x0000000c14107212 */ /* 0x001fe400078ec0ff */
[----:B------:R-:W-:Y:S02]  /*28a0*/  LOP3.LUT R20, R21, R10, RZ, 0xc0, !PT ;  /* 0x0000000a15147212 */ /* 0x000fe400078ec0ff */
[----:B------:R-:W-:Y:S02]  /*28b0*/  IADD3 R17, P1, P2, R16, R17, -R18 ;  /* 0x0000001110117210 */ /* 0x000fe40007a3e812 */
[----:B------:R-:W-:-:S02]  /*28c0*/  LOP3.LUT R21, R22, R61, RZ, 0xc0, !PT ;  /* 0x0000003d16157212 */ /* 0x000fc400078ec0ff */
        /* <DEDUP_REMOVED lines=12> */
[----:B0-----:R-:W-:Y:S02]  /*2990*/  LOP3.LUT R16, R16, R57, RZ, 0xc0, !PT ;  /* 0x0000003910107212 */ /* 0x001fe400078ec0ff */
        /* <DEDUP_REMOVED lines=97> */
[----:B------:R-:W-:Y:S01]  /*2fb0*/  IADD3.X R22, PT, PT, R23, R20, ~R22, P1, P2 ;  /* 0x0000001417167210 */ /* 0x000fe20000fe4c16 */
[----:B------:R-:W-:Y:S01]  /*2fc0*/  BAR.SYNC.DEFER_BLOCKING 0x0 ;  /* 0x0000000000007b1d */ /* 0x000fe20000010000 */
        /* <DEDUP_REMOVED lines=27> */
.L_x_456:
[----:B------:R-:W1:Y:S01]  /*3180*/  S2UR UR8, SR_CgaCtaId ;  /* 0x00000000000879c3 */ /* 0x000e620000008800 */
[----:B------:R-:W2:Y:S01]  /*3190*/  LDCU UR5, c[0x0][0x380] ;  /* 0x00007000ff0577ac */ /* 0x000ea20008000800 */
[----:B------:R-:W-:Y:S01]  /*31a0*/  IADD3 R5, PT, PT, -R42, 0x3f, RZ ;  /* 0x0000003f2a057810 */ /* 0x000fe20007ffe1ff */
[----:B------:R-:W-:Y:S01]  /*31b0*/  BSSY.RECONVERGENT B0, `(.L_x_458) ;  /* 0x000008c000007945 */ /* 0x000fe20003800200 */
[----:B------:R-:W-:Y:S02]  /*31c0*/  UMOV UR7, 0x400 ;  /* 0x0000040000077882 */ /* 0x000fe40000000000 */
[----:B------:R-:W-:-:S04]  /*31d0*/  UIADD3 UR7, UPT, UPT, UR7, 0x2000, URZ ;  /* 0x0000200007077890 */ /* 0x000fc8000fffe0ff */
[----:B-1----:R-:W-:-:S04]  /*31e0*/  ULEA UR7, UR8, UR7, 0x18 ;  /* 0x0000000708077291 */ /* 0x002fc8000f8ec0ff */
[----:B--2---:R-:W-:-:S07]  /*31f0*/  ULEA UR5, UR5, UR7, 0x3 ;  /* 0x0000000705057291 */ /* 0x004fce000f8e18ff */
[----:B------:R-:W1:Y:S02]  /*3200*/  LDCU UR7, c[0x0][0x384] ;  /* 0x00007080ff0777ac */ /* 0x000e640008000800 */
        /* <DEDUP_REMOVED lines=134> */
.L_x_459:
[----:B------:R-:W-:Y:S05]  /*3a70*/  BSYNC.RECONVERGENT B0 ;  /* 0x0000000000007941 */ /* 0x000fea0003800200 */
.L_x_458:
        /* <DEDUP_REMOVED lines=15> */
.L_x_439:
        /* <DEDUP_REMOVED lines=8> */
.L_x_461:
        /* <DEDUP_REMOVED lines=9> */
.L_x_981:


//--------------------- .text._Z3ha2ILi17EEviiPjPiPyy --------------------------
	.section	.text._Z3ha2ILi17EEviiPjPiPyy,"ax",@progbits
	.align	128
        .global         _Z3ha2ILi17EEviiPjPiPyy
        .type           _Z3ha2ILi17EEviiPjPiPyy,@function
        .size           _Z3ha2ILi17EEviiPjPiPyy,(.L_x_982 - _Z3ha2ILi17EEviiPjPiPyy)
        .other          _Z3ha2ILi17EEviiPjPiPyy,@"STO_CUDA_ENTRY STV_DEFAULT"
_Z3ha2ILi17EEviiPjPiPyy:
.text._Z3ha2ILi17EEviiPjPiPyy:
        /* <DEDUP_REMOVED lines=26> */
.L_x_469:
[----:B------:R-:W0:Y:S01]  /*01a0*/  LDCU UR4, c[0x0][0x380] ;  /* 0x00007000ff0477ac */ /* 0x000e220008000800 */
[----:B------:R-:W-:Y:S02]  /*01b0*/  IMAD.MOV.U32 R14, RZ, RZ, RZ ;  /* 0x000000ffff0e7224 */ /* 0x000fe400078e00ff */
[----:B------:R-:W-:Y:S02]  /*01c0*/  IMAD.MOV.U32 R11, RZ, RZ, RZ ;  /* 0x000000ffff0b7224 */ /* 0x000fe400078e00ff */
[----:B------:R-:W-:Y:S02]  /*01d0*/  IMAD.MOV.U32 R12, RZ, RZ, RZ ;  /* 0x000000ffff0c7224 */ /* 0x000fe400078e00ff */
[----:B0-----:R-:W-:-:S05]  /*01e0*/  IMAD.U32 R10, RZ, RZ, UR4 ;  /* 0x00000004ff0a7e24 */ /* 0x001fca000f8e00ff */
[----:B------:R-:W-:-:S13]  /*01f0*/  ISETP.GE.U32.AND P2, PT, R10, 0x10, PT ;  /* 0x000000100a00780c */ /* 0x000fda0003f46070 */
[----:B------:R-:W-:Y:S05]  /*0200*/  @!P2 BRA `(.L_x_464) ;  /* 0x0000000400a4a947 */ /* 0x000fea0003800000 */
[----:B------:R-:W-:Y:S02]  /*0210*/  IMAD.MOV.U32 R14, RZ, RZ, RZ ;  /* 0x000000ffff0e7224 */ /* 0x000fe400078e00ff */
[----:B------:R-:W-:Y:S02]  /*0220*/  IMAD.MOV.U32 R11, RZ, RZ, RZ ;  /* 0x000000ffff0b7224 */ /* 0x000fe400078e00ff */
[----:B------:R-:W-:-:S07]  /*0230*/  IMAD.MOV.U32 R16, RZ, RZ, RZ ;  /* 0x000000ffff107224 */ /* 0x000fce00078e00ff */
.L_x_465:
        /* <DEDUP_REMOVED lines=25> */
[CC--:B------:R-:W-:Y:S02]  /*03d0*/  SHF.L.U64.HI R36, R29.reuse, R26.reuse, R36 ;  /* 0x0000001a1d247219 */ /* 0x0c0fe40000010224 */
[----:B------:R-:W-:-:S02]  /*03e0*/  SHF.L.U32 R27, R29, R26, RZ ;  /* 0x0000001a1d1b7219 */ /* 0x000fc400000006ff */
[----:B------:R-:W-:Y:S01]  /*03f0*/  LOP3.LUT R29, R36, R37, R11, 0xfe, !PT ;  /* 0x00000025241d7212 */ /* 0x000fe200078efe0b */
[----:B------:R-:W-:Y:S01]  /*0400*/  VIADD R11, R16, 0x2 ;  /* 0x00000002100b7836 */ /* 0x000fe20000000000 */
[----:B------:R-:W-:Y:S02]  /*0410*/  LOP3.LUT R26, R27, R35, R14, 0xfe, !PT ;  /* 0x000000231b1a7212 */ /* 0x000fe400078efe0e */
[----:B----4-:R-:W-:Y:S02]  /*0420*/  SHF.R.S32.HI R13, RZ, 0x1f, R28 ;  /* 0x0000001fff0d7819 */ /* 0x010fe4000001141c */
[----:B------:R-:W-:Y:S02]  /*0430*/  SHF.R.S32.HI R14, RZ, 0x1f, R31 ;  /* 0x0000001fff0e7819 */ /* 0x000fe4000001141f */
[----:B------:R-:W-:Y:S02]  /*0440*/  SHF.L.U64.HI R13, R28, R11, R13 ;  /* 0x0000000b1c0d7219 */ /* 0x000fe4000001020d */
[----:B------:R-:W-:-:S02]  /*0450*/  SHF.L.U64.HI R14, R31, R12, R14 ;  /* 0x0000000c1f0e7219 */ /* 0x000fc4000001020e */
[----:B------:R-:W-:Y:S01]  /*0460*/  SHF.L.U32 R27, R28, R11, RZ ;  /* 0x0000000b1c1b7219 */ /* 0x000fe200000006ff */
[C---:B------:R-:W-:Y:S01]  /*0470*/  VIADD R11, R16.reuse, 0x4 ;  /* 0x00000004100b7836 */ /* 0x040fe20000000000 */
        /* <DEDUP_REMOVED lines=48> */
[----:B------:R-:W-:Y:S01]  /*0780*/  VIADD R12, R16, 0xe ;  /* 0x0000000e100c7836 */ /* 0x000fe20000000000 */
[CC--:B------:R-:W-:Y:S02]  /*0790*/  SHF.L.U32 R19, R18.reuse, R11.reuse, RZ ;  /* 0x0000000b12137219 */ /* 0x0c0fe400000006ff */
[----:B------:R-:W-:Y:S02]  /*07a0*/  SHF.L.U64.HI R14, R18, R11, R14 ;  /* 0x0000000b120e7219 */ /* 0x000fe4000001020e */
[----:B------:R-:W-:-:S02]  /*07b0*/  LOP3.LUT R19, R19, R20, R21, 0xfe, !PT ;  /* 0x0000001413137212 */ /* 0x000fc400078efe15 */
[----:B------:R-:W-:Y:S01]  /*07c0*/  LOP3.LUT R20, R14, R13, R22, 0xfe, !PT ;  /* 0x0000000d0e147212 */ /* 0x000fe200078efe16 */
[C---:B------:R-:W-:Y:S01]  /*07d0*/  VIADD R14, R16.reuse, 0xf ;  /* 0x0000000f100e7836 */ /* 0x040fe20000000000 */
[----:B------:R-:W-:Y:S01]  /*07e0*/  SHF.R.S32.HI R11, RZ, 0x1f, R15 ;  /* 0x0000001fff0b7819 */ /* 0x000fe2000001140f */
[----:B------:R-:W-:Y:S01]  /*07f0*/  VIADD R16, R16, 0x10 ;  /* 0x0000001010107836 */ /* 0x000fe20000000000 */
[----:B------:R-:W-:Y:S02]  /*0800*/  SHF.R.S32.HI R13, RZ, 0x1f, R17 ;  /* 0x0000001fff0d7819 */ /* 0x000fe40000011411 */
[CC--:B------:R-:W-:Y:S02]  /*0810*/  SHF.L.U32 R18, R15.reuse, R12.reuse, RZ ;  /* 0x0000000c0f127219 */ /* 0x0c0fe400000006ff */
[----:B------:R-:W-:Y:S02]  /*0820*/  ISETP.NE.AND P2, PT, R16, R5, PT ;  /* 0x000000051000720c */ /* 0x000fe40003f45270 */
[----:B------:R-:W-:-:S02]  /*0830*/  SHF.L.U64.HI R12, R15, R12, R11 ;  /* 0x0000000c0f0c7219 */ /* 0x000fc4000001020b */
[CC--:B------:R-:W-:Y:S02]  /*0840*/  SHF.L.U32 R11, R17.reuse, R14.reuse, RZ ;  /* 0x0000000e110b7219 */ /* 0x0c0fe400000006ff */
[----:B------:R-:W-:Y:S02]  /*0850*/  SHF.L.U64.HI R13, R17, R14, R13 ;  /* 0x0000000e110d7219 */ /* 0x000fe4000001020d */
[----:B------:R-:W-:Y:S02]  /*0860*/  LOP3.LUT R14, R11, R18, R19, 0xfe, !PT ;  /* 0x000000120b0e7212 */ /* 0x000fe400078efe13 */
[----:B------:R-:W-:-:S03]  /*0870*/  LOP3.LUT R11, R13, R12, R20, 0xfe, !PT ;  /* 0x0000000c0d0b7212 */ /* 0x000fc600078efe14 */
[----:B------:R-:W-:Y:S05]  /*0880*/  @P2 BRA `(.L_x_465) ;  /* 0xfffffff8006c2947 */ /* 0x000fea000383ffff */
[----:B------:R-:W-:-:S07]  /*0890*/  IMAD.MOV.U32 R12, RZ, RZ, R5 ;  /* 0x000000ffff0c7224 */ /* 0x000fce00078e0005 */
.L_x_464:
        /* <DEDUP_REMOVED lines=33> */
[----:B------:R-:W-:Y:S01]  /*0ab0*/  SHF.L.U64.HI R22, R22, R13, R16 ;  /* 0x0000000d16167219 */ /* 0x000fe20000010210 */
[----:B------:R-:W-:Y:S01]  /*0ac0*/  VIADD R13, R12, 0x5 ;  /* 0x000000050c0d7836 */ /* 0x000fe20000000000 */
[CC--:B------:R-:W-:Y:S02]  /*0ad0*/  SHF.L.U64.HI R17, R24.reuse, R15.reuse, R17 ;  /* 0x0000000f18117219 */ /* 0x0c0fe40000010211 */
[----:B------:R-:W-:Y:S01]  /*0ae0*/  SHF.L.U32 R20, R24, R15, RZ ;  /* 0x0000000f18147219 */ /* 0x000fe200000006ff */
[----:B------:R-:W-:Y:S01]  /*0af0*/  VIADD R15, R12, 0x6 ;  /* 0x000000060c0f7836 */ /* 0x000fe20000000000 */
[----:B------:R-:W-:Y:S02]  /*0b00*/  SHF.R.S32.HI R16, RZ, 0x1f, R26 ;  /* 0x0000001fff107819 */ /* 0x000fe4000001141a */
[----:B------:R-:W-:-:S02]  /*0b10*/  LOP3.LUT R22, R17, R21, R22, 0xfe, !PT ;  /* 0x0000001511167212 */ /* 0x000fc400078efe16 */
        /* <DEDUP_REMOVED lines=9> */
[-C--:B------:R-:W-:Y:S02]  /*0bb0*/  SHF.L.U32 R17, R30, R13.reuse, RZ ;  /* 0x0000000d1e117219 */ /* 0x080fe400000006ff */
[----:B------:R-:W-:Y:S02]  /*0bc0*/  LOP3.LUT R16, R16, R20, R19, 0xfe, !PT ;  /* 0x0000001410107212 */ /* 0x000fe400078efe13 */
[----:B------:R-:W-:Y:S02]  /*0bd0*/  LOP3.LUT R18, R18, R22, R21, 0xfe, !PT ;  /* 0x0000001612127212 */ /* 0x000fe400078efe15 */
[----:B------:R-:W-:Y:S02]  /*0be0*/  SHF.L.U64.HI R30, R30, R13, R15 ;  /* 0x0000000d1e1e7219 */ /* 0x000fe4000001020f */
[----:B------:R-:W-:-:S02]  /*0bf0*/  LOP3.LUT R14, R14, R16, R17, 0xfe, !PT ;  /* 0x000000100e0e7212 */ /* 0x000fc400078efe11 */
[----:B------:R-:W-:-:S07]  /*0c00*/  LOP3.LUT R11, R11, R18, R30, 0xfe, !PT ;  /* 0x000000120b0b7212 */ /* 0x000fce00078efe1e */
.L_x_467:
        /* <DEDUP_REMOVED lines=30> */
.L_x_468:
        /* <DEDUP_REMOVED lines=27> */
.L_x_466:
        /* <DEDUP_REMOVED lines=10> */
.L_x_463:
[----:B------:R-:W-:Y:S05]  /*1040*/  BSYNC.RECONVERGENT B0 ;  /* 0x0000000000007941 */ /* 0x000fea0003800200 */
.L_x_462:
        /* <DEDUP_REMOVED lines=23> */
.L_x_491:
        /* <DEDUP_REMOVED lines=23> */
.L_x_479:
        /* <DEDUP_REMOVED lines=67> */
.L_x_478:
[----:B------:R-:W-:Y:S05]  /*1760*/  BSYNC.RECONVERGENT B3 ;  /* 0x0000000000037941 */ /* 0x000fea0003800200 */
.L_x_477:
        /* <DEDUP_REMOVED lines=38> */
.L_x_481:
[----:B------:R-:W-:Y:S05]  /*19d0*/  BSYNC.RECONVERGENT B3 ;  /* 0x0000000000037941 */ /* 0x000fea0003800200 */
.L_x_480:
[----:B------:R-:W-:-:S13]  /*19e0*/  ISETP.NE.OR P0, PT, R14, RZ, P0 ;  /* 0x000000ff0e00720c */ /* 0x000fda0000705670 */
[----:B------:R-:W-:Y:S05]  /*19f0*/  @!P0 BREAK.RELIABLE B0 ;  /* 0x0000000000008942 */ /* 0x000fea0003800100 */
[----:B------:R-:W-:Y:S05]  /*1a00*/  @!P0 BRA `(.L_x_474) ;  /* 0x0000000000508947 */ /* 0x000fea0003800000 */
.L_x_476:
[----:B------:R-:W-:Y:S05]  /*1a10*/  BSYNC.RELIABLE B0 ;  /* 0x0000000000007941 */ /* 0x000fea0003800100 */
.L_x_475:
        /* <DEDUP_REMOVED lines=19> */
.L_x_474:
[----:B------:R-:W-:Y:S05]  /*1b50*/  BSYNC.RECONVERGENT B1 ;  /* 0x0000000000017941 */ /* 0x000fea0003800200 */
.L_x_473:
        /* <DEDUP_REMOVED lines=17> */
.L_x_472:
[----:B------:R-:W-:Y:S05]  /*1c70*/  BSYNC.RECONVERGENT B2 ;  /* 0x0000000000027941 */ /* 0x000fea0003800200 */
.L_x_471:
        /* <DEDUP_REMOVED lines=29> */
.L_x_485:
        /* <DEDUP_REMOVED lines=37> */
.L_x_484:
[----:B------:R-:W-:Y:S05]  /*20a0*/  BSYNC.RECONVERGENT B0 ;  /* 0x0000000000007941 */ /* 0x000fea0003800200 */
.L_x_483:
        /* <DEDUP_REMOVED lines=29> */
.L_x_486:
[----:B------:R-:W-:Y:S05]  /*2280*/  BSYNC.RECONVERGENT B0 ;  /* 0x0000000000007941 */ /* 0x000fea0003800200 */
.L_x_482:
        /* <DEDUP_REMOVED lines=24> */
[----:B------:R-:W-:Y:S02]  /*2410*/  LOP3.LUT R19, R19, 0x1, RZ, 0xc0, !PT ;  /* 0x0000000113137812 */ /* 0x000fe400078ec0ff */
[----:B------:R-:W-:Y:S02]  /*2420*/  LOP3.LUT R20, R20, 0x1, RZ, 0xc0, !PT ;  /* 0x0000000114147812 */ /* 0x000fe400078ec0ff */
[----:B------:R-:W-:-:S02]  /*2430*/  LOP3.LUT R21, R21, 0x1, RZ, 0xc0, !PT ;  /* 0x0000000115157812 */ /* 0x000fc400078ec0ff */
[----:B------:R-:W-:Y:S02]  /*2440*/  LOP3.LUT R22, R22, 0x1, RZ, 0xc0, !PT ;  /* 0x0000000116167812 */ /* 0x000fe400078ec0ff */
[----:B------:R-:W-:Y:S01]  /*2450*/  LOP3.LUT R24, R23, 0x1, RZ, 0xc0, !PT ;  /* 0x0000000117187812 */ /* 0x000fe200078ec0ff */
[----:B------:R-:W-:Y:S01]  /*2460*/  IMAD.X R23, RZ, RZ, -0x1, P2 ;  /* 0xffffffffff177424 */ /* 0x000fe200010e06ff */
[----:B------:R-:W-:Y:S01]  /*2470*/  LOP3.LUT R26, R25, 0x1, RZ, 0xc0, !PT ;  /* 0x00000001191a7812 */ /* 0x000fe200078ec0ff */
[----:B------:R-:W-:Y:S01]  /*2480*/  IMAD.X R25, RZ, RZ, -0x1, P3 ;  /* 0xffffffffff197424 */ /* 0x000fe200018e06ff */
[----:B------:R-:W-:Y:S01]  /*2490*/  LOP3.LUT R34, R27, 0x1, RZ, 0xc0, !PT ;  /* 0x000000011b227812 */ /* 0x000fe200078ec0ff */
[----:B------:R-:W-:Y:S01]  /*24a0*/  IMAD.X R27, RZ, RZ, -0x1, P4 ;  /* 0xffffffffff1b7424 */ /* 0x000fe200020e06ff */
        /* <DEDUP_REMOVED lines=42> */
.L_x_488:
        /* <DEDUP_REMOVED lines=161> */
.L_x_487:
        /* <DEDUP_REMOVED lines=139> */
.L_x_490:
[----:B------:R-:W-:Y:S05]  /*3a10*/  BSYNC.RECONVERGENT B0 ;  /* 0x0000000000007941 */ /* 0x000fea0003800200 */
.L_x_489:
        /* <DEDUP_REMOVED lines=15> */
.L_x_470:
[----:B------:R-:W-:-:S13]  /*3b10*/  ISETP.NE.AND P0, PT, R2, RZ, PT ;  /* 0x000000ff0200720c */ /* 0x000fda0003f05270 */
[----:B------:R-:W-:Y:S05]  /*3b20*/  @P0 EXIT ;  /* 0x000000000000094d */ /* 0x000fea0003800000 */
[----:B------:R-:W0:Y:S02]  /*3b30*/  LDC.64 R2, c[0x0][0x398] ;  /* 0x0000e600ff027b82 */ /* 0x000e240000000a00 */
[----:B0-----:R-:W-:-:S05]  /*3b40*/  IMAD.WIDE R2, R0, 0x8, R2 ;  /* 0x0000000800027825 */ /* 0x001fca00078e0202 */
[----:B------:R-:W-:Y:S01]  /*3b50*/  STG.E.64 desc[UR6][R2.64], R4 ;  /* 0x0000000402007986 */ /* 0x000fe2000c101b06 */
[----:B------:R-:W-:Y:S05]  /*3b60*/  EXIT ;  /* 0x000000000000794d */ /* 0x000fea0003800000 */
.L_x_492:
        /* <DEDUP_REMOVED lines=9> */
.L_x_982:


//--------------------- .text._Z3ha2ILi16EEviiPjPiPyy --------------------------
	.section	.text._Z3ha2ILi16EEviiPjPiPyy,"ax",@progbits
	.align	128
        .global         _Z3ha2ILi16EEviiPjPiPyy
        .type           _Z3ha2ILi16EEviiPjPiPyy,@function
        .size           _Z3ha2ILi16EEviiPjPiPyy,(.L_x_983 - _Z3ha2ILi16EEviiPjPiPyy)
        .other          _Z3ha2ILi16EEviiPjPiPyy,@"STO_CUDA_ENTRY STV_DEFAULT"
_Z3ha2ILi16EEviiPjPiPyy:
.text._Z3ha2ILi16EEviiPjPiPyy:
        /* <DEDUP_REMOVED lines=26> */
.L_x_500:
        /* <DEDUP_REMOVED lines=10> */
.L_x_496:
        /* <DEDUP_REMOVED lines=40> */
[----:B------:R-:W-:Y:S02]  /*04c0*/  LOP3.LUT R29, R29, R26, R27, 0xfe, !PT ;  /* 0x0000001a1d1d7212 */ /* 0x000fe400078efe1b */
[----:B------:R-:W-:Y:S02]  /*04d0*/  SHF.R.S32.HI R13, RZ, 0x1f, R28 ;  /* 0x0000001fff0d7819 */ /* 0x000fe4000001141c */
[----:B------:R-:W-:-:S02]  /*04e0*/  SHF.L.U32 R26, R35, R6, RZ ;  /* 0x00000006231a7219 */ /* 0x000fc400000006ff */
[----:B------:R-:W-:Y:S01]  /*04f0*/  SHF.L.U64.HI R35, R35, R6, R8 ;  /* 0x0000000623237219 */ /* 0x000fe20000010208 */
[----:B------:R-:W-:Y:S01]  /*0500*/  VIADD R6, R10, 0x6 ;  /* 0x000000060a067836 */ /* 0x000fe20000000000 */
[-C--:B------:R-:W-:Y:S01]  /*0510*/  SHF.L.U32 R27, R28, R7.reuse, RZ ;  /* 0x000000071c1b7219 */ /* 0x080fe200000006ff */
[----:B------:R-:W-:Y:S01]  /*0520*/  VIADD R8, R10, 0x7 ;  /* 0x000000070a087836 */ /* 0x000fe20000000000 */
[----:B------:R-:W-:Y:S02]  /*0530*/  SHF.L.U64.HI R28, R28, R7, R13 ;  /* 0x000000071c1c7219 */ /* 0x000fe4000001020d */
[----:B------:R-:W-:Y:S02]  /*0540*/  SHF.R.S32.HI R7, RZ, 0x1f, R25 ;  /* 0x0000001fff077819 */ /* 0x000fe40000011419 */
[----:B------:R-:W-:Y:S02]  /*0550*/  LOP3.LUT R27, R27, R26, R29, 0xfe, !PT ;  /* 0x0000001a1b1b7212 */ /* 0x000fe400078efe1d */
[----:B------:R-:W-:-:S02]  /*0560*/  SHF.R.S32.HI R13, RZ, 0x1f, R23 ;  /* 0x0000001fff0d7819 */ /* 0x000fc40000011417 */
[CC--:B------:R-:W-:Y:S02]  /*0570*/  SHF.L.U32 R26, R25.reuse, R6.reuse, RZ ;  /* 0x00000006191a7219 */ /* 0x0c0fe400000006ff */
[----:B------:R-:W-:Y:S01]  /*0580*/  SHF.L.U64.HI R6, R25, R6, R7 ;  /* 0x0000000619067219 */ /* 0x000fe20000010207 */
[----:B------:R-:W-:Y:S01]  /*0590*/  VIADD R7, R10, 0x8 ;  /* 0x000000080a077836 */ /* 0x000fe20000000000 */
[CC--:B------:R-:W-:Y:S02]  /*05a0*/  SHF.L.U32 R25, R23.reuse, R8.reuse, RZ ;  /* 0x0000000817197219 */ /* 0x0c0fe400000006ff */
[----:B------:R-:W-:Y:S02]  /*05b0*/  LOP3.LUT R28, R28, R35, R31, 0xfe, !PT ;  /* 0x000000231c1c7212 */ /* 0x000fe400078efe1f */
[----:B------:R-:W-:Y:S02]  /*05c0*/  SHF.L.U64.HI R13, R23, R8, R13 ;  /* 0x00000008170d7219 */ /* 0x000fe4000001020d */
[----:B------:R-:W-:-:S02]  /*05d0*/  LOP3.LUT R25, R25, R26, R27, 0xfe, !PT ;  /* 0x0000001a19197212 */ /* 0x000fc400078efe1b */
[----:B------:R-:W-:Y:S01]  /*05e0*/  LOP3.LUT R26, R13, R6, R28, 0xfe, !PT ;  /* 0x000000060d1a7212 */ /* 0x000fe200078efe1c */
[----:B------:R-:W-:Y:S01]  /*05f0*/  VIADD R6, R10, 0x9 ;  /* 0x000000090a067836 */ /* 0x000fe20000000000 */
        /* <DEDUP_REMOVED lines=33> */
[----:B------:R-:W-:Y:S02]  /*0810*/  SHF.L.U32 R17, R14, R7, RZ ;  /* 0x000000070e117219 */ /* 0x000fe400000006ff */
        /* <DEDUP_REMOVED lines=8> */
.L_x_495:
        /* <DEDUP_REMOVED lines=32> */
[CC--:B------:R-:W-:Y:S02]  /*0aa0*/  SHF.L.U32 R21, R23.reuse, R10.reuse, RZ ;  /* 0x0000000a17157219 */ /* 0x0c0fe400000006ff */
        /* <DEDUP_REMOVED lines=22> */
.L_x_498:
        /* <DEDUP_REMOVED lines=30> */
.L_x_499:
        /* <DEDUP_REMOVED lines=27> */
.L_x_497:
[----:B------:R-:W0:Y:S01]  /*0fa0*/  S2UR UR5, SR_CgaCtaId ;  /* 0x00000000000579c3 */ /* 0x000e220000008800 */
[----:B------:R-:W-:Y:S01]  /*0fb0*/  UMOV UR4, 0x400 ;  /* 0x0000040000047882 */ /* 0x000fe20000000000 */
[----:B------:R-:W-:Y:S01]  /*0fc0*/  IMAD.MOV.U32 R6, RZ, RZ, R8 ;  /* 0x000000ffff067224 */ /* 0x000fe200078e0008 */
[----:B------:R-:W-:Y:S01]  /*0fd0*/  UIADD3 UR4, UPT, UPT, UR4, 0x2000, URZ ;  /* 0x0000200004047890 */ /* 0x000fe2000fffe0ff */
[----:B------:R-:W-:-:S03]  /*0fe0*/  IMAD.MOV.U32 R7, RZ, RZ, R13 ;  /* 0x000000ffff077224 */ /* 0x000fc600078e000d */
[----:B0-----:R-:W-:-:S06]  /*0ff0*/  ULEA UR4, UR5, UR4, 0x18 ;  /* 0x0000000405047291 */ /* 0x001fcc000f8ec0ff */
[----:B------:R-:W-:Y:S01]  /*1000*/  LEA R17, R9, UR4, 0x3 ;  /* 0x0000000409117c11 */ /* 0x000fe2000f8e18ff */
[----:B------:R-:W-:-:S04]  /*1010*/  IMAD R9, R2, 0x10, R9 ;  /* 0x0000001002097824 */ /* 0x000fc800078e0209 */
[----:B------:R0:W-:Y:S01]  /*1020*/  STS.64 [R17], R6 ;  /* 0x0000000611007388 */ /* 0x0001e20000000a00 */
[----:B------:R-:W-:-:S13]  /*1030*/  ISETP.GE.AND P2, PT, R9, R12, PT ;  /* 0x0000000c0900720c */ /* 0x000fda0003f46270 */
[----:B0-----:R-:W-:Y:S05]  /*1040*/  @!P2 BRA `(.L_x_500) ;  /* 0xfffffff00054a947 */ /* 0x001fea000383ffff */
.L_x_494:
[----:B------:R-:W-:Y:S05]  /*1050*/  BSYNC.RECONVERGENT B0 ;  /* 0x0000000000007941 */ /* 0x000fea0003800200 */
.L_x_493:
[----:B------:R-:W0:Y:S01]  /*1060*/  LDCU UR4, c[0x0][0x384] ;  /* 0x00007080ff0477ac */ /* 0x000e220008000800 */
[----:B------:R-:W-:Y:S01]  /*1070*/  CS2R R2, SRZ ;  /* 0x0000000000027805 */ /* 0x000fe2000001ff00 */
[----:B0-----:R-:W-:Y:S01]  /*1080*/  UISETP.GE.AND UP0, UPT, UR4, 0x1, UPT ;  /* 0x000000010400788c */ /* 0x001fe2000bf06270 */
[----:B------:R-:W-:Y:S08]  /*1090*/  BAR.SYNC.DEFER_BLOCKING 0x0 ;  /* 0x0000000000007b1d */ /* 0x000ff00000010000 */
[----:B------:R-:W-:Y:S05]  /*10a0*/  BRA.U !UP0, `(.L_x_501) ;  /* 0x00000029080c7547 */ /* 0x000fea000b800000 */
[----:B------:R-:W0:Y:S01]  /*10b0*/  S2UR UR6, SR_CgaCtaId ;  /* 0x00000000000679c3 */ /* 0x000e220000008800 */
[----:B------:R-:W1:Y:S01]  /*10c0*/  LDCU UR5, c[0x0][0x370] ;  /* 0x00006e00ff0577ac */ /* 0x000e620008000800 */
[----:B------:R-:W-:Y:S01]  /*10d0*/  VIADD R5, R12, 0xffffffff ;  /* 0xffffffff0c057836 */ /* 0x000fe20000000000 */
[----:B------:R-:W-:Y:S01]  /*10e0*/  LOP3.LUT R6, R0, 0x3, RZ, 0xc0, !PT ;  /* 0x0000000300067812 */ /* 0x000fe200078ec0ff */
[----:B------:R-:W-:Y:S01]  /*10f0*/  VIADD R13, R12, 0xfffffffe ;  /* 0xfffffffe0c0d7836 */ /* 0x000fe20000000000 */
[----:B------:R-:W-:Y:S01]  /*1100*/  UMOV UR4, 0x400 ;  /* 0x0000040000047882 */ /* 0x000fe20000000000 */
[----:B------:R-:W-:Y:S01]  /*1110*/  IMAD.MOV.U32 R7, RZ, RZ, RZ ;  /* 0x000000ffff077224 */ /* 0x000fe200078e00ff */
[----:B------:R-:W-:Y:S01]  /*1120*/  UIADD3 UR7, UPT, UPT, UR4, 0x2000, URZ ;  /* 0x0000200004077890 */ /* 0x000fe2000fffe0ff */
[----:B------:R-:W-:Y:S02]  /*1130*/  CS2R R2, SRZ ;  /* 0x0000000000027805 */ /* 0x000fe4000001ff00 */
[----:B------:R-:W-:-:S02]  /*1140*/  LOP3.LUT R8, R5, 0x3, RZ, 0xc0, !PT ;  /* 0x0000000305087812 */ /* 0x000fc400078ec0ff */
[----:B------:R-:W-:Y:S01]  /*1150*/  LOP3.LUT R9, R5, 0xfffffffc, RZ, 0xc0, !PT ;  /* 0xfffffffc05097812 */ /* 0x000fe200078ec0ff */
[----:B-1----:R-:W-:Y:S02]  /*1160*/  UIMAD UR5, UR10, UR5, URZ ;  /* 0x000000050a0572a4 */ /* 0x002fe4000f8e02ff */
[----:B0-----:R-:W-:Y:S02]  /*1170*/  ULEA UR7, UR6, UR7, 0x18 ;  /* 0x0000000706077291 */ /* 0x001fe4000f8ec0ff */
[----:B------:R-:W-:-:S04]  /*1180*/  ULEA UR4, UR6, UR4, 0x18 ;  /* 0x0000000406047291 */ /* 0x000fc8000f8ec0ff */
[----:B------:R-:W-:Y:S02]  /*1190*/  LEA R12, R12, UR7, 0x3 ;  /* 0x000000070c0c7c11 */ /* 0x000fe4000f8e18ff */
[----:B------:R-:W-:Y:S02]  /*11a0*/  LEA R10, R15, UR4, 0x3 ;  /* 0x000000040f0a7c11 */ /* 0x000fe4000f8e18ff */
[----:B------:R-:W-:Y:S01]  /*11b0*/  LEA R11, R11, UR4, 0x7 ;  /* 0x000000040b0b7c11 */ /* 0x000fe2000f8e38ff */
[----:B------:R-:W-:-:S06]  /*11c0*/  UMOV UR4, URZ ;  /* 0x000000ff00047c82 */ /* 0x000fcc0008000000 */
.L_x_522:
        /* <DEDUP_REMOVED lines=23> */
.L_x_510:
        /* <DEDUP_REMOVED lines=67> */
.L_x_509:
[----:B------:R-:W-:Y:S05]  /*1770*/  BSYNC.RECONVERGENT B3 ;  /* 0x0000000000037941 */ /* 0x000fea0003800200 */
.L_x_508:
        /* <DEDUP_REMOVED lines=38> */
.L_x_512:
[----:B------:R-:W-:Y:S05]  /*19e0*/  BSYNC.RECONVERGENT B3 ;  /* 0x0000000000037941 */ /* 0x000fea0003800200 */
.L_x_511:
[----:B------:R-:W-:-:S13]  /*19f0*/  ISETP.NE.OR P0, PT, R14, RZ, P0 ;  /* 0x000000ff0e00720c */ /* 0x000fda0000705670 */
[----:B------:R-:W-:Y:S05]  /*1a00*/  @!P0 BREAK.RELIABLE B0 ;  /* 0x0000000000008942 */ /* 0x000fea0003800100 */
[----:B------:R-:W-:Y:S05]  /*1a10*/  @!P0 BRA `(.L_x_505) ;  /* 0x0000000000508947 */ /* 0x000fea0003800000 */
.L_x_507:
[----:B------:R-:W-:Y:S05]  /*1a20*/  BSYNC.RELIABLE B0 ;  /* 0x0000000000007941 */ /* 0x000fea0003800100 */
.L_x_506:
        /* <DEDUP_REMOVED lines=19> */
.L_x_505:
[----:B------:R-:W-:Y:S05]  /*1b60*/  BSYNC.RECONVERGENT B1 ;  /* 0x0000000000017941 */ /* 0x000fea0003800200 */
.L_x_504:
        /* <DEDUP_REMOVED lines=17> */
.L_x_503:
[----:B------:R-:W-:Y:S05]  /*1c80*/  BSYNC.RECONVERGENT B2 ;  /* 0x0000000000027941 */ /* 0x000fea0003800200 */
.L_x_502:
        /* <DEDUP_REMOVED lines=29> */
.L_x_516:
[C---:B------:R-:W-:Y:S01]  /*1e60*/  VIADD R19, R17.reuse, 0xffffffff ;  /* 0xffffffff11137836 */ /* 0x040fe20000000000 */
[C-C-:B------:R-:W-:Y:S01]  /*1e70*/  SHF.R.U64 R26, R4.reuse, R17, R7.reuse ;  /* 0x00000011041a7219 */ /* 0x140fe20000001207 */
[C---:B------:R-:W-:Y:S02]  /*1e80*/  VIADD R21, R17.reuse, 0xfffffffe ;  /* 0xfffffffe11157836 */ /* 0x040fe40000000000 */
[----:B------:R-:W-:Y:S01]  /*1e90*/  VIADD R23, R17, 0xfffffffd ;  /* 0xfffffffd11177836 */ /* 0x000fe20000000000 */
[--C-:B------:R-:W-:Y:S01]  /*1ea0*/  SHF.R.U64 R25, R4, R19, R7.reuse ;  /* 0x0000001304197219 */ /* 0x100fe20000001207 */
        /* <DEDUP_REMOVED lines=32> */
.L_x_515:
[----:B------:R-:W-:Y:S05]  /*20b0*/  BSYNC.RECONVERGENT B0 ;  /* 0x0000000000007941 */ /* 0x000fea0003800200 */
.L_x_514:
        /* <DEDUP_REMOVED lines=29> */
.L_x_517:
[----:B------:R-:W-:Y:S05]  /*2290*/  BSYNC.RECONVERGENT B0 ;  /* 0x0000000000007941 */ /* 0x000fea0003800200 */
.L_x_513:
        /* <DEDUP_REMOVED lines=9> */
[----:B------:R-:W-:Y:S01]  /*2330*/  LOP3.LUT R50, R16, 0x1, RZ, 0xc0, !PT ;  /* 0x0000000110327812 */ /* 0x000fe200078ec0ff */
[----:B------:R-:W-:Y:S01]  /*2340*/  IMAD.MOV.U32 R52, RZ, RZ, 0x1 ;  /* 0x00000001ff347424 */ /* 0x000fe200078e00ff */
[----:B------:R-:W-:Y:S02]  /*2350*/  LOP3.LUT R14, R14, 0x1, RZ, 0xc0, !PT ;  /* 0x000000010e0e7812 */ /* 0x000fe400078ec0ff */
[--C-:B------:R-:W-:Y:S02]  /*2360*/  SHF.R.U32.HI R15, RZ, 0x2, R16.reuse ;  /* 0x00000002ff0f7819 */ /* 0x100fe40000011610 */
        /* <DEDUP_REMOVED lines=10> */
[----:B------:R-:W-:Y:S01]  /*2410*/  SHF.R.U32.HI R30, RZ, 0xd, R16 ;  /* 0x0000000dff1e7819 */ /* 0x000fe20000011610 */
[----:B------:R-:W-:Y:S01]  /*2420*/  IMAD.X R44, RZ, RZ, -0x1, P1 ;  /* 0xffffffffff2c7424 */ /* 0x000fe200008e06ff */
[----:B------:R-:W-:Y:S02]  /*2430*/  LOP3.LUT R15, R15, 0x1, RZ, 0xc0, !PT ;  /* 0x000000010f0f7812 */ /* 0x000fe400078ec0ff */
[----:B------:R-:W-:Y:S02]  /*2440*/  LOP3.LUT R17, R17, 0x1, RZ, 0xc0, !PT ;  /* 0x0000000111117812 */ /* 0x000fe400078ec0ff */
[----:B------:R-:W-:Y:S02]  /*2450*/  LOP3.LUT R18, R18, 0x1, RZ, 0xc0, !PT ;  /* 0x0000000112127812 */ /* 0x000fe400078ec0ff */
        /* <DEDUP_REMOVED lines=8> */
[----:B------:R-:W-:Y:S02]  /*24e0*/  SHF.R.U32.HI R16, RZ, 0xf, R16 ;  /* 0x0000000fff107819 */ /* 0x000fe40000011610 */
        /* <DEDUP_REMOVED lines=35> */
.L_x_519:
        /* <DEDUP_REMOVED lines=144> */
.L_x_518:
        /* <DEDUP_REMOVED lines=124> */
.L_x_521:
[----:B------:R-:W-:Y:S05]  /*37e0*/  BSYNC.RECONVERGENT B0 ;  /* 0x0000000000007941 */ /* 0x000fea0003800200 */
.L_x_520:
        /* <DEDUP_REMOVED lines=15> */
.L_x_501:
[----:B------:R-:W-:-:S13]  /*38e0*/  ISETP.NE.AND P0, PT, R0, RZ, PT ;  /* 0x000000ff0000720c */ /* 0x000fda0003f05270 */
[----:B------:R-:W-:Y:S05]  /*38f0*/  @P0 EXIT ;  /* 0x000000000000094d */ /* 0x000fea0003800000 */
[----:B-----5:R-:W0:Y:S02]  /*3900*/  LDC.64 R4, c[0x0][0x398] ;  /* 0x0000e600ff047b82 */ /* 0x020e240000000a00 */
[----:B0-----:R-:W-:-:S05]  /*3910*/  IMAD.WIDE R24, R24, 0x8, R4 ;  /* 0x0000000818187825 */ /* 0x001fca00078e0204 */
[----:B------:R-:W-:Y:S01]  /*3920*/  STG.E.64 desc[UR8][R24.64], R2 ;  /* 0x0000000218007986 */ /* 0x000fe2000c101b08 */
[----:B------:R-:W-:Y:S05]  /*3930*/  EXIT ;  /* 0x000000000000794d */ /* 0x000fea0003800000 */
.L_x_523:
        /* <DEDUP_REMOVED lines=12> */
.L_x_983:


//--------------------- .text._Z3ha2ILi15EEviiPjPiPyy --------------------------
	.section	.text._Z3ha2ILi15EEviiPjPiPyy,"ax",@progbits
	.align	128
        .global         _Z3ha2ILi15EEviiPjPiPyy
        .type           _Z3ha2ILi15EEviiPjPiPyy,@function
        .size           _Z3ha2ILi15EEviiPjPiPyy,(.L_x_984 - _Z3ha2ILi15EEviiPjPiPyy)
        .other          _Z3ha2ILi15EEviiPjPiPyy,@"STO_CUDA_ENTRY STV_DEFAULT"
_Z3ha2ILi15EEviiPjPiPyy:
.text._Z3ha2ILi15EEviiPjPiPyy:
        /* <DEDUP_REMOVED lines=25> */
.L_x_531:
        /* <DEDUP_REMOVED lines=10> */
.L_x_527:
        /* <DEDUP_REMOVED lines=27> */
[----:B------:R-:W-:Y:S02]  /*03e0*/  LOP3.LUT R29, R27, R35, R14, 0xfe, !PT ;  /* 0x000000231b1d7212 */ /* 0x000fe400078efe0e */
[----:B------:R-:W-:Y:S01]  /*03f0*/  LOP3.LUT R35, R36, R37, R13, 0xfe, !PT ;  /* 0x0000002524237212 */ /* 0x000fe200078efe0d */
[----:B------:R-:W-:Y:S01]  /*0400*/  VIADD R13, R16, 0x2 ;  /* 0x00000002100d7836 */ /* 0x000fe20000000000 */
[----:B----4-:R-:W-:Y:S02]  /*0410*/  SHF.R.S32.HI R11, RZ, 0x1f, R28 ;  /* 0x0000001fff0b7819 */ /* 0x010fe4000001141c */
[----:B------:R-:W-:Y:S02]  /*0420*/  SHF.R.S32.HI R14, RZ, 0x1f, R31 ;  /* 0x0000001fff0e7819 */ /* 0x000fe4000001141f */
[----:B------:R-:W-:Y:S02]  /*0430*/  SHF.L.U32 R27, R28, R13, RZ ;  /* 0x0000000d1c1b7219 */ /* 0x000fe400000006ff */
[----:B------:R-:W-:-:S02]  /*0440*/  SHF.L.U32 R26, R31, R10, RZ ;  /* 0x0000000a1f1a7219 */ /* 0x000fc400000006ff */
[----:B------:R-:W-:Y:S02]  /*0450*/  SHF.L.U64.HI R11, R28, R13, R11 ;  /* 0x0000000d1c0b7219 */ /* 0x000fe4000001020b */
[----:B------:R-:W-:Y:S01]  /*0460*/  SHF.L.U64.HI R14, R31, R10, R14 ;  /* 0x0000000a1f0e7219 */ /* 0x000fe2000001020e */
[----:B------:R-:W-:Y:S01]  /*0470*/  VIADD R10, R16, 0x4 ;  /* 0x00000004100a7836 */ /* 0x000fe20000000000 */
[----:B------:R-:W-:Y:S02]  /*0480*/  LOP3.LUT R26, R26, R27, R29, 0xfe, !PT ;  /* 0x0000001b1a1a7212 */ /* 0x000fe400078efe1d */
[----:B------:R-:W-:Y:S01]  /*0490*/  LOP3.LUT R29, R14, R11, R35, 0xfe, !PT ;  /* 0x0000000b0e1d7212 */ /* 0x000fe200078efe23 */
[----:B------:R-:W-:Y:S01]  /*04a0*/  VIADD R11, R16, 0x5 ;  /* 0x00000005100b7836 */ /* 0x000fe20000000000 */
[----:B------:R-:W-:Y:S02]  /*04b0*/  SHF.R.S32.HI R13, RZ, 0x1f, R33 ;  /* 0x0000001fff0d7819 */ /* 0x000fe40000011421 */
[----:B------:R-:W-:-:S02]  /*04c0*/  SHF.R.S32.HI R14, RZ, 0x1f, R30 ;  /* 0x0000001fff0e7819 */ /* 0x000fc4000001141e */
[CC--:B------:R-:W-:Y:S02]  /*04d0*/  SHF.L.U64.HI R13, R33.reuse, R10.reuse, R13 ;  /* 0x0000000a210d7219 */ /* 0x0c0fe4000001020d */
[-C--:B------:R-:W-:Y:S02]  /*04e0*/  SHF.L.U64.HI R14, R30, R11.reuse, R14 ;  /* 0x0000000b1e0e7219 */ /* 0x080fe4000001020e */
[----:B------:R-:W-:Y:S01]  /*04f0*/  SHF.L.U32 R27, R33, R10, RZ ;  /* 0x0000000a211b7219 */ /* 0x000fe200000006ff */
        /* <DEDUP_REMOVED lines=8> */
[-C--:B------:R-:W-:Y:S02]  /*0580*/  SHF.L.U32 R26, R24, R11.reuse, RZ ;  /* 0x0000000b181a7219 */ /* 0x080fe400000006ff */
        /* <DEDUP_REMOVED lines=32> */
[----:B------:R-:W-:-:S02]  /*0790*/  SHF.L.U64.HI R14, R18, R11, R14 ;  /* 0x0000000b120e7219 */ /* 0x000fc4000001020e */
[----:B------:R-:W-:Y:S02]  /*07a0*/  LOP3.LUT R20, R20, R21, R22, 0xfe, !PT ;  /* 0x0000001514147212 */ /* 0x000fe400078efe16 */
[----:B------:R-:W-:Y:S01]  /*07b0*/  LOP3.LUT R21, R14, R13, R23, 0xfe, !PT ;  /* 0x0000000d0e157212 */ /* 0x000fe200078efe17 */
[C---:B------:R-:W-:Y:S01]  /*07c0*/  VIADD R14, R16.reuse, 0xf ;  /* 0x0000000f100e7836 */ /* 0x040fe20000000000 */
[----:B------:R-:W-:Y:S01]  /*07d0*/  SHF.R.S32.HI R11, RZ, 0x1f, R15 ;  /* 0x0000001fff0b7819 */ /* 0x000fe2000001140f */
[----:B------:R-:W-:Y:S01]  /*07e0*/  VIADD R16, R16, 0x10 ;  /* 0x0000001010107836 */ /* 0x000fe20000000000 */
[----:B------:R-:W-:Y:S02]  /*07f0*/  SHF.R.S32.HI R13, RZ, 0x1f, R17 ;  /* 0x0000001fff0d7819 */ /* 0x000fe40000011411 */
[----:B------:R-:W-:Y:S02]  /*0800*/  SHF.L.U32 R19, R15, R10, RZ ;  /* 0x0000000a0f137219 */ /* 0x000fe400000006ff */
[----:B------:R-:W-:-:S02]  /*0810*/  ISETP.NE.AND P2, PT, R16, R5, PT ;  /* 0x000000051000720c */ /* 0x000fc40003f45270 */
[----:B------:R-:W-:Y:S02]  /*0820*/  SHF.L.U64.HI R18, R15, R10, R11 ;  /* 0x0000000a0f127219 */ /* 0x000fe4000001020b */
[CC--:B------:R-:W-:Y:S02]  /*0830*/  SHF.L.U32 R10, R17.reuse, R14.reuse, RZ ;  /* 0x0000000e110a7219 */ /* 0x0c0fe400000006ff */
[----:B------:R-:W-:Y:S02]  /*0840*/  SHF.L.U64.HI R13, R17, R14, R13 ;  /* 0x0000000e110d7219 */ /* 0x000fe4000001020d */
[----:B------:R-:W-:Y:S02]  /*0850*/  LOP3.LUT R14, R10, R19, R20, 0xfe, !PT ;  /* 0x000000130a0e7212 */ /* 0x000fe400078efe14 */
[----:B------:R-:W-:-:S03]  /*0860*/  LOP3.LUT R13, R13, R18, R21, 0xfe, !PT ;  /* 0x000000120d0d7212 */ /* 0x000fc600078efe15 */
[----:B------:R-:W-:Y:S05]  /*0870*/  @P2 BRA `(.L_x_527) ;  /* 0xfffffff8006c2947 */ /* 0x000fea000383ffff */
[----:B------:R-:W-:-:S07]  /*0880*/  IMAD.MOV.U32 R10, RZ, RZ, R5 ;  /* 0x000000ffff0a7224 */ /* 0x000fce00078e0005 */
.L_x_526:
        /* <DEDUP_REMOVED lines=55> */
.L_x_529:
        /* <DEDUP_REMOVED lines=30> */
.L_x_530:
        /* <DEDUP_REMOVED lines=27> */
.L_x_528:
        /* <DEDUP_REMOVED lines=10> */
.L_x_525:
[----:B------:R-:W-:Y:S05]  /*1030*/  BSYNC.RECONVERGENT B0 ;  /* 0x0000000000007941 */ /* 0x000fea0003800200 */
.L_x_524:
        /* <DEDUP_REMOVED lines=15> */
.L_x_552:
        /* <DEDUP_REMOVED lines=23> */
.L_x_541:
        /* <DEDUP_REMOVED lines=67> */
.L_x_540:
[----:B------:R-:W-:Y:S05]  /*16d0*/  BSYNC.RECONVERGENT B3 ;  /* 0x0000000000037941 */ /* 0x000fea0003800200 */
.L_x_539:
        /* <DEDUP_REMOVED lines=38> */
.L_x_543:
[----:B------:R-:W-:Y:S05]  /*1940*/  BSYNC.RECONVERGENT B3 ;  /* 0x0000000000037941 */ /* 0x000fea0003800200 */
.L_x_542:
[----:B------:R-:W-:-:S13]  /*1950*/  ISETP.NE.OR P0, PT, R11, RZ, P0 ;  /* 0x000000ff0b00720c */ /* 0x000fda0000705670 */
[----:B------:R-:W-:Y:S05]  /*1960*/  @!P0 BREAK.RELIABLE B0 ;  /* 0x0000000000008942 */ /* 0x000fea0003800100 */
[----:B------:R-:W-:Y:S05]  /*1970*/  @!P0 BRA `(.L_x_536) ;  /* 0x0000000000508947 */ /* 0x000fea0003800000 */
.L_x_538:
[----:B------:R-:W-:Y:S05]  /*1980*/  BSYNC.RELIABLE B0 ;  /* 0x0000000000007941 */ /* 0x000fea0003800100 */
.L_x_537:
        /* <DEDUP_REMOVED lines=19> */
.L_x_536:
[----:B------:R-:W-:Y:S05]  /*1ac0*/  BSYNC.RECONVERGENT B1 ;  /* 0x0000000000017941 */ /* 0x000fea0003800200 */
.L_x_535:
        /* <DEDUP_REMOVED lines=17> */
.L_x_534:
[----:B------:R-:W-:Y:S05]  /*1be0*/  BSYNC.RECONVERGENT B2 ;  /* 0x0000000000027941 */ /* 0x000fea0003800200 */
.L_x_533:
        /* <DEDUP_REMOVED lines=29> */
.L_x_546:
        /* <DEDUP_REMOVED lines=37> */
.L_x_545:
        /* <DEDUP_REMOVED lines=29> */
.L_x_547:
[----:B------:R-:W-:Y:S05]  /*21e0*/  BSYNC.RECONVERGENT B0 ;  /* 0x0000000000007941 */ /* 0x000fea0003800200 */
.L_x_544:
        /* <DEDUP_REMOVED lines=10> */
[--C-:B------:R-:W-:Y:S01]  /*2290*/  SHF.R.U32.HI R15, RZ, 0x2, R14.reuse ;  /* 0x00000002ff0f7819 */ /* 0x100fe2000001160e */
[----:B------:R-:W-:Y:S01]  /*22a0*/  IMAD.MOV.U32 R42, RZ, RZ, 0x1 ;  /* 0x00000001ff2a7424 */ /* 0x000fe200078e00ff */
[----:B------:R-:W-:Y:S02]  /*22b0*/  LOP3.LUT R13, R13, 0x1, RZ, 0xc0, !PT ;  /* 0x000000010d0d7812 */ /* 0x000fe400078ec0ff */
[--C-:B0-----:R-:W-:Y:S02]  /*22c0*/  SHF.R.U32.HI R17, RZ, 0x4, R14.reuse ;  /* 0x00000004ff117819 */ /* 0x101fe4000001160e */
[--C-:B------:R-:W-:Y:S02]  /*22d0*/  SHF.R.U32.HI R18, RZ, 0x5, R14.reuse ;  /* 0x00000005ff127819 */ /* 0x100fe4000001160e */
[----:B------:R-:W-:-:S02]  /*22e0*/  SHF.R.U32.HI R19, RZ, 0x6, R14 ;  /* 0x00000006ff137819 */ /* 0x000fc4000001160e */
[--C-:B------:R-:W-:Y:S02]  /*22f0*/  SHF.R.U32.HI R20, RZ, 0xa, R14.reuse ;  /* 0x0000000aff147819 */ /* 0x100fe4000001160e */
[----:B------:R-:W-:Y:S02]  /*2300*/  SHF.R.U32.HI R21, RZ, 0xe, R14 ;  /* 0x0000000eff157819 */ /* 0x000fe4000001160e */
[----:B------:R-:W-:Y:S02]  /*2310*/  LOP3.LUT R16, R15, 0x1, RZ, 0xc0, !PT ;  /* 0x000000010f107812 */ /* 0x000fe400078ec0ff */
[----:B------:R-:W-:Y:S02]  /*2320*/  IADD3 R15, P3, PT, RZ, -R13, RZ ;  /* 0x8000000dff0f7210 */ /* 0x000fe40007f7e0ff */
[----:B------:R-:W-:Y:S02]  /*2330*/  LOP3.LUT R23, R14, 0x1, RZ, 0xc0, !PT ;  /* 0x000000010e177812 */ /* 0x000fe400078ec0ff */
[----:B------:R-:W-:-:S02]  /*2340*/  LOP3.LUT R17, R17, 0x1, RZ, 0xc0, !PT ;  /* 0x0000000111117812 */ /* 0x000fc400078ec0ff */
[----:B------:R-:W-:Y:S02]  /*2350*/  LOP3.LUT R18, R18, 0x1, RZ, 0xc0, !PT ;  /* 0x0000000112127812 */ /* 0x000fe400078ec0ff */
[----:B------:R-:W-:Y:S02]  /*2360*/  LOP3.LUT R19, R19, 0x1, RZ, 0xc0, !PT ;  /* 0x0000000113137812 */ /* 0x000fe400078ec0ff */
[----:B------:R-:W-:Y:S02]  /*2370*/  LOP3.LUT R20, R20, 0x1, RZ, 0xc0, !PT ;  /* 0x0000000114147812 */ /* 0x000fe400078ec0ff */
        /* <DEDUP_REMOVED lines=44> */
.L_x_549:
        /* <DEDUP_REMOVED lines=107> */
[----:B------:R-:W2:Y:S01]  /*2cf0*/  LDS.64 R28, [R7+0x70] ;  /* 0x00007000071c7984 */ /* 0x000ea20000000a00 */
[----:B------:R-:W-:Y:S02]  /*2d00*/  BAR.SYNC.DEFER_BLOCKING 0x0 ;  /* 0x0000000000007b1d */ /* 0x000fe40000010000 */
[----:B------:R-:W-:Y:S02]  /*2d10*/  ISETP.GE.U32.AND.EX P0, PT, R48, R31, PT, P0 ;  /* 0x0000001f3000720c */ /* 0x000fe40003f06100 */
[----:B0-----:R-:W-:Y:S02]  /*2d20*/  LOP3.LUT R34, R34, R47, RZ, 0xc0, !PT ;  /* 0x0000002f22227212 */ /* 0x001fe400078ec0ff */
[----:B------:R-:W-:-:S02]  /*2d30*/  SEL R61, R30, RZ, P0 ;  /* 0x000000ff1e3d7207 */ /* 0x000fc40000000000 */
[----:B------:R-:W-:Y:S02]  /*2d40*/  LOP3.LUT R44, R35, R59, RZ, 0xc0, !PT ;  /* 0x0000003b232c7212 */ /* 0x000fe400078ec0ff */
[----:B------:R-:W-:Y:S02]  /*2d50*/  IADD3 R35, P1, P2, R34, R46, -R61 ;  /* 0x0000002e22237210 */ /* 0x000fe40007a3e83d */
[----:B------:R-:W-:Y:S02]  /*2d60*/  SEL R61, R31, RZ, P0 ;  /* 0x000000ff1f3d7207 */ /* 0x000fe40000000000 */
[----:B------:R-:W-:Y:S02]  /*2d70*/  ISETP.GE.U32.AND P0, PT, R35, R30, PT ;  /* 0x0000001e2300720c */ /* 0x000fe40003f06070 */
[----:B------:R-:W-:Y:S02]  /*2d80*/  IADD3.X R44, PT, PT, R44, R48, ~R61, P1, P2 ;  /* 0x000000302c2c7210 */ /* 0x000fe40000fe4c3d */
[----:B-1----:R-:W-:-:S02]  /*2d90*/  LOP3.LUT R61, R32, R49, RZ, 0xc0, !PT ;  /* 0x00000031203d7212 */ /* 0x002fc400078ec0ff */
[----:B------:R-:W-:Y:S02]  /*2da0*/  ISETP.GE.U32.AND.EX P0, PT, R44, R31, PT, P0 ;  /* 0x0000001f2c00720c */ /* 0x000fe40003f06100 */
[----:B------:R-:W-:Y:S02]  /*2db0*/  LOP3.LUT R34, R33, R13, RZ, 0xc0, !PT ;  /* 0x0000000d21227212 */ /* 0x000fe400078ec0ff */
[----:B------:R-:W-:Y:S02]  /*2dc0*/  SEL R32, R30, RZ, P0 ;  /* 0x000000ff1e207207 */ /* 0x000fe40000000000 */
        /* <DEDUP_REMOVED lines=22> */
.L_x_548:
        /* <DEDUP_REMOVED lines=13> */
[----:B------:R-:W1:Y:S01]  /*3000*/  LDS.64 R14, [R7] ;  /* 0x00000000070e7984 */ /* 0x000e620000000a00 */
[----:B------:R-:W1:Y:S03]  /*3010*/  LDC.64 R12, c[0x0][0x3a0] ;  /* 0x0000e800ff0c7b82 */ /* 0x000e660000000a00 */
[----:B0-----:R-:W0:Y:S04]  /*3020*/  LDS.64 R16, [R7+0x8] ;  /* 0x0000080007107984 */ /* 0x001e280000000a00 */
[----:B------:R-:W2:Y:S04]  /*3030*/  LDS.64 R18, [R7+0x10] ;  /* 0x0000100007127984 */ /* 0x000ea80000000a00 */
[----:B------:R-:W3:Y:S01]  /*3040*/  LDS.64 R20, [R7+0x18] ;  /* 0x0000180007147984 */ /* 0x000ee20000000a00 */
[----:B-1----:R-:W-:-:S04]  /*3050*/  ISETP.GE.U32.AND P0, PT, R14, R12, PT ;  /* 0x0000000c0e00720c */ /* 0x002fc80003f06070 */
        /* <DEDUP_REMOVED lines=106> */
.L_x_551:
[----:B------:R-:W-:Y:S05]  /*3700*/  BSYNC.RECONVERGENT B0 ;  /* 0x0000000000007941 */ /* 0x000fea0003800200 */
.L_x_550:
        /* <DEDUP_REMOVED lines=17> */
.L_x_532:
[----:B------:R-:W-:-:S13]  /*3820*/  ISETP.NE.AND P0, PT, R2, RZ, PT ;  /* 0x000000ff0200720c */ /* 0x000fda0003f05270 */
[----:B------:R-:W-:Y:S05]  /*3830*/  @P0 EXIT ;  /* 0x000000000000094d */ /* 0x000fea0003800000 */
[----:B------:R-:W1:Y:S02]  /*3840*/  LDC.64 R2, c[0x0][0x398] ;  /* 0x0000e600ff027b82 */ /* 0x000e640000000a00 */
[----:B-1----:R-:W-:-:S05]  /*3850*/  IMAD.WIDE R2, R0, 0x8, R2 ;  /* 0x0000000800027825 */ /* 0x002fca00078e0202 */
[----:B------:R-:W-:Y:S01]  /*3860*/  STG.E.64 desc[UR8][R2.64], R4 ;  /* 0x0000000402007986 */ /* 0x000fe2000c101b08 */
[----:B------:R-:W-:Y:S05]  /*3870*/  EXIT ;  /* 0x000000000000794d */ /* 0x000fea0003800000 */
.L_x_553:
        /* <DEDUP_REMOVED lines=16> */
.L_x_984:


//--------------------- .text._Z3ha2ILi14EEviiPjPiPyy --------------------------
	.section	.text._Z3ha2ILi14EEviiPjPiPyy,"ax",@progbits
	.align	128
        .global         _Z3ha2ILi14EEviiPjPiPyy
        .type           _Z3ha2ILi14EEviiPjPiPyy,@function
        .size           _Z3ha2ILi14EEviiPjPiPyy,(.L_x_985 - _Z3ha2ILi14EEviiPjPiPyy)
        .other          _Z3ha2ILi14EEviiPjPiPyy,@"STO_CUDA_ENTRY STV_DEFAULT"
_Z3ha2ILi14EEviiPjPiPyy:
.text._Z3ha2ILi14EEviiPjPiPyy:
        /* <DEDUP_REMOVED lines=25> */
.L_x_561:
[----:B------:R-:W0:Y:S01]  /*0190*/  LDCU UR4, c[0x0][0x380] ;  /* 0x00007000ff0477ac */ /* 0x000e220008000800 */
[----:B------:R-:W-:Y:S02]  /*01a0*/  IMAD.MOV.U32 R10, RZ, RZ, RZ ;  /* 0x000000ffff0a7224 */ /* 0x000fe400078e00ff */
[----:B------:R-:W-:Y:S02]  /*01b0*/  IMAD.MOV.U32 R9, RZ, RZ, RZ ;  /* 0x000000ffff097224 */ /* 0x000fe400078e00ff */
[----:B------:R-:W-:Y:S02]  /*01c0*/  IMAD.MOV.U32 R2, RZ, RZ, RZ ;  /* 0x000000ffff027224 */ /* 0x000fe400078e00ff */
[----:B0-----:R-:W-:-:S05]  /*01d0*/  IMAD.U32 R7, RZ, RZ, UR4 ;  /* 0x00000004ff077e24 */ /* 0x001fca000f8e00ff */
[----:B------:R-:W-:-:S13]  /*01e0*/  ISETP.GE.U32.AND P2, PT, R7, 0x10, PT ;  /* 0x000000100700780c */ /* 0x000fda0003f46070 */
[----:B------:R-:W-:Y:S05]  /*01f0*/  @!P2 BRA `(.L_x_556) ;  /* 0x0000000400a0a947 */ /* 0x000fea0003800000 */
[----:B------:R-:W-:Y:S01]  /*0200*/  CS2R R10, SRZ ;  /* 0x00000000000a7805 */ /* 0x000fe2000001ff00 */
[----:B------:R-:W-:-:S07]  /*0210*/  IMAD.MOV.U32 R9, RZ, RZ, RZ ;  /* 0x000000ffff097224 */ /* 0x000fce00078e00ff */
.L_x_557:
        /* <DEDUP_REMOVED lines=34> */
[----:B------:R-:W-:Y:S01]  /*0440*/  SHF.L.U64.HI R28, R28, R9, R3 ;  /* 0x000000091c1c7219 */ /* 0x000fe20000010203 */
[----:B------:R-:W-:Y:S01]  /*0450*/  VIADD R3, R11, 0x5 ;  /* 0x000000050b037836 */ /* 0x000fe20000000000 */
[----:B------:R-:W-:Y:S01]  /*0460*/  SHF.L.U64.HI R27, R27, R2, R10 ;  /* 0x000000021b1b7219 */ /* 0x000fe2000001020a */
[----:B------:R-:W-:Y:S01]  /*0470*/  VIADD R2, R11, 0x4 ;  /* 0x000000040b027836 */ /* 0x000fe20000000000 */
[----:B------:R-:W-:Y:S02]  /*0480*/  SHF.R.S32.HI R9, RZ, 0x1f, R29 ;  /* 0x0000001fff097819 */ /* 0x000fe4000001141d */
[----:B------:R-:W-:Y:S02]  /*0490*/  SHF.R.S32.HI R10, RZ, 0x1f, R30 ;  /* 0x0000001fff0a7819 */ /* 0x000fe4000001141e */
[----:B------:R-:W-:Y:S02]  /*04a0*/  LOP3.LUT R27, R27, R28, R33, 0xfe, !PT ;  /* 0x0000001c1b1b7212 */ /* 0x000fe400078efe21 */
[----:B------:R-:W-:-:S02]  /*04b0*/  SHF.L.U64.HI R9, R29, R2, R9 ;  /* 0x000000021d097219 */ /* 0x000fc40000010209 */
[----:B------:R-:W-:Y:S02]  /*04c0*/  SHF.L.U64.HI R10, R30, R3, R10 ;  /* 0x000000031e0a7219 */ /* 0x000fe4000001020a */
[----:B------:R-:W-:Y:S02]  /*04d0*/  LOP3.LUT R24, R24, R25, R26, 0xfe, !PT ;  /* 0x0000001918187212 */ /* 0x000fe400078efe1a */
[----:B------:R-:W-:Y:S01]  /*04e0*/  SHF.L.U32 R25, R29, R2, RZ ;  /* 0x000000021d197219 */ /* 0x000fe200000006ff */
[C---:B------:R-:W-:Y:S01]  /*04f0*/  VIADD R2, R11.reuse, 0x6 ;  /* 0x000000060b027836 */ /* 0x040fe20000000000 */
[----:B------:R-:W-:Y:S01]  /*0500*/  SHF.L.U32 R26, R30, R3, RZ ;  /* 0x000000031e1a7219 */ /* 0x000fe200000006ff */
[----:B------:R-:W-:Y:S01]  /*0510*/  VIADD R3, R11, 0x7 ;  /* 0x000000070b037836 */ /* 0x000fe20000000000 */
[----:B------:R-:W-:Y:S02]  /*0520*/  LOP3.LUT R27, R10, R9, R27, 0xfe, !PT ;  /* 0x000000090a1b7212 */ /* 0x000fe400078efe1b */
[----:B------:R-:W-:-:S02]  /*0530*/  SHF.R.S32.HI R9, RZ, 0x1f, R23 ;  /* 0x0000001fff097819 */ /* 0x000fc40000011417 */
        /* <DEDUP_REMOVED lines=52> */
.L_x_556:
        /* <DEDUP_REMOVED lines=21> */
[----:B----4-:R-:W-:Y:S02]  /*09d0*/  SHF.R.S32.HI R15, RZ, 0x1f, R20 ;  /* 0x0000001fff0f7819 */ /* 0x010fe40000011414 */
[CC--:B------:R-:W-:Y:S02]  /*09e0*/  SHF.L.U64.HI R19, R3.reuse, R2.reuse, R13 ;  /* 0x0000000203137219 */ /* 0x0c0fe4000001020d */
[----:B------:R-:W-:-:S02]  /*09f0*/  SHF.L.U32 R13, R3, R2, RZ ;  /* 0x00000002030d7219 */ /* 0x000fc400000006ff */
[CC--:B------:R-:W-:Y:S02]  /*0a00*/  SHF.L.U32 R3, R20.reuse, R11.reuse, RZ ;  /* 0x0000000b14037219 */ /* 0x0c0fe400000006ff */
[----:B------:R-:W-:Y:S01]  /*0a10*/  SHF.L.U64.HI R15, R20, R11, R15 ;  /* 0x0000000b140f7219 */ /* 0x000fe2000001020f */
[C---:B------:R-:W-:Y:S01]  /*0a20*/  VIADD R11, R2.reuse, 0x4 ;  /* 0x00000004020b7836 */ /* 0x040fe20000000000 */
[----:B0-----:R-:W-:Y:S01]  /*0a30*/  LOP3.LUT R17, R3, R13, R34, 0xfe, !PT ;  /* 0x0000000d03117212 */ /* 0x001fe200078efe22 */
[----:B------:R-:W-:Y:S01]  /*0a40*/  VIADD R3, R2, 0x3 ;  /* 0x0000000302037836 */ /* 0x000fe20000000000 */
[----:B------:R-:W-:Y:S02]  /*0a50*/  LOP3.LUT R18, R15, R19, R18, 0xfe, !PT ;  /* 0x000000130f127212 */ /* 0x000fe400078efe12 */
[----:B------:R-:W-:Y:S02]  /*0a60*/  SHF.R.S32.HI R13, RZ, 0x1f, R22 ;  /* 0x0000001fff0d7819 */ /* 0x000fe40000011416 */
[----:B------:R-:W-:-:S02]  /*0a70*/  SHF.R.S32.HI R15, RZ, 0x1f, R24 ;  /* 0x0000001fff0f7819 */ /* 0x000fc40000011418 */
[----:B------:R-:W-:Y:S02]  /*0a80*/  SHF.L.U64.HI R20, R22, R3, R13 ;  /* 0x0000000316147219 */ /* 0x000fe4000001020d */
[----:B------:R-:W-:Y:S02]  /*0a90*/  SHF.L.U64.HI R15, R24, R11, R15 ;  /* 0x0000000b180f7219 */ /* 0x000fe4000001020f */
[----:B------:R-:W-:Y:S01]  /*0aa0*/  SHF.L.U32 R16, R22, R3, RZ ;  /* 0x0000000316107219 */ /* 0x000fe200000006ff */
[----:B------:R-:W-:Y:S01]  /*0ab0*/  VIADD R3, R2, 0x5 ;  /* 0x0000000502037836 */ /* 0x000fe20000000000 */
        /* <DEDUP_REMOVED lines=19> */
.L_x_559:
        /* <DEDUP_REMOVED lines=30> */
.L_x_560:
        /* <DEDUP_REMOVED lines=27> */
.L_x_558:
        /* <DEDUP_REMOVED lines=10> */
.L_x_555:
[----:B------:R-:W-:Y:S05]  /*1020*/  BSYNC.RECONVERGENT B0 ;  /* 0x0000000000007941 */ /* 0x000fea0003800200 */
.L_x_554:
        /* <DEDUP_REMOVED lines=11> */
[----:B0-----:R-:W-:Y:S02]  /*10e0*/  LEA R32, R3, R32, 0x18 ;  /* 0x0000002003207211 */ /* 0x001fe400078ec0ff */
[----:B------:R-:W-:-:S03]  /*10f0*/  CS2R R2, SRZ ;  /* 0x0000000000027805 */ /* 0x000fc6000001ff00 */
[--C-:B------:R-:W-:Y:S02]  /*1100*/  IMAD R36, R36, 0x8, R32.reuse ;  /* 0x0000000824247824 */ /* 0x100fe400078e0220 */
[----:B------:R-:W-:-:S07]  /*1110*/  IMAD R32, R5, 0x70, R32 ;  /* 0x0000007005207824 */ /* 0x000fce00078e0220 */
.L_x_582:
        /* <DEDUP_REMOVED lines=23> */
.L_x_571:
        /* <DEDUP_REMOVED lines=67> */
.L_x_570:
[----:B------:R-:W-:Y:S05]  /*16c0*/  BSYNC.RECONVERGENT B3 ;  /* 0x0000000000037941 */ /* 0x000fea0003800200 */
.L_x_569:
        /* <DEDUP_REMOVED lines=38> */
.L_x_573:
[----:B------:R-:W-:Y:S05]  /*1930*/  BSYNC.RECONVERGENT B3 ;  /* 0x0000000000037941 */ /* 0x000fea0003800200 */
.L_x_572:
[----:B------:R-:W-:-:S13]  /*1940*/  ISETP.NE.OR P0, PT, R4, RZ, P0 ;  /* 0x000000ff0400720c */ /* 0x000fda0000705670 */
[----:B------:R-:W-:Y:S05]  /*1950*/  @!P0 BREAK.RELIABLE B0 ;  /* 0x0000000000008942 */ /* 0x000fea0003800100 */
[----:B------:R-:W-:Y:S05]  /*1960*/  @!P0 BRA `(.L_x_566) ;  /* 0x0000000000508947 */ /* 0x000fea0003800000 */
.L_x_568:
[----:B------:R-:W-:Y:S05]  /*1970*/  BSYNC.RELIABLE B0 ;  /* 0x0000000000007941 */ /* 0x000fea0003800100 */
.L_x_567:
        /* <DEDUP_REMOVED lines=19> */
.L_x_566:
[----:B------:R-:W-:Y:S05]  /*1ab0*/  BSYNC.RECONVERGENT B1 ;  /* 0x0000000000017941 */ /* 0x000fea0003800200 */
.L_x_565:
        /* <DEDUP_REMOVED lines=17> */
.L_x_564:
[----:B------:R-:W-:Y:S05]  /*1bd0*/  BSYNC.RECONVERGENT B2 ;  /* 0x0000000000027941 */ /* 0x000fea0003800200 */
.L_x_563:
        /* <DEDUP_REMOVED lines=29> */
.L_x_576:
[C---:B------:R-:W-:Y:S01]  /*1db0*/  VIADD R9, R7.reuse, 0xffffffff ;  /* 0xffffffff07097836 */ /* 0x040fe20000000000 */
[C-C-:B------:R-:W-:Y:S01]  /*1dc0*/  SHF.R.U64 R16, R12.reuse, R7, R0.reuse ;  /* 0x000000070c107219 */ /* 0x140fe20000001200 */
        /* <DEDUP_REMOVED lines=10> */
[----:B------:R-:W-:Y:S01]  /*1e70*/  ISETP.NE.U32.AND P1, PT, R15, 0x1, PT ;  /* 0x000000010f00780c */ /* 0x000fe20003f25070 */
[----:B------:R-:W-:Y:S01]  /*1e80*/  IMAD.MOV.U32 R15, RZ, RZ, R6 ;  /* 0x000000ffff0f7224 */ /* 0x000fe200078e0006 */
        /* <DEDUP_REMOVED lines=23> */
.L_x_575:
        /* <DEDUP_REMOVED lines=29> */
.L_x_577:
[----:B------:R-:W-:Y:S05]  /*21d0*/  BSYNC.RECONVERGENT B0 ;  /* 0x0000000000007941 */ /* 0x000fea0003800200 */
.L_x_574:
        /* <DEDUP_REMOVED lines=24> */
[----:B------:R-:W-:Y:S02]  /*2360*/  SHF.R.U32.HI R21, RZ, 0xd, R6 ;  /* 0x0000000dff157819 */ /* 0x000fe40000011606 */
[----:B------:R-:W-:Y:S02]  /*2370*/  IADD3 R4, P1, PT, RZ, -R4, RZ ;  /* 0x80000004ff047210 */ /* 0x000fe40007f3e0ff */
[----:B------:R-:W-:Y:S02]  /*2380*/  LOP3.LUT R6, R8, 0x1, RZ, 0xc0, !PT ;  /* 0x0000000108067812 */ /* 0x000fe400078ec0ff */
[----:B------:R-:W-:-:S02]  /*2390*/  LOP3.LUT R7, R5, 0x1, RZ, 0xc0, !PT ;  /* 0x0000000105077812 */ /* 0x000fc400078ec0ff */
[----:B------:R-:W-:Y:S02]  /*23a0*/  LOP3.LUT R9, R9, 0x1, RZ, 0xc0, !PT ;  /* 0x0000000109097812 */ /* 0x000fe400078ec0ff */
[----:B------:R-:W-:Y:S01]  /*23b0*/  LOP3.LUT R8, R10, 0x1, RZ, 0xc0, !PT ;  /* 0x000000010a087812 */ /* 0x000fe200078ec0ff */
[----:B------:R-:W-:Y:S01]  /*23c0*/  IMAD.X R10, RZ, RZ, -0x1, P1 ;  /* 0xffffffffff0a7424 */ /* 0x000fe200008e06ff */
[----:B------:R-:W-:Y:S02]  /*23d0*/  LOP3.LUT R11, R11, 0x1, RZ, 0xc0, !PT ;  /* 0x000000010b0b7812 */ /* 0x000fe400078ec0ff */
[----:B------:R-:W-:Y:S02]  /*23e0*/  LOP3.LUT R13, R13, 0x1, RZ, 0xc0, !PT ;  /* 0x000000010d0d7812 */ /* 0x000fe400078ec0ff */
[----:B------:R-:W-:Y:S02]  /*23f0*/  IADD3 R7, P4, PT, RZ, -R7, RZ ;  /* 0x80000007ff077210 */ /* 0x000fe40007f9e0ff */
        /* <DEDUP_REMOVED lines=31> */
.L_x_579:
        /* <DEDUP_REMOVED lines=127> */
.L_x_578:
        /* <DEDUP_REMOVED lines=111> */
.L_x_581:
[----:B------:R-:W-:Y:S05]  /*34d0*/  BSYNC.RECONVERGENT B0 ;  /* 0x0000000000007941 */ /* 0x000fea0003800200 */
.L_x_580:
        /* <DEDUP_REMOVED lines=17> */
.L_x_562:
[----:B------:R-:W-:-:S13]  /*35f0*/  ISETP.NE.AND P0, PT, R14, RZ, PT ;  /* 0x000000ff0e00720c */ /* 0x000fda0003f05270 */
[----:B------:R-:W-:Y:S05]  /*3600*/  @P0 EXIT ;  /* 0x000000000000094d */ /* 0x000fea0003800000 */
[----:B------:R-:W0:Y:S02]  /*3610*/  LDC.64 R4, c[0x0][0x398] ;  /* 0x0000e600ff047b82 */ /* 0x000e240000000a00 */
[----:B0-----:R-:W-:-:S05]  /*3620*/  IMAD.WIDE R40, R40, 0x8, R4 ;  /* 0x0000000828287825 */ /* 0x001fca00078e0204 */
[----:B------:R-:W-:Y:S01]  /*3630*/  STG.E.64 desc[UR8][R40.64], R2 ;  /* 0x0000000228007986 */ /* 0x000fe2000c101b08 */
[----:B------:R-:W-:Y:S05]  /*3640*/  EXIT ;  /* 0x000000000000794d */ /* 0x000fea0003800000 */
.L_x_583:
        /* <DEDUP_REMOVED lines=11> */
.L_x_985:


//--------------------- .text._Z3ha2ILi13EEviiPjPiPyy --------------------------
	.section	.text._Z3ha2ILi13EEviiPjPiPyy,"ax",@progbits
	.align	128
        .global         _Z3ha2ILi13EEviiPjPiPyy
        .type           _Z3ha2ILi13EEviiPjPiPyy,@function
        .size           _Z3ha2ILi13EEviiPjPiPyy,(.L_x_986 - _Z3ha2ILi13EEviiPjPiPyy)
        .other          _Z3ha2ILi13EEviiPjPiPyy,@"STO_CUDA_ENTRY STV_DEFAULT"
_Z3ha2ILi13EEviiPjPiPyy:
.text._Z3ha2ILi13EEviiPjPiPyy:
        /* <DEDUP_REMOVED lines=25> */
.L_x_591:
        /* <DEDUP_REMOVED lines=10> */
.L_x_587:
        /* <DEDUP_REMOVED lines=102> */
.L_x_586:
        /* <DEDUP_REMOVED lines=55> */
.L_x_589:
        /* <DEDUP_REMOVED lines=30> */
.L_x_590:
        /* <DEDUP_REMOVED lines=27> */
.L_x_588:
        /* <DEDUP_REMOVED lines=10> */
.L_x_585:
[----:B------:R-:W-:Y:S05]  /*1030*/  BSYNC.RECONVERGENT B0 ;  /* 0x0000000000007941 */ /* 0x000fea0003800200 */
.L_x_584:
        /* <DEDUP_REMOVED lines=16> */
.L_x_613:
        /* <DEDUP_REMOVED lines=23> */
.L_x_601:
        /* <DEDUP_REMOVED lines=67> */
.L_x_600:
[----:B------:R-:W-:Y:S05]  /*16e0*/  BSYNC.RECONVERGENT B3 ;  /* 0x0000000000037941 */ /* 0x000fea0003800200 */
.L_x_599:
        /* <DEDUP_REMOVED lines=38> */
.L_x_603:
[----:B------:R-:W-:Y:S05]  /*1950*/  BSYNC.RECONVERGENT B3 ;  /* 0x0000000000037941 */ /* 0x000fea0003800200 */
.L_x_602:
[----:B------:R-:W-:-:S13]  /*1960*/  ISETP.NE.OR P0, PT, R12, RZ, P0 ;  /* 0x000000ff0c00720c */ /* 0x000fda0000705670 */
[----:B------:R-:W-:Y:S05]  /*1970*/  @!P0 BREAK.RELIABLE B0 ;  /* 0x0000000000008942 */ /* 0x000fea0003800100 */
[----:B------:R-:W-:Y:S05]  /*1980*/  @!P0 BRA `(.L_x_596) ;  /* 0x0000000000508947 */ /* 0x000fea0003800000 */
.L_x_598:
[----:B------:R-:W-:Y:S05]  /*1990*/  BSYNC.RELIABLE B0 ;  /* 0x0000000000007941 */ /* 0x000fea0003800100 */
.L_x_597:
        /* <DEDUP_REMOVED lines=19> */
.L_x_596:
[----:B------:R-:W-:Y:S05]  /*1ad0*/  BSYNC.RECONVERGENT B1 ;  /* 0x0000000000017941 */ /* 0x000fea0003800200 */
.L_x_595:
        /* <DEDUP_REMOVED lines=17> */
.L_x_594:
[----:B------:R-:W-:Y:S05]  /*1bf0*/  BSYNC.RECONVERGENT B2 ;  /* 0x0000000000027941 */ /* 0x000fea0003800200 */
.L_x_593:
        /* <DEDUP_REMOVED lines=31> */
.L_x_607:
        /* <DEDUP_REMOVED lines=37> */
.L_x_606:
[----:B------:R-:W-:Y:S05]  /*2040*/  BSYNC.RECONVERGENT B0 ;  /* 0x0000000000007941 */ /* 0x000fea0003800200 */
.L_x_605:
        /* <DEDUP_REMOVED lines=29> */
.L_x_608:
[----:B------:R-:W-:Y:S05]  /*2220*/  BSYNC.RECONVERGENT B0 ;  /* 0x0000000000007941 */ /* 0x000fea0003800200 */
.L_x_604:
        /* <DEDUP_REMOVED lines=22> */
[----:B------:R-:W-:Y:S02]  /*2390*/  SHF.R.U32.HI R16, RZ, 0xc, R16 ;  /* 0x0000000cff107819 */ /* 0x000fe40000011610 */
[----:B------:R-:W-:Y:S02]  /*23a0*/  LOP3.LUT R14, R14, 0x1, RZ, 0xc0, !PT ;  /* 0x000000010e0e7812 */ /* 0x000fe400078ec0ff */
        /* <DEDUP_REMOVED lines=8> */
[----:B------:R-:W-:Y:S02]  /*2430*/  IADD3 R18, P6, PT, RZ, -R18, RZ ;  /* 0x80000012ff127210 */ /* 0x000fe40007fde0ff */
[----:B------:R-:W-:-:S02]  /*2440*/  IADD3 R19, P1, PT, RZ, -R19, RZ ;  /* 0x80000013ff137210 */ /* 0x000fc40007f3e0ff */
        /* <DEDUP_REMOVED lines=27> */
.L_x_610:
        /* <DEDUP_REMOVED lines=125> */
.L_x_609:
        /* <DEDUP_REMOVED lines=111> */
.L_x_612:
[----:B------:R-:W-:Y:S05]  /*34c0*/  BSYNC.RECONVERGENT B0 ;  /* 0x0000000000007941 */ /* 0x000fea0003800200 */
.L_x_611:
        /* <DEDUP_REMOVED lines=17> */
.L_x_592:
[----:B------:R-:W-:-:S13]  /*35e0*/  ISETP.NE.AND P0, PT, R2, RZ, PT ;  /* 0x000000ff0200720c */ /* 0x000fda0003f05270 */
[----:B------:R-:W-:Y:S05]  /*35f0*/  @P0 EXIT ;  /* 0x000000000000094d */ /* 0x000fea0003800000 */
[----:B-----5:R-:W0:Y:S02]  /*3600*/  LDC.64 R2, c[0x0][0x398] ;  /* 0x0000e600ff027b82 */ /* 0x020e240000000a00 */
[----:B0-----:R-:W-:-:S05]  /*3610*/  IMAD.WIDE R2, R0, 0x8, R2 ;  /* 0x0000000800027825 */ /* 0x001fca00078e0202 */
[----:B------:R-:W-:Y:S01]  /*3620*/  STG.E.64 desc[UR8][R2.64], R4 ;  /* 0x0000000402007986 */ /* 0x000fe2000c101b08 */
[----:B------:R-:W-:Y:S05]  /*3630*/  EXIT ;  /* 0x000000000000794d */ /* 0x000fea0003800000 */
.L_x_614:
        /* <DEDUP_REMOVED lines=12> */
.L_x_986:


//--------------------- .text._Z3ha2ILi12EEviiPjPiPyy --------------------------
	.section	.text._Z3ha2ILi12EEviiPjPiPyy,"ax",@progbits
	.align	128
        .global         _Z3ha2ILi12EEviiPjPiPyy
        .type           _Z3ha2ILi12EEviiPjPiPyy,@function
        .size           _Z3ha2ILi12EEviiPjPiPyy,(.L_x_987 - _Z3ha2ILi12EEviiPjPiPyy)
        .other          _Z3ha2ILi12EEviiPjPiPyy,@"STO_CUDA_ENTRY STV_DEFAULT"
_Z3ha2ILi12EEviiPjPiPyy:
.text._Z3ha2ILi12EEviiPjPiPyy:
        /* <DEDUP_REMOVED lines=25> */
.L_x_622:
        /* <DEDUP_REMOVED lines=8> */
.L_x_618:
        /* <DEDUP_REMOVED lines=43> */
[CC--:B------:R-:W-:Y:S02]  /*04c0*/  SHF.L.U32 R24, R30.reuse, R5.reuse, RZ ;  /* 0x000000051e187219 */ /* 0x0c0fe400000006ff */
[----:B------:R-:W-:Y:S01]  /*04d0*/  SHF.L.U64.HI R12, R31, R4, R12 ;  /* 0x000000041f0c7219 */ /* 0x000fe2000001020c */
[C---:B------:R-:W-:Y:S01]  /*04e0*/  VIADD R4, R15.reuse, 0x6 ;  /* 0x000000060f047836 */ /* 0x040fe20000000000 */
[----:B------:R-:W-:Y:S01]  /*04f0*/  SHF.L.U64.HI R13, R30, R5, R13 ;  /* 0x000000051e0d7219 */ /* 0x000fe2000001020d */
[----:B------:R-:W-:Y:S01]  /*0500*/  VIADD R5, R15, 0x7 ;  /* 0x000000070f057836 */ /* 0x000fe20000000000 */
[----:B------:R-:W-:Y:S02]  /*0510*/  LOP3.LUT R24, R24, R25, R26, 0xfe, !PT ;  /* 0x0000001918187212 */ /* 0x000fe400078efe1a */
[----:B------:R-:W-:Y:S02]  /*0520*/  LOP3.LUT R26, R13, R12, R27, 0xfe, !PT ;  /* 0x0000000c0d1a7212 */ /* 0x000fe400078efe1b */
[----:B------:R-:W-:-:S02]  /*0530*/  SHF.R.S32.HI R12, RZ, 0x1f, R23 ;  /* 0x0000001fff0c7819 */ /* 0x000fc40000011417 */
[----:B------:R-:W-:Y:S02]  /*0540*/  SHF.R.S32.HI R13, RZ, 0x1f, R22 ;  /* 0x0000001fff0d7819 */ /* 0x000fe40000011416 */
[CC--:B------:R-:W-:Y:S02]  /*0550*/  SHF.L.U32 R25, R23.reuse, R4.reuse, RZ ;  /* 0x0000000417197219 */ /* 0x0c0fe400000006ff */
[----:B------:R-:W-:Y:S02]  /*0560*/  SHF.L.U64.HI R12, R23, R4, R12 ;  /* 0x00000004170c7219 */ /* 0x000fe4000001020c */
[CC--:B------:R-:W-:Y:S02]  /*0570*/  SHF.L.U32 R4, R22.reuse, R5.reuse, RZ ;  /* 0x0000000516047219 */ /* 0x0c0fe400000006ff */
[----:B------:R-:W-:Y:S01]  /*0580*/  SHF.L.U64.HI R13, R22, R5, R13 ;  /* 0x00000005160d7219 */ /* 0x000fe2000001020d */
[C---:B------:R-:W-:Y:S01]  /*0590*/  VIADD R5, R15.reuse, 0x9 ;  /* 0x000000090f057836 */ /* 0x040fe20000000000 */
[----:B------:R-:W-:Y:S01]  /*05a0*/  LOP3.LUT R22, R4, R25, R24, 0xfe, !PT ;  /* 0x0000001904167212 */ /* 0x000fe200078efe18 */
[----:B------:R-:W-:Y:S01]  /*05b0*/  VIADD R4, R15, 0x8 ;  /* 0x000000080f047836 */ /* 0x000fe20000000000 */
[----:B------:R-:W-:-:S02]  /*05c0*/  LOP3.LUT R24, R13, R12, R26, 0xfe, !PT ;  /* 0x0000000c0d187212 */ /* 0x000fc400078efe1a */
[----:B------:R-:W-:Y:S02]  /*05d0*/  SHF.R.S32.HI R12, RZ, 0x1f, R21 ;  /* 0x0000001fff0c7819 */ /* 0x000fe40000011415 */
        /* <DEDUP_REMOVED lines=25> */
[----:B------:R-:W-:Y:S01]  /*0770*/  VIADD R5, R15, 0xe ;  /* 0x0000000e0f057836 */ /* 0x000fe20000000000 */
        /* <DEDUP_REMOVED lines=15> */
.L_x_617:
        /* <DEDUP_REMOVED lines=55> */
.L_x_620:
        /* <DEDUP_REMOVED lines=30> */
.L_x_621:
        /* <DEDUP_REMOVED lines=27> */
.L_x_619:
        /* <DEDUP_REMOVED lines=9> */
.L_x_616:
[----:B------:R-:W-:Y:S05]  /*1000*/  BSYNC.RECONVERGENT B0 ;  /* 0x0000000000007941 */ /* 0x000fea0003800200 */
.L_x_615:
        /* <DEDUP_REMOVED lines=16> */
.L_x_644:
        /* <DEDUP_REMOVED lines=23> */
.L_x_632:
        /* <DEDUP_REMOVED lines=67> */
.L_x_631:
[----:B------:R-:W-:Y:S05]  /*16b0*/  BSYNC.RECONVERGENT B3 ;  /* 0x0000000000037941 */ /* 0x000fea0003800200 */
.L_x_630:
        /* <DEDUP_REMOVED lines=38> */
.L_x_634:
[----:B------:R-:W-:Y:S05]  /*1920*/  BSYNC.RECONVERGENT B3 ;  /* 0x0000000000037941 */ /* 0x000fea0003800200 */
.L_x_633:
[----:B------:R-:W-:-:S13]  /*1930*/  ISETP.NE.OR P0, PT, R9, RZ, P0 ;  /* 0x000000ff0900720c */ /* 0x000fda0000705670 */
[----:B------:R-:W-:Y:S05]  /*1940*/  @!P0 BREAK.RELIABLE B0 ;  /* 0x0000000000008942 */ /* 0x000fea0003800100 */
[----:B------:R-:W-:Y:S05]  /*1950*/  @!P0 BRA `(.L_x_627) ;  /* 0x0000000000508947 */ /* 0x000fea0003800000 */
.L_x_629:
[----:B------:R-:W-:Y:S05]  /*1960*/  BSYNC.RELIABLE B0 ;  /* 0x0000000000007941 */ /* 0x000fea0003800100 */
.L_x_628:
        /* <DEDUP_REMOVED lines=19> */
.L_x_627:
[----:B------:R-:W-:Y:S05]  /*1aa0*/  BSYNC.RECONVERGENT B1 ;  /* 0x0000000000017941 */ /* 0x000fea0003800200 */
.L_x_626:
        /* <DEDUP_REMOVED lines=17> */
.L_x_625:
[----:B------:R-:W-:Y:S05]  /*1bc0*/  BSYNC.RECONVERGENT B2 ;  /* 0x0000000000027941 */ /* 0x000fea0003800200 */
.L_x_624:
        /* <DEDUP_REMOVED lines=31> */
.L_x_638:
        /* <DEDUP_REMOVED lines=37> */
.L_x_637:
[----:B------:R-:W-:Y:S05]  /*2010*/  BSYNC.RECONVERGENT B0 ;  /* 0x0000000000007941 */ /* 0x000fea0003800200 */
.L_x_636:
        /* <DEDUP_REMOVED lines=29> */
.L_x_639:
[----:B------:R-:W-:Y:S05]  /*21f0*/  BSYNC.RECONVERGENT B0 ;  /* 0x0000000000007941 */ /* 0x000fea0003800200 */
.L_x_635:
        /* <DEDUP_REMOVED lines=25> */
[----:B------:R-:W-:Y:S02]  /*2390*/  LOP3.LUT R23, R14, 0x1, RZ, 0xc0, !PT ;  /* 0x000000010e177812 */ /* 0x000fe400078ec0ff */
        /* <DEDUP_REMOVED lines=31> */
.L_x_641:
        /* <DEDUP_REMOVED lines=20> */
[----:B------:R-:W-:Y:S02]  /*26d0*/  IADD3 R36, P1, P2, R36, R16, -R17 ;  /* 0x0000001024247210 */ /* 0x000fe40007a3e811 */
[----:B------:R-:W0:Y:S01]  /*26e0*/  LDS.128 R16, [R0+0x20] ;  /* 0x0000200000107984 */ /* 0x000e220000000c00 */
[----:B------:R-:W-:Y:S02]  /*26f0*/  LOP3.LUT R20, R22, R27, RZ, 0xc0, !PT ;  /* 0x0000001b16147212 */ /* 0x000fe400078ec0ff */
[----:B------:R-:W-:-:S02]  /*2700*/  IADD3.X R38, PT, PT, R38, R40, ~R21, P1, P2 ;  /* 0x0000002826267210 */ /* 0x000fc40000fe4c15 */
[----:B------:R-:W-:Y:S02]  /*2710*/  ISETP.GE.U32.AND P0, PT, R36, R32, PT ;  /* 0x000000202400720c */ /* 0x000fe40003f06070 */
[----:B------:R-:W-:Y:S02]  /*2720*/  LOP3.LUT R40, R23, R45, RZ, 0xc0, !PT ;  /* 0x0000002d17287212 */ /* 0x000fe400078ec0ff */
[----:B------:R-:W-:-:S04]  /*2730*/  ISETP.GE.U32.AND.EX P0, PT, R38, R33, PT, P0 ;  /* 0x000000212600720c */ /* 0x000fc80003f06100 */
[----:B------:R-:W-:-:S04]  /*2740*/  SEL R21, R32, RZ, P0 ;  /* 0x000000ff20157207 */ /* 0x000fc80000000000 */
[----:B------:R-:W-:Y:S02]  /*2750*/  IADD3 R20, P1, P2, R20, R36, -R21 ;  /* 0x0000002414147210 */ /* 0x000fe40007a3e815 */
[----:B------:R-:W-:Y:S02]  /*2760*/  SEL R21, R33, RZ, P0 ;  /* 0x000000ff21157207 */ /* 0x000fe40000000000 */
[----:B------:R-:W-:Y:S02]  /*2770*/  ISETP.GE.U32.AND P0, PT, R20, R32, PT ;  /* 0x000000201400720c */ /* 0x000fe40003f06070 */
[----:B------:R-:W-:-:S04]  /*2780*/  IADD3.X R40, PT, PT, R40, R38, ~R21, P1, P2 ;  /* 0x0000002628287210 */ /* 0x000fc80000fe4c15 */
        /* <DEDUP_REMOVED lines=78> */
.L_x_640:
        /* <DEDUP_REMOVED lines=98> */
.L_x_643:
[----:B------:R-:W-:Y:S05]  /*3290*/  BSYNC.RECONVERGENT B0 ;  /* 0x0000000000007941 */ /* 0x000fea0003800200 */
.L_x_642:
        /* <DEDUP_REMOVED lines=17> */
.L_x_623:
[----:B------:R-:W-:-:S13]  /*33b0*/  ISETP.NE.AND P0, PT, R6, RZ, PT ;  /* 0x000000ff0600720c */ /* 0x000fda0003f05270 */
[----:B------:R-:W-:Y:S05]  /*33c0*/  @P0 EXIT ;  /* 0x000000000000094d */ /* 0x000fea0003800000 */
[----:B-----5:R-:W0:Y:S02]  /*33d0*/  LDC.64 R2, c[0x0][0x398] ;  /* 0x0000e600ff027b82 */ /* 0x020e240000000a00 */
[----:B0-----:R-:W-:-:S05]  /*33e0*/  IMAD.WIDE R34, R34, 0x8, R2 ;  /* 0x0000000822227825 */ /* 0x001fca00078e0202 */
[----:B------:R-:W-:Y:S01]  /*33f0*/  STG.E.64 desc[UR8][R34.64], R4 ;  /* 0x0000000422007986 */ /* 0x000fe2000c101b08 */
[----:B------:R-:W-:Y:S05]  /*3400*/  EXIT ;  /* 0x000000000000794d */ /* 0x000fea0003800000 */
.L_x_645:
        /* <DEDUP_REMOVED lines=15> */
.L_x_987:


//--------------------- .text._Z3ha2ILi11EEviiPjPiPyy --------------------------
	.section	.text._Z3ha2ILi11EEviiPjPiPyy,"ax",@progbits
	.align	128
        .global         _Z3ha2ILi11EEviiPjPiPyy
        .type           _Z3ha2ILi11EEviiPjPiPyy,@function
        .size           _Z3ha2ILi11EEviiPjPiPyy,(.L_x_988 - _Z3ha2ILi11EEviiPjPiPyy)
        .other          _Z3ha2ILi11EEviiPjPiPyy,@"STO_CUDA_ENTRY STV_DEFAULT"
_Z3ha2ILi11EEviiPjPiPyy:
.text._Z3ha2ILi11EEviiPjPiPyy:
        /* <DEDUP_REMOVED lines=19> */
[C---:B------:R-:W-:Y:S01]  /*0130*/  LOP3.LUT R11, R8.reuse, 0x7ffffff0, RZ, 0xc0, !PT ;  /* 0x7ffffff0080b7812 */ /* 0x040fe200078ec0ff */
[----:B------:R-:W-:Y:S01]  /*0140*/  VIADD R2, R31, 0xffffffff ;  /* 0xffffffff1f027836 */ /* 0x000fe20000000000 */
[----:B------:R-:W-:Y:S01]  /*0150*/  LOP3.LUT R12, R8, 0x3, RZ, 0xc0, !PT ;  /* 0x00000003080c7812 */ /* 0x000fe200078ec0ff */
[----:B------:R-:W-:-:S03]  /*0160*/  VIADD R3, R32, 0xffffffff ;  /* 0xffffffff20037836 */ /* 0x000fc60000000000 */
[----:B------:R-:W-:Y:S02]  /*0170*/  ISETP.GE.U32.AND P0, PT, R2, 0x7, PT ;  /* 0x000000070200780c */ /* 0x000fe40003f06070 */
[----:B------:R-:W-:-:S13]  /*0180*/  ISETP.GE.U32.AND P1, PT, R3, 0x3, PT ;  /* 0x000000030300780c */ /* 0x000fda0003f26070 */
.L_x_653:
        /* <DEDUP_REMOVED lines=9> */
.L_x_649:
        /* <DEDUP_REMOVED lines=24> */
[CC--:B------:R-:W-:Y:S02]  /*03a0*/  SHF.L.U64.HI R36, R35.reuse, R34.reuse, R37 ;  /* 0x0000002223247219 */ /* 0x0c0fe40000010225 */
[----:B------:R-:W-:-:S02]  /*03b0*/  SHF.L.U32 R33, R35, R34, RZ ;  /* 0x0000002223217219 */ /* 0x000fc400000006ff */
[----:B------:R-:W-:Y:S01]  /*03c0*/  LOP3.LUT R35, R36, R39, R15, 0xfe, !PT ;  /* 0x0000002724237212 */ /* 0x000fe200078efe0f */
[----:B------:R-:W-:Y:S01]  /*03d0*/  VIADD R15, R16, 0x2 ;  /* 0x00000002100f7836 */ /* 0x000fe20000000000 */
[----:B----4-:R-:W-:Y:S02]  /*03e0*/  SHF.R.S32.HI R5, RZ, 0x1f, R30 ;  /* 0x0000001fff057819 */ /* 0x010fe4000001141e */
[----:B------:R-:W-:Y:S02]  /*03f0*/  LOP3.LUT R34, R33, R38, R14, 0xfe, !PT ;  /* 0x0000002621227212 */ /* 0x000fe400078efe0e */
[----:B------:R-:W-:Y:S02]  /*0400*/  SHF.R.S32.HI R14, RZ, 0x1f, R29 ;  /* 0x0000001fff0e7819 */ /* 0x000fe4000001141d */
[CC--:B------:R-:W-:Y:S02]  /*0410*/  SHF.L.U32 R33, R30.reuse, R15.reuse, RZ ;  /* 0x0000000f1e217219 */ /* 0x0c0fe400000006ff */
[----:B------:R-:W-:-:S02]  /*0420*/  SHF.L.U64.HI R5, R30, R15, R5 ;  /* 0x0000000f1e057219 */ /* 0x000fc40000010205 */
[CC--:B------:R-:W-:Y:S02]  /*0430*/  SHF.L.U32 R30, R29.reuse, R4.reuse, RZ ;  /* 0x000000041d1e7219 */ /* 0x0c0fe400000006ff */
[----:B------:R-:W-:Y:S01]  /*0440*/  SHF.L.U64.HI R14, R29, R4, R14 ;  /* 0x000000041d0e7219 */ /* 0x000fe2000001020e */
[----:B------:R-:W-:Y:S01]  /*0450*/  VIADD R4, R16, 0x5 ;  /* 0x0000000510047836 */ /* 0x000fe20000000000 */
[----:B------:R-:W-:Y:S02]  /*0460*/  LOP3.LUT R30, R30, R33, R34, 0xfe, !PT ;  /* 0x000000211e1e7212 */ /* 0x000fe400078efe22 */
[----:B------:R-:W-:Y:S01]  /*0470*/  LOP3.LUT R33, R14, R5, R35, 0xfe, !PT ;  /* 0x000000050e217212 */ /* 0x000fe200078efe23 */
[----:B------:R-:W-:Y:S01]  /*0480*/  VIADD R5, R16, 0x4 ;  /* 0x0000000410057836 */ /* 0x000fe20000000000 */
[----:B------:R-:W-:Y:S02]  /*0490*/  SHF.R.S32.HI R14, RZ, 0x1f, R28 ;  /* 0x0000001fff0e7819 */ /* 0x000fe4000001141c */
[----:B------:R-:W-:-:S02]  /*04a0*/  SHF.R.S32.HI R15, RZ, 0x1f, R27 ;  /* 0x0000001fff0f7819 */ /* 0x000fc4000001141b */
[CC--:B------:R-:W-:Y:S02]  /*04b0*/  SHF.L.U32 R29, R28.reuse, R5.reuse, RZ ;  /* 0x000000051c1d7219 */ /* 0x0c0fe400000006ff */
[----:B------:R-:W-:Y:S01]  /*04c0*/  SHF.L.U64.HI R14, R28, R5, R14 ;  /* 0x000000051c0e7219 */ /* 0x000fe2000001020e */
[C---:B------:R-:W-:Y:S01]  /*04d0*/  VIADD R5, R16.reuse, 0x7 ;  /* 0x0000000710057836 */ /* 0x040fe20000000000 */
[CC--:B------:R-:W-:Y:S02]  /*04e0*/  SHF.L.U32 R28, R27.reuse, R4.reuse, RZ ;  /* 0x000000041b1c7219 */ /* 0x0c0fe400000006ff */
[----:B------:R-:W-:Y:S01]  /*04f0*/  SHF.L.U64.HI R15, R27, R4, R15 ;  /* 0x000000041b0f7219 */ /* 0x000fe2000001020f */
[----:B------:R-:W-:Y:S01]  /*0500*/  VIADD R4, R16, 0x6 ;  /* 0x0000000610047836 */ /* 0x000fe20000000000 */
[----:B------:R-:W-:Y:S02]  /*0510*/  LOP3.LUT R28, R28, R29, R30, 0xfe, !PT ;  /* 0x0000001d1c1c7212 */ /* 0x000fe400078efe1e */
        /* <DEDUP_REMOVED lines=53> */
.L_x_648:
        /* <DEDUP_REMOVED lines=50> */
[CC--:B------:R-:W-:Y:S02]  /*0b90*/  SHF.L.U32 R5, R3.reuse, R16.reuse, RZ ;  /* 0x0000001003057219 */ /* 0x0c0fe400000006ff */
[----:B------:R-:W-:Y:S02]  /*0ba0*/  LOP3.LUT R18, R18, R23, R21, 0xfe, !PT ;  /* 0x0000001712127212 */ /* 0x000fe400078efe15 */
[----:B------:R-:W-:Y:S02]  /*0bb0*/  SHF.L.U64.HI R4, R3, R16, R4 ;  /* 0x0000001003047219 */ /* 0x000fe40000010204 */
[----:B------:R-:W-:-:S02]  /*0bc0*/  LOP3.LUT R14, R14, R17, R5, 0xfe, !PT ;  /* 0x000000110e0e7212 */ /* 0x000fc400078efe05 */
[----:B------:R-:W-:-:S07]  /*0bd0*/  LOP3.LUT R15, R15, R18, R4, 0xfe, !PT ;  /* 0x000000120f0f7212 */ /* 0x000fce00078efe04 */
.L_x_651:
        /* <DEDUP_REMOVED lines=30> */
.L_x_652:
        /* <DEDUP_REMOVED lines=27> */
.L_x_650:
        /* <DEDUP_REMOVED lines=9> */
.L_x_647:
[----:B------:R-:W-:Y:S05]  /*1000*/  BSYNC.RECONVERGENT B0 ;  /* 0x0000000000007941 */ /* 0x000fea0003800200 */
.L_x_646:
        /* <DEDUP_REMOVED lines=10> */
[----:B-----5:R-:W-:-:S03]  /*10b0*/  IMAD.MOV.U32 R4, RZ, RZ, R10 ;  /* 0x000000ffff047224 */ /* 0x020fc600078e000a */
[----:B------:R-:W-:Y:S02]  /*10c0*/  LOP3.LUT R10, R8, 0x3, RZ, 0xc0, !PT ;  /* 0x00000003080a7812 */ /* 0x000fe400078ec0ff */
[----:B0-----:R-:W-:-:S05]  /*10d0*/  LEA R2, R3, R2, 0x18 ;  /* 0x0000000203027211 */ /* 0x001fca00078ec0ff */
[--C-:B------:R-:W-:Y:S02]  /*10e0*/  IMAD R5, R9, 0x8, R2.reuse ;  /* 0x0000000809057824 */ /* 0x100fe400078e0202 */
[----:B------:R-:W-:Y:S01]  /*10f0*/  IMAD R6, R6, 0x58, R2 ;  /* 0x0000005806067824 */ /* 0x000fe200078e0202 */
[----:B------:R-:W-:Y:S01]  /*1100*/  CS2R R2, SRZ ;  /* 0x0000000000027805 */ /* 0x000fe2000001ff00 */
[----:B------:R-:W-:-:S07]  /*1110*/  IMAD.MOV.U32 R9, RZ, RZ, RZ ;  /* 0x000000ffff097224 */ /* 0x000fce00078e00ff */
.L_x_675:
[----:B------:R-:W0:Y:S01]  /*1120*/  S2R R11, SR_TID.X ;  /* 0x00000000000b7919 */ /* 0x000e220000002100 */
[----:B------:R-:W-:Y:S01]  /*1130*/  BSSY.RECONVERGENT B2, `(.L_x_655) ;  /* 0x00000ab000027945 */ /* 0x000fe20003800200 */
[----:B------:R-:W-:Y:S02]  /*1140*/  IMAD.MOV.U32 R13, RZ, RZ, R4 ;  /* 0x000000ffff0d7224 */ /* 0x000fe400078e0004 */
        /* <DEDUP_REMOVED lines=21> */
.L_x_663:
        /* <DEDUP_REMOVED lines=67> */
.L_x_662:
[----:B------:R-:W-:Y:S05]  /*16d0*/  BSYNC.RECONVERGENT B3 ;  /* 0x0000000000037941 */ /* 0x000fea0003800200 */
.L_x_661:
        /* <DEDUP_REMOVED lines=38> */
.L_x_665:
[----:B------:R-:W-:Y:S05]  /*1940*/  BSYNC.RECONVERGENT B3 ;  /* 0x0000000000037941 */ /* 0x000fea0003800200 */
.L_x_664:
[----:B------:R-:W-:-:S13]  /*1950*/  ISETP.NE.OR P0, PT, R12, RZ, P0 ;  /* 0x000000ff0c00720c */ /* 0x000fda0000705670 */
[----:B------:R-:W-:Y:S05]  /*1960*/  @!P0 BREAK.RELIABLE B0 ;  /* 0x0000000000008942 */ /* 0x000fea0003800100 */
[----:B------:R-:W-:Y:S05]  /*1970*/  @!P0 BRA `(.L_x_658) ;  /* 0x0000000000508947 */ /* 0x000fea0003800000 */
.L_x_660:
[----:B------:R-:W-:Y:S05]  /*1980*/  BSYNC.RELIABLE B0 ;  /* 0x0000000000007941 */ /* 0x000fea0003800100 */
.L_x_659:
        /* <DEDUP_REMOVED lines=19> */
.L_x_658:
[----:B------:R-:W-:Y:S05]  /*1ac0*/  BSYNC.RECONVERGENT B1 ;  /* 0x0000000000017941 */ /* 0x000fea0003800200 */
.L_x_657:
        /* <DEDUP_REMOVED lines=17> */
.L_x_656:
[----:B------:R-:W-:Y:S05]  /*1be0*/  BSYNC.RECONVERGENT B2 ;  /* 0x0000000000027941 */ /* 0x000fea0003800200 */
.L_x_655:
        /* <DEDUP_REMOVED lines=32> */
.L_x_669:
        /* <DEDUP_REMOVED lines=37> */
.L_x_668:
[----:B------:R-:W-:Y:S05]  /*2040*/  BSYNC.RECONVERGENT B0 ;  /* 0x0000000000007941 */ /* 0x000fea0003800200 */
.L_x_667:
        /* <DEDUP_REMOVED lines=29> */
.L_x_670:
[----:B------:R-:W-:Y:S05]  /*2220*/  BSYNC.RECONVERGENT B0 ;  /* 0x0000000000007941 */ /* 0x000fea0003800200 */
.L_x_666:
        /* <DEDUP_REMOVED lines=18> */
[----:B------:R-:W-:Y:S02]  /*2350*/  SHF.R.U32.HI R23, RZ, 0xa, R14 ;  /* 0x0000000aff177819 */ /* 0x000fe4000001160e */
[----:B------:R-:W-:Y:S02]  /*2360*/  LOP3.LUT R14, R14, 0x1, RZ, 0xc0, !PT ;  /* 0x000000010e0e7812 */ /* 0x000fe400078ec0ff */
        /* <DEDUP_REMOVED lines=32> */
.L_x_672:
        /* <DEDUP_REMOVED lines=71> */
[----:B------:R-:W1:Y:S01]  /*29e0*/  LDS.64 R24, [R6+0x50] ;  /* 0x0000500006187984 */ /* 0x000e620000000a00 */
[----:B------:R-:W-:Y:S01]  /*29f0*/  BAR.SYNC.DEFER_BLOCKING 0x0 ;  /* 0x0000000000007b1d */ /* 0x000fe20000010000 */
        /* <DEDUP_REMOVED lines=8> */
[----:B0-----:R-:W-:Y:S02]  /*2a80*/  LOP3.LUT R22, R22, R31, RZ, 0xc0, !PT ;  /* 0x0000001f16167212 */ /* 0x001fe400078ec0ff */
[----:B------:R-:W-:-:S02]  /*2a90*/  ISETP.GE.U32.AND.EX P0, PT, R40, R21, PT, P0 ;  /* 0x000000152800720c */ /* 0x000fc40003f06100 */
        /* <DEDUP_REMOVED lines=24> */
.L_x_671:
        /* <DEDUP_REMOVED lines=33> */
[----:B------:R-:W-:Y:S02]  /*2e30*/  SEL R21, R12, RZ, P0 ;  /* 0x000000ff0c157207 */ /* 0x000fe40000000000 */
[----:B------:R-:W-:Y:S02]  /*2e40*/  SEL R23, R13, RZ, P0 ;  /* 0x000000ff0d177207 */ /* 0x000fe40000000000 */
[----:B--2---:R-:W-:-:S04]  /*2e50*/  IADD3 R21, P1, P2, R18, R11, -R21 ;  /* 0x0000000b12157210 */ /* 0x004fc80007a3e815 */
[----:B------:R-:W-:Y:S02]  /*2e60*/  IADD3.X R23, PT, PT, R19, R20, ~R23, P1, P2 ;  /* 0x0000001413177210 */ /* 0x000fe40000fe4c17 */
[----:B------:R-:W-:Y:S01]  /*2e70*/  ISETP.GE.U32.AND P0, PT, R21, R12, PT ;  /* 0x0000000c1500720c */ /* 0x000fe20003f06070 */
[----:B------:R-:W1:Y:S03]  /*2e80*/  LDS.64 R18, [R6+0x28] ;  /* 0x0000280006127984 */ /* 0x000e660000000a00 */
        /* <DEDUP_REMOVED lines=64> */
.L_x_674:
[----:B------:R-:W-:Y:S05]  /*3290*/  BSYNC.RECONVERGENT B0 ;  /* 0x0000000000007941 */ /* 0x000fea0003800200 */
.L_x_673:
        /* <DEDUP_REMOVED lines=17> */
.L_x_654:
[----:B------:R-:W0:Y:S02]  /*33b0*/  S2R R4, SR_TID.X ;  /* 0x0000000000047919 */ /* 0x000e240000002100 */
[----:B0-----:R-:W-:-:S13]  /*33c0*/  ISETP.NE.AND P0, PT, R4, RZ, PT ;  /* 0x000000ff0400720c */ /* 0x001fda0003f05270 */
[----:B------:R-:W-:Y:S05]  /*33d0*/  @P0 EXIT ;  /* 0x000000000000094d */ /* 0x000fea0003800000 */
[----:B------:R-:W0:Y:S02]  /*33e0*/  LDC.64 R4, c[0x0][0x398] ;  /* 0x0000e600ff047b82 */ /* 0x000e240000000a00 */
[----:B0-----:R-:W-:-:S05]  /*33f0*/  IMAD.WIDE R4, R0, 0x8, R4 ;  /* 0x0000000800047825 */ /* 0x001fca00078e0204 */
[----:B------:R-:W-:Y:S01]  /*3400*/  STG.E.64 desc[UR8][R4.64], R2 ;  /* 0x0000000204007986 */ /* 0x000fe2000c101b08 */
[----:B------:R-:W-:Y:S05]  /*3410*/  EXIT ;  /* 0x000000000000794d */ /* 0x000fea0003800000 */
.L_x_676:
        /* <DEDUP_REMOVED lines=14> */
.L_x_988:


//--------------------- .text._Z3ha2ILi10EEviiPjPiPyy --------------------------
	.section	.text._Z3ha2ILi10EEviiPjPiPyy,"ax",@progbits
	.align	128
        .global         _Z3ha2ILi10EEviiPjPiPyy
        .type           _Z3ha2ILi10EEviiPjPiPyy,@function
        .size           _Z3ha2ILi10EEviiPjPiPyy,(.L_x_989 - _Z3ha2ILi10EEviiPjPiPyy)
        .other          _Z3ha2ILi10EEviiPjPiPyy,@"STO_CUDA_ENTRY STV_DEFAULT"
_Z3ha2ILi10EEviiPjPiPyy:
.text._Z3ha2ILi10EEviiPjPiPyy:
        /* <DEDUP_REMOVED lines=25> */
.L_x_684:
        /* <DEDUP_REMOVED lines=9> */
.L_x_680:
        /* <DEDUP_REMOVED lines=101> */
.L_x_679:
        /* <DEDUP_REMOVED lines=32> */
[CC--:B------:R-:W-:Y:S02]  /*0a70*/  SHF.L.U32 R19, R21.reuse, R6.reuse, RZ ;  /* 0x0000000615137219 */ /* 0x0c0fe400000006ff */
[----:B------:R-:W-:Y:S01]  /*0a80*/  SHF.L.U64.HI R14, R14, R3, R7 ;  /* 0x000000030e0e7219 */ /* 0x000fe20000010207 */
[C---:B------:R-:W-:Y:S01]  /*0a90*/  VIADD R3, R2.reuse, 0x5 ;  /* 0x0000000502037836 */ /* 0x040fe20000000000 */
[----:B------:R-:W-:Y:S01]  /*0aa0*/  SHF.L.U64.HI R21, R21, R6, R12 ;  /* 0x0000000615157219 */ /* 0x000fe2000001020c */
[----:B------:R-:W-:Y:S01]  /*0ab0*/  VIADD R6, R2, 0x6 ;  /* 0x0000000602067836 */ /* 0x000fe20000000000 */
[----:B------:R-:W-:Y:S02]  /*0ac0*/  LOP3.LUT R25, R25, R27, R28, 0xfe, !PT ;  /* 0x0000001b19197212 */ /* 0x000fe400078efe1c */
[----:B------:R-:W-:-:S02]  /*0ad0*/  SHF.R.S32.HI R7, RZ, 0x1f, R16 ;  /* 0x0000001fff077819 */ /* 0x000fc40000011410 */
[----:B------:R-:W-:Y:S02]  /*0ae0*/  SHF.R.S32.HI R12, RZ, 0x1f, R23 ;  /* 0x0000001fff0c7819 */ /* 0x000fe40000011417 */
[----:B------:R-:W-:Y:S02]  /*0af0*/  LOP3.LUT R19, R19, R17, R24, 0xfe, !PT ;  /* 0x0000001113137212 */ /* 0x000fe400078efe18 */
        /* <DEDUP_REMOVED lines=14> */
.L_x_682:
        /* <DEDUP_REMOVED lines=30> */
.L_x_683:
        /* <DEDUP_REMOVED lines=27> */
.L_x_681:
        /* <DEDUP_REMOVED lines=9> */
.L_x_678:
[----:B------:R-:W-:Y:S05]  /*1000*/  BSYNC.RECONVERGENT B0 ;  /* 0x0000000000007941 */ /* 0x000fea0003800200 */
.L_x_677:
[----:B------:R-:W0:Y:S01]  /*1010*/  LDCU UR4, c[0x0][0x384] ;  /* 0x00007080ff0477ac */ /* 0x000e220008000800 */
[----:B------:R-:W-:Y:S01]  /*1020*/  CS2R R2, SRZ ;  /* 0x0000000000027805 */ /* 0x000fe2000001ff00 */
[----:B0-----:R-:W-:Y:S01]  /*1030*/  UISETP.GE.AND UP0, UPT, UR4, 0x1, UPT ;  /* 0x000000010400788c */ /* 0x001fe2000bf06270 */
[----:B------:R-:W-:Y:S08]  /*1040*/  BAR.SYNC.DEFER_BLOCKING 0x0 ;  /* 0x0000000000007b1d */ /* 0x000ff00000010000 */
[----:B------:R-:W-:Y:S05]  /*1050*/  BRA.U !UP0, `(.L_x_685) ;  /* 0x0000002108547547 */ /* 0x000fea000b800000 */
[----:B------:R-:W0:Y:S01]  /*1060*/  S2R R3, SR_CgaCtaId ;  /* 0x0000000000037919 */ /* 0x000e220000008800 */
[----:B------:R-:W1:Y:S01]  /*1070*/  LDCU UR4, c[0x0][0x370] ;  /* 0x00006e00ff0477ac */ /* 0x000e620008000800 */
[----:B------:R-:W-:Y:S01]  /*1080*/  MOV R2, 0x400 ;  /* 0x0000040000027802 */ /* 0x000fe20000000f00 */
[C---:B------:R-:W-:Y:S01]  /*1090*/  VIADD R14, R18.reuse, 0xfffffffe ;  /* 0xfffffffe120e7836 */ /* 0x040fe20000000000 */
[----:B------:R-:W-:Y:S01]  /*10a0*/  CS2R R16, SRZ ;  /* 0x0000000000107805 */ /* 0x000fe2000001ff00 */
[----:B------:R-:W-:-:S05]  /*10b0*/  VIADD R18, R18, 0xffffffff ;  /* 0xffffffff12127836 */ /* 0x000fca0000000000 */
[----:B------:R-:W-:Y:S01]  /*10c0*/  LOP3.LUT R24, R18, 0x3, RZ, 0xc0, !PT ;  /* 0x0000000312187812 */ /* 0x000fe200078ec0ff */
[----:B-1----:R-:W-:Y:S01]  /*10d0*/  IMAD R20, R20, UR4, RZ ;  /* 0x0000000414147c24 */ /* 0x002fe2000f8e02ff */
[----:B0-----:R-:W-:-:S05]  /*10e0*/  LEA R2, R3, R2, 0x18 ;  /* 0x0000000203027211 */ /* 0x001fca00078ec0ff */
[--C-:B------:R-:W-:Y:S02]  /*10f0*/  IMAD R12, R5, 0x8, R2.reuse ;  /* 0x00000008050c7824 */ /* 0x100fe400078e0202 */
[----:B------:R-:W-:Y:S01]  /*1100*/  IMAD R13, R13, 0x50, R2 ;  /* 0x000000500d0d7824 */ /* 0x000fe200078e0202 */
[----:B------:R-:W-:-:S07]  /*1110*/  CS2R R2, SRZ ;  /* 0x0000000000027805 */ /* 0x000fce000001ff00 */
.L_x_706:
        /* <DEDUP_REMOVED lines=24> */
.L_x_694:
        /* <DEDUP_REMOVED lines=67> */
.L_x_693:
[----:B------:R-:W-:Y:S05]  /*16d0*/  BSYNC.RECONVERGENT B3 ;  /* 0x0000000000037941 */ /* 0x000fea0003800200 */
.L_x_692:
        /* <DEDUP_REMOVED lines=38> */
.L_x_696:
[----:B------:R-:W-:Y:S05]  /*1940*/  BSYNC.RECONVERGENT B3 ;  /* 0x0000000000037941 */ /* 0x000fea0003800200 */
.L_x_695:
[----:B------:R-:W-:-:S13]  /*1950*/  ISETP.NE.OR P0, PT, R5, RZ, P0 ;  /* 0x000000ff0500720c */ /* 0x000fda0000705670 */
[----:B------:R-:W-:Y:S05]  /*1960*/  @!P0 BREAK.RELIABLE B0 ;  /* 0x0000000000008942 */ /* 0x000fea0003800100 */
[----:B------:R-:W-:Y:S05]  /*1970*/  @!P0 BRA `(.L_x_689) ;  /* 0x0000000000508947 */ /* 0x000fea0003800000 */
.L_x_691:
[----:B------:R-:W-:Y:S05]  /*1980*/  BSYNC.RELIABLE B0 ;  /* 0x0000000000007941 */ /* 0x000fea0003800100 */
.L_x_690:
        /* <DEDUP_REMOVED lines=19> */
.L_x_689:
[----:B------:R-:W-:Y:S05]  /*1ac0*/  BSYNC.RECONVERGENT B1 ;  /* 0x0000000000017941 */ /* 0x000fea0003800200 */
.L_x_688:
        /* <DEDUP_REMOVED lines=17> */
.L_x_687:
[----:B------:R-:W-:Y:S05]  /*1be0*/  BSYNC.RECONVERGENT B2 ;  /* 0x0000000000027941 */ /* 0x000fea0003800200 */
.L_x_686:
[----:B------:R-:W-:Y:S05]  /*1bf0*/  WARPSYNC.ALL ;  /* 0x0000000000007948 */ /* 0x000fea0003800000 */
[----:B------:R-:W-:Y:S01]  /*1c00*/  IADD3 R5, P0, PT, RZ, -R10, RZ ;  /* 0x8000000aff057210 */ /* 0x000fe20007f1e0ff */
[----:B------:R-:W0:Y:S01]  /*1c10*/  S2R R8, SR_CgaCtaId ;  /* 0x0000000000087919 */ /* 0x000e220000008800 */
[----:B------:R-:W-:Y:S01]  /*1c20*/  MOV R4, 0x400 ;  /* 0x0000040000047802 */ /* 0x000fe20000000f00 */
[----:B------:R-:W1:Y:S02]  /*1c30*/  LDCU UR5, c[0x0][0x380] ;  /* 0x00007000ff0577ac */ /* 0x000e640008000800 */
[----:B------:R-:W-:-:S05]  /*1c40*/  IMAD.X R6, RZ, RZ, ~R7, P0 ;  /* 0x000000ffff067224 */ /* 0x000fca00000e0e07 */
[----:B------:R-:W-:-:S04]  /*1c50*/  LOP3.LUT R6, R7, R6, RZ, 0xc0, !PT ;  /* 0x0000000607067212 */ /* 0x000fc800078ec0ff */
[----:B------:R-:W-:Y:S01]  /*1c60*/  ISETP.NE.U32.AND P0, PT, R6, RZ, PT ;  /* 0x000000ff0600720c */ /* 0x000fe20003f05070 */
[----:B-1----:R-:W-:-:S12]  /*1c70*/  UISETP.GE.AND UP0, UPT, UR5, 0x2, UPT ;  /* 0x000000020500788c */ /* 0x002fd8000bf06270 */
[----:B------:R-:W-:Y:S01]  /*1c80*/  @!P0 LOP3.LUT R6, R10, R5, RZ, 0xc0, !PT ;  /* 0x000000050a068212 */ /* 0x000fe200078ec0ff */
[----:B------:R-:W-:-:S03]  /*1c90*/  VIADD R5, R4, 0x2000 ;  /* 0x0000200004057836 */ /* 0x000fc60000000000 */
[----:B------:R1:W2:Y:S02]  /*1ca0*/  FLO.U32 R19, R6 ;  /* 0x0000000600137300 */ /* 0x0002a400000e0000 */
        /* <DEDUP_REMOVED lines=20> */
.L_x_700:
        /* <DEDUP_REMOVED lines=9> */
[----:B------:R-:W-:Y:S01]  /*1e80*/  ISETP.NE.U32.AND P0, PT, R23, 0x1, PT ;  /* 0x000000011700780c */ /* 0x000fe20003f05070 */
[----:B------:R-:W-:Y:S01]  /*1e90*/  IMAD.MOV.U32 R23, RZ, RZ, R6 ;  /* 0x000000ffff177224 */ /* 0x000fe200078e0006 */
        /* <DEDUP_REMOVED lines=26> */
.L_x_699:
[----:B------:R-:W-:Y:S05]  /*2040*/  BSYNC.RECONVERGENT B0 ;  /* 0x0000000000007941 */ /* 0x000fea0003800200 */
.L_x_698:
        /* <DEDUP_REMOVED lines=29> */
.L_x_701:
[----:B------:R-:W-:Y:S05]  /*2220*/  BSYNC.RECONVERGENT B0 ;  /* 0x0000000000007941 */ /* 0x000fea0003800200 */
.L_x_697:
        /* <DEDUP_REMOVED lines=48> */
.L_x_703:
        /* <DEDUP_REMOVED lines=93> */
.L_x_702:
        /* <DEDUP_REMOVED lines=13> */
[----:B------:R-:W-:-:S03]  /*2bd0*/  IMAD.IADD R4, R0, 0x1, R17 ;  /* 0x0000000100047824 */ /* 0x000fc600078e0211 */
        /* <DEDUP_REMOVED lines=77> */
.L_x_705:
[----:B------:R-:W-:Y:S05]  /*30b0*/  BSYNC.RECONVERGENT B0 ;  /* 0x0000000000007941 */ /* 0x000fea0003800200 */
.L_x_704:
[----:B------:R-:W-:Y:S01]  /*30c0*/  IMAD.MOV R4, RZ, RZ, -R15 ;  /* 0x000000ffff047224 */ /* 0x000fe200078e0a0f */
[----:B------:R-:W-:Y:S01]  /*30d0*/  UMOV UR4, 0x3ff ;  /* 0x000003ff00047882 */ /* 0x000fe20000000000 */
[----:B------:R-:W-:Y:S01]  /*30e0*/  IMAD.IADD R17, R20, 0x1, R17 ;  /* 0x0000000114117824 */ /* 0x000fe200078e0211 */
[----:B------:R-:W-:Y:S02]  /*30f0*/  BAR.SYNC.DEFER_BLOCKING 0x0 ;  /* 0x0000000000007b1d */ /* 0x000fe40000010000 */
[----:B------:R-:W-:-:S04]  /*3100*/  LOP3.LUT R4, R4, R15, RZ, 0xc0, !PT ;  /* 0x0000000f04047212 */ /* 0x000fc800078ec0ff */
[----:B------:R-:W-:-:S04]  /*3110*/  IADD3 R7, P0, PT, R15, R4, RZ ;  /* 0x000000040f077210 */ /* 0x000fc80007f1e0ff */
[----:B------:R-:W-:Y:S01]  /*3120*/  POPC R4, R7 ;  /* 0x0000000700047309 */ /* 0x000fe20000000000 */
[----:B------:R-:W-:Y:S01]  /*3130*/  IMAD.X R16, RZ, RZ, R16, P0 ;  /* 0x000000ffff107224 */ /* 0x000fe200000e0610 */
[----:B------:R-:W-:-:S06]  /*3140*/  ISETP.GE.AND P0, PT, R17, UR5, PT ;  /* 0x0000000511007c0c */ /* 0x000fcc000bf06270 */
[----:B------:R-:W0:Y:S02]  /*3150*/  POPC R5, R16 ;  /* 0x0000001000057309 */ /* 0x000e240000000000 */
[----:B0-----:R-:W-:Y:S02]  /*3160*/  IMAD.IADD R4, R4, 0x1, R5 ;  /* 0x0000000104047824 */ /* 0x001fe400078e0205 */
[----:B------:R-:W-:-:S05]  /*3170*/  IMAD.U32 R5, RZ, RZ, UR4 ;  /* 0x00000004ff057e24 */ /* 0x000fca000f8e00ff */
[----:B------:R-:W-:-:S04]  /*3180*/  SHF.R.U64 R4, R5, R4, RZ ;  /* 0x0000000405047219 */ /* 0x000fc800000012ff */
[----:B------:R-:W-:Y:S01]  /*3190*/  LOP3.LUT R15, R4, R7, RZ, 0xfc, !PT ;  /* 0x00000007040f7212 */ /* 0x000fe200078efcff */
[----:B------:R-:W-:Y:S06]  /*31a0*/  @!P0 BRA `(.L_x_706) ;  /* 0xffffffdc00dc8947 */ /* 0x000fec000383ffff */
.L_x_685:
[----:B------:R-:W0:Y:S02]  /*31b0*/  S2R R4, SR_TID.X ;  /* 0x0000000000047919 */ /* 0x000e240000002100 */
[----:B0-----:R-:W-:-:S13]  /*31c0*/  ISETP.NE.AND P0, PT, R4, RZ, PT ;  /* 0x000000ff0400720c */ /* 0x001fda0003f05270 */
[----:B------:R-:W-:Y:S05]  /*31d0*/  @P0 EXIT ;  /* 0x000000000000094d */ /* 0x000fea0003800000 */
[----:B------:R-:W0:Y:S02]  /*31e0*/  LDC.64 R4, c[0x0][0x398] ;  /* 0x0000e600ff047b82 */ /* 0x000e240000000a00 */
[----:B0-----:R-:W-:-:S05]  /*31f0*/  IMAD.WIDE R4, R0, 0x8, R4 ;  /* 0x0000000800047825 */ /* 0x001fca00078e0204 */
[----:B------:R-:W-:Y:S01]  /*3200*/  STG.E.64 desc[UR8][R4.64], R2 ;  /* 0x0000000204007986 */ /* 0x000fe2000c101b08 */
[----:B------:R-:W-:Y:S05]  /*3210*/  EXIT ;  /* 0x000000000000794d */ /* 0x000fea0003800000 */
.L_x_707:
        /* <DEDUP_REMOVED lines=14> */
.L_x_989:


//--------------------- .text._Z3ha2ILi9EEviiPjPiPyy --------------------------
	.section	.text._Z3ha2ILi9EEviiPjPiPyy,"ax",@progbits
	.align	128
        .global         _Z3ha2ILi9EEviiPjPiPyy
        .type           _Z3ha2ILi9EEviiPjPiPyy,@function
        .size           _Z3ha2ILi9EEviiPjPiPyy,(.L_x_990 - _Z3ha2ILi9EEviiPjPiPyy)
        .other          _Z3ha2ILi9EEviiPjPiPyy,@"STO_CUDA_ENTRY STV_DEFAULT"
_Z3ha2ILi9EEviiPjPiPyy:
.text._Z3ha2ILi9EEviiPjPiPyy:
        /* <DEDUP_REMOVED lines=25> */
.L_x_715:
        /* <DEDUP_REMOVED lines=8> */
.L_x_711:
        /* <DEDUP_REMOVED lines=29> */
[----:B----4-:R-:W-:Y:S02]  /*03e0*/  SHF.R.S32.HI R4, RZ, 0x1f, R29 ;  /* 0x0000001fff047819 */ /* 0x010fe4000001141d */
[----:B------:R-:W-:Y:S02]  /*03f0*/  LOP3.LUT R35, R36, R37, R13, 0xfe, !PT ;  /* 0x0000002524237212 */ /* 0x000fe400078efe0d */
[----:B------:R-:W-:Y:S02]  /*0400*/  SHF.R.S32.HI R13, RZ, 0x1f, R28 ;  /* 0x0000001fff0d7819 */ /* 0x000fe4000001141c */
[CC--:B------:R-:W-:Y:S02]  /*0410*/  SHF.L.U64.HI R32, R29.reuse, R12.reuse, R4 ;  /* 0x0000000c1d207219 */ /* 0x0c0fe40000010204 */
[----:B------:R-:W-:-:S02]  /*0420*/  SHF.L.U32 R33, R29, R12, RZ ;  /* 0x0000000c1d217219 */ /* 0x000fc400000006ff */
[CC--:B------:R-:W-:Y:S02]  /*0430*/  SHF.L.U32 R4, R28.reuse, R5.reuse, RZ ;  /* 0x000000051c047219 */ /* 0x0c0fe400000006ff */
[----:B------:R-:W-:Y:S01]  /*0440*/  SHF.L.U64.HI R13, R28, R5, R13 ;  /* 0x000000051c0d7219 */ /* 0x000fe2000001020d */
[C---:B------:R-:W-:Y:S01]  /*0450*/  VIADD R5, R15.reuse, 0x5 ;  /* 0x000000050f057836 */ /* 0x040fe20000000000 */
[----:B------:R-:W-:Y:S01]  /*0460*/  LOP3.LUT R28, R4, R33, R34, 0xfe, !PT ;  /* 0x00000021041c7212 */ /* 0x000fe200078efe22 */
[----:B------:R-:W-:Y:S01]  /*0470*/  VIADD R4, R15, 0x4 ;  /* 0x000000040f047836 */ /* 0x000fe20000000000 */
[----:B------:R-:W-:Y:S02]  /*0480*/  SHF.R.S32.HI R12, RZ, 0x1f, R27 ;  /* 0x0000001fff0c7819 */ /* 0x000fe4000001141b */
[----:B------:R-:W-:Y:S02]  /*0490*/  LOP3.LUT R32, R13, R32, R35, 0xfe, !PT ;  /* 0x000000200d207212 */ /* 0x000fe400078efe23 */
[----:B------:R-:W-:-:S02]  /*04a0*/  SHF.R.S32.HI R13, RZ, 0x1f, R26 ;  /* 0x0000001fff0d7819 */ /* 0x000fc4000001141a */
        /* <DEDUP_REMOVED lines=44> */
[----:B------:R-:W-:Y:S01]  /*0770*/  SHF.L.U64.HI R13, R17, R4, R13 ;  /* 0x00000004110d7219 */ /* 0x000fe2000001020d */
[C---:B------:R-:W-:Y:S01]  /*0780*/  VIADD R4, R15.reuse, 0xf ;  /* 0x0000000f0f047836 */ /* 0x040fe20000000000 */
        /* <DEDUP_REMOVED lines=14> */
.L_x_710:
        /* <DEDUP_REMOVED lines=55> */
.L_x_713:
        /* <DEDUP_REMOVED lines=30> */
.L_x_714:
        /* <DEDUP_REMOVED lines=27> */
.L_x_712:
        /* <DEDUP_REMOVED lines=9> */
.L_x_709:
[----:B------:R-:W-:Y:S05]  /*1000*/  BSYNC.RECONVERGENT B0 ;  /* 0x0000000000007941 */ /* 0x000fea0003800200 */
.L_x_708:
        /* <DEDUP_REMOVED lines=8> */
[----:B------:R-:W-:Y:S02]  /*1090*/  IMAD.MOV.U32 R12, RZ, RZ, RZ ;  /* 0x000000ffff0c7224 */ /* 0x000fe400078e00ff */
[----:B------:R-:W-:Y:S02]  /*10a0*/  IMAD.MOV.U32 R11, RZ, RZ, RZ ;  /* 0x000000ffff0b7224 */ /* 0x000fe400078e00ff */
[----:B------:R-:W-:Y:S02]  /*10b0*/  VIADD R4, R6, 0x2000 ;  /* 0x0000200006047836 */ /* 0x000fe40000000000 */
[----:B-1----:R-:W-:Y:S01]  /*10c0*/  IMAD R14, R14, UR4, RZ ;  /* 0x000000040e0e7c24 */ /* 0x002fe2000f8e02ff */
[----:B0-----:R-:W-:-:S02]  /*10d0*/  LEA R6, R5, R6, 0x18 ;  /* 0x0000000605067211 */ /* 0x001fc400078ec0ff */
[----:B------:R-:W-:Y:S02]  /*10e0*/  LEA R9, R5, R4, 0x18 ;  /* 0x0000000405097211 */ /* 0x000fe400078ec0ff */
[----:B------:R-:W-:Y:S01]  /*10f0*/  CS2R R4, SRZ ;  /* 0x0000000000047805 */ /* 0x000fe2000001ff00 */
[--C-:B------:R-:W-:Y:S02]  /*1100*/  IMAD R3, R3, 0x8, R6.reuse ;  /* 0x0000000803037824 */ /* 0x100fe400078e0206 */
[----:B------:R-:W-:Y:S02]  /*1110*/  IMAD R6, R7, 0x48, R6 ;  /* 0x0000004807067824 */ /* 0x000fe400078e0206 */
[----:B-----5:R-:W-:Y:S02]  /*1120*/  IMAD.MOV.U32 R7, RZ, RZ, R8 ;  /* 0x000000ffff077224 */ /* 0x020fe400078e0008 */
[C---:B------:R-:W-:Y:S02]  /*1130*/  VIADD R8, R10.reuse, 0xfffffffe ;  /* 0xfffffffe0a087836 */ /* 0x040fe40000000000 */
[----:B------:R-:W-:-:S02]  /*1140*/  IMAD R9, R10, 0x8, R9 ;  /* 0x000000080a097824 */ /* 0x000fc400078e0209 */
[----:B------:R-:W-:-:S05]  /*1150*/  VIADD R10, R10, 0xffffffff ;  /* 0xffffffff0a0a7836 */ /* 0x000fca0000000000 */
[C---:B------:R-:W-:Y:S02]  /*1160*/  LOP3.LUT R13, R10.reuse, 0x3, RZ, 0xc0, !PT ;  /* 0x000000030a0d7812 */ /* 0x040fe400078ec0ff */
[----:B------:R-:W-:-:S07]  /*1170*/  LOP3.LUT R15, R10, 0xfffffffc, RZ, 0xc0, !PT ;  /* 0xfffffffc0a0f7812 */ /* 0x000fce00078ec0ff */
.L_x_737:
        /* <DEDUP_REMOVED lines=23> */
.L_x_725:
        /* <DEDUP_REMOVED lines=67> */
.L_x_724:
[----:B------:R-:W-:Y:S05]  /*1720*/  BSYNC.RECONVERGENT B3 ;  /* 0x0000000000037941 */ /* 0x000fea0003800200 */
.L_x_723:
        /* <DEDUP_REMOVED lines=38> */
.L_x_727:
[----:B------:R-:W-:Y:S05]  /*1990*/  BSYNC.RECONVERGENT B3 ;  /* 0x0000000000037941 */ /* 0x000fea0003800200 */
.L_x_726:
[----:B------:R-:W-:-:S13]  /*19a0*/  ISETP.NE.OR P0, PT, R16, RZ, P0 ;  /* 0x000000ff1000720c */ /* 0x000fda0000705670 */
[----:B------:R-:W-:Y:S05]  /*19b0*/  @!P0 BREAK.RELIABLE B0 ;  /* 0x0000000000008942 */ /* 0x000fea0003800100 */
[----:B------:R-:W-:Y:S05]  /*19c0*/  @!P0 BRA `(.L_x_720) ;  /* 0x0000000000508947 */ /* 0x000fea0003800000 */
.L_x_722:
[----:B------:R-:W-:Y:S05]  /*19d0*/  BSYNC.RELIABLE B0 ;  /* 0x0000000000007941 */ /* 0x000fea0003800100 */
.L_x_721:
        /* <DEDUP_REMOVED lines=19> */
.L_x_720:
[----:B------:R-:W-:Y:S05]  /*1b10*/  BSYNC.RECONVERGENT B1 ;  /* 0x0000000000017941 */ /* 0x000fea0003800200 */
.L_x_719:
        /* <DEDUP_REMOVED lines=17> */
.L_x_718:
[----:B------:R-:W-:Y:S05]  /*1c30*/  BSYNC.RECONVERGENT B2 ;  /* 0x0000000000027941 */ /* 0x000fea0003800200 */
.L_x_717:
        /* <DEDUP_REMOVED lines=29> */
.L_x_731:
        /* <DEDUP_REMOVED lines=37> */
.L_x_730:
[----:B------:R-:W-:Y:S05]  /*2060*/  BSYNC.RECONVERGENT B0 ;  /* 0x0000000000007941 */ /* 0x000fea0003800200 */
.L_x_729:
        /* <DEDUP_REMOVED lines=29> */
.L_x_732:
[----:B------:R-:W-:Y:S05]  /*2240*/  BSYNC.RECONVERGENT B0 ;  /* 0x0000000000007941 */ /* 0x000fea0003800200 */
.L_x_728:
        /* <DEDUP_REMOVED lines=44> */
.L_x_734:
        /* <DEDUP_REMOVED lines=10> */
[----:B------:R-:W-:-:S04]  /*25b0*/  SEL R23, R24, RZ, P0 ;  /* 0x000000ff18177207 */ /* 0x000fc80000000000 */
[----:B------:R-:W-:Y:S02]  /*25c0*/  IADD3 R23, P1, P2, R22, R45, -R23 ;  /* 0x0000002d16177210 */ /* 0x000fe40007a3e817 */
[----:B------:R-:W-:Y:S02]  /*25d0*/  SEL R22, R25, RZ, P0 ;  /* 0x000000ff19167207 */ /* 0x000fe40000000000 */
[----:B------:R-:W-:Y:S02]  /*25e0*/  ISETP.GE.U32.AND P0, PT, R23, R24, PT ;  /* 0x000000181700720c */ /* 0x000fe40003f06070 */
[----:B------:R-:W-:Y:S02]  /*25f0*/  IADD3.X R22, PT, PT, R21, R20, ~R22, P1, P2 ;  /* 0x0000001415167210 */ /* 0x000fe40000fe4c16 */
[----:B------:R-:W0:Y:S02]  /*2600*/  LDS.64 R20, [R6+0x10] ;  /* 0x0000100006147984 */ /* 0x000e240000000a00 */
        /* <DEDUP_REMOVED lines=56> */
[----:B0-----:R-:W-:Y:S02]  /*2990*/  LOP3.LUT R45, R21, R17, RZ, 0xc0, !PT ;  /* 0x00000011152d7212 */ /* 0x001fe400078ec0ff */
        /* <DEDUP_REMOVED lines=16> */
.L_x_733:
[----:B0-----:R-:W0:Y:S01]  /*2aa0*/  LDS.64 R18, [R9+-0x8] ;  /* 0xfffff80009127984 */ /* 0x001e220000000a00 */
[----:B------:R-:W-:Y:S01]  /*2ab0*/  IADD3 R17, PT, PT, -R16, 0x3f, RZ ;  /* 0x0000003f10117810 */ /* 0x000fe20007ffe1ff */
[----:B------:R-:W1:Y:S01]  /*2ac0*/  LDCU UR5, c[0x0][0x384] ;  /* 0x00007080ff0577ac */ /* 0x000e620008000800 */
[----:B------:R-:W-:Y:S02]  /*2ad0*/  BSSY.RECONVERGENT B0, `(.L_x_735) ;  /* 0x0000050000007945 */ /* 0x000fe40003800200 */
        /* <DEDUP_REMOVED lines=79> */
.L_x_736:
[----:B------:R-:W-:Y:S05]  /*2fd0*/  BSYNC.RECONVERGENT B0 ;  /* 0x0000000000007941 */ /* 0x000fea0003800200 */
.L_x_735:
        /* <DEDUP_REMOVED lines=15> */
.L_x_716:
[----:B------:R-:W-:-:S13]  /*30d0*/  ISETP.NE.AND P0, PT, R2, RZ, PT ;  /* 0x000000ff0200720c */ /* 0x000fda0003f05270 */
[----:B------:R-:W-:Y:S05]  /*30e0*/  @P0 EXIT ;  /* 0x000000000000094d */ /* 0x000fea0003800000 */
[----:B------:R-:W0:Y:S02]  /*30f0*/  LDC.64 R2, c[0x0][0x398] ;  /* 0x0000e600ff027b82 */ /* 0x000e240000000a00 */
[----:B0-----:R-:W-:-:S05]  /*3100*/  IMAD.WIDE R2, R0, 0x8, R2 ;  /* 0x0000000800027825 */ /* 0x001fca00078e0202 */
[----:B------:R-:W-:Y:S01]  /*3110*/  STG.E.64 desc[UR6][R2.64], R4 ;  /* 0x0000000402007986 */ /* 0x000fe2000c101b06 */
[----:B------:R-:W-:Y:S05]  /*3120*/  EXIT ;  /* 0x000000000000794d */ /* 0x000fea0003800000 */
.L_x_738:
        /* <DEDUP_REMOVED lines=13> */
.L_x_990:


//--------------------- .text._Z3ha2ILi8EEviiPjPiPyy --------------------------
	.section	.text._Z3ha2ILi8EEviiPjPiPyy,"ax",@progbits
	.align	128
        .global         _Z3ha2ILi8EEviiPjPiPyy
        .type           _Z3ha2ILi8EEviiPjPiPyy,@function
        .size           _Z3ha2ILi8EEviiPjPiPyy,(.L_x_991 - _Z3ha2ILi8EEviiPjPiPyy)
        .other          _Z3ha2ILi8EEviiPjPiPyy,@"STO_CUDA_ENTRY STV_DEFAULT"
_Z3ha2ILi8EEviiPjPiPyy:
.text._Z3ha2ILi8EEviiPjPiPyy:
        /* <DEDUP_REMOVED lines=25> */
.L_x_746:
        /* <DEDUP_REMOVED lines=10> */
.L_x_742:
        /* <DEDUP_REMOVED lines=32> */
[CC--:B------:R-:W-:Y:S02]  /*0430*/  SHF.L.U64.HI R32, R29.reuse, R14.reuse, R2 ;  /* 0x0000000e1d207219 */ /* 0x0c0fe40000010202 */
[----:B------:R-:W-:-:S02]  /*0440*/  SHF.L.U32 R33, R29, R14, RZ ;  /* 0x0000000e1d217219 */ /* 0x000fc400000006ff */
[CC--:B------:R-:W-:Y:S02]  /*0450*/  SHF.L.U32 R2, R28.reuse, R3.reuse, RZ ;  /* 0x000000031c027219 */ /* 0x0c0fe400000006ff */
[----:B------:R-:W-:Y:S01]  /*0460*/  SHF.L.U64.HI R7, R28, R3, R7 ;  /* 0x000000031c077219 */ /* 0x000fe20000010207 */
[----:B------:R-:W-:Y:S01]  /*0470*/  VIADD R3, R16, 0x4 ;  /* 0x0000000410037836 */ /* 0x000fe20000000000 */
[----:B------:R-:W-:Y:S01]  /*0480*/  LOP3.LUT R28, R2, R33, R34, 0xfe, !PT ;  /* 0x00000021021c7212 */ /* 0x000fe200078efe22 */
[----:B------:R-:W-:Y:S01]  /*0490*/  VIADD R2, R16, 0x5 ;  /* 0x0000000510027836 */ /* 0x000fe20000000000 */
[----:B------:R-:W-:Y:S02]  /*04a0*/  LOP3.LUT R32, R7, R32, R35, 0xfe, !PT ;  /* 0x0000002007207212 */ /* 0x000fe400078efe23 */
        /* <DEDUP_REMOVED lines=19> */
[----:B------:R-:W-:Y:S01]  /*05e0*/  VIADD R7, R16, 0x9 ;  /* 0x0000000910077836 */ /* 0x000fe20000000000 */
[----:B------:R-:W-:Y:S02]  /*05f0*/  SHF.R.S32.HI R2, RZ, 0x1f, R20 ;  /* 0x0000001fff027819 */ /* 0x000fe40000011414 */
[----:B------:R-:W-:Y:S02]  /*0600*/  SHF.R.S32.HI R14, RZ, 0x1f, R22 ;  /* 0x0000001fff0e7819 */ /* 0x000fe40000011416 */
[CC--:B------:R-:W-:Y:S02]  /*0610*/  SHF.L.U32 R23, R20.reuse, R3.reuse, RZ ;  /* 0x0000000314177219 */ /* 0x0c0fe400000006ff */
[----:B------:R-:W-:Y:S02]  /*0620*/  SHF.L.U64.HI R3, R20, R3, R2 ;  /* 0x0000000314037219 */ /* 0x000fe40000010202 */
[----:B------:R-:W-:-:S02]  /*0630*/  SHF.L.U32 R2, R22, R7, RZ ;  /* 0x0000000716027219 */ /* 0x000fc400000006ff */
[----:B------:R-:W-:Y:S02]  /*0640*/  SHF.L.U64.HI R14, R22, R7, R14 ;  /* 0x00000007160e7219 */ /* 0x000fe4000001020e */
[----:B------:R-:W-:Y:S01]  /*0650*/  LOP3.LUT R22, R2, R23, R24, 0xfe, !PT ;  /* 0x0000001702167212 */ /* 0x000fe200078efe18 */
[----:B------:R-:W-:Y:S01]  /*0660*/  VIADD R2, R16, 0xb ;  /* 0x0000000b10027836 */ /* 0x000fe20000000000 */
[----:B------:R-:W-:Y:S01]  /*0670*/  LOP3.LUT R23, R14, R3, R25, 0xfe, !PT ;  /* 0x000000030e177212 */ /* 0x000fe200078efe19 */
[----:B------:R-:W-:Y:S01]  /*0680*/  VIADD R3, R16, 0xa ;  /* 0x0000000a10037836 */ /* 0x000fe20000000000 */
[----:B------:R-:W-:Y:S02]  /*0690*/  SHF.R.S32.HI R7, RZ, 0x1f, R18 ;  /* 0x0000001fff077819 */ /* 0x000fe40000011412 */
[----:B------:R-:W-:Y:S02]  /*06a0*/  SHF.R.S32.HI R14, RZ, 0x1f, R19 ;  /* 0x0000001fff0e7819 */ /* 0x000fe40000011413 */
[----:B------:R-:W-:-:S02]  /*06b0*/  SHF.L.U32 R20, R18, R3, RZ ;  /* 0x0000000312147219 */ /* 0x000fc400000006ff */
[----:B------:R-:W-:Y:S02]  /*06c0*/  SHF.L.U64.HI R7, R18, R3, R7 ;  /* 0x0000000312077219 */ /* 0x000fe40000010207 */
[CC--:B------:R-:W-:Y:S02]  /*06d0*/  SHF.L.U32 R3, R19.reuse, R2.reuse, RZ ;  /* 0x0000000213037219 */ /* 0x0c0fe400000006ff */
[----:B------:R-:W-:Y:S01]  /*06e0*/  SHF.L.U64.HI R14, R19, R2, R14 ;  /* 0x00000002130e7219 */ /* 0x000fe2000001020e */
[----:B------:R-:W-:Y:S01]  /*06f0*/  VIADD R2, R16, 0xc ;  /* 0x0000000c10027836 */ /* 0x000fe20000000000 */
[----:B------:R-:W-:Y:S02]  /*0700*/  LOP3.LUT R19, R3, R20, R22, 0xfe, !PT ;  /* 0x0000001403137212 */ /* 0x000fe400078efe16 */
[----:B------:R-:W-:Y:S01]  /*0710*/  LOP3.LUT R20, R14, R7, R23, 0xfe, !PT ;  /* 0x000000070e147212 */ /* 0x000fe200078efe17 */
[----:B------:R-:W-:Y:S01]  /*0720*/  VIADD R14, R16, 0xd ;  /* 0x0000000d100e7836 */ /* 0x000fe20000000000 */
        /* <DEDUP_REMOVED lines=22> */
.L_x_741:
        /* <DEDUP_REMOVED lines=55> */
.L_x_744:
        /* <DEDUP_REMOVED lines=30> */
.L_x_745:
        /* <DEDUP_REMOVED lines=27> */
.L_x_743:
        /* <DEDUP_REMOVED lines=10> */
.L_x_740:
[----:B------:R-:W-:Y:S05]  /*1030*/  BSYNC.RECONVERGENT B0 ;  /* 0x0000000000007941 */ /* 0x000fea0003800200 */
.L_x_739:
[----:B------:R-:W0:Y:S01]  /*1040*/  LDCU UR4, c[0x0][0x384] ;  /* 0x00007080ff0477ac */ /* 0x000e220008000800 */
[----:B------:R-:W-:Y:S01]  /*1050*/  CS2R R2, SRZ ;  /* 0x0000000000027805 */ /* 0x000fe2000001ff00 */
[----:B0-----:R-:W-:Y:S01]  /*1060*/  UISETP.GE.AND UP0, UPT, UR4, 0x1, UPT ;  /* 0x000000010400788c */ /* 0x001fe2000bf06270 */
[----:B------:R-:W-:Y:S08]  /*1070*/  BAR.SYNC.DEFER_BLOCKING 0x0 ;  /* 0x0000000000007b1d */ /* 0x000ff00000010000 */
[----:B------:R-:W-:Y:S05]  /*1080*/  BRA.U !UP0, `(.L_x_747) ;  /* 0x0000001d08a87547 */ /* 0x000fea000b800000 */
[----:B------:R-:W0:Y:S01]  /*1090*/  S2UR UR5, SR_CgaCtaId ;  /* 0x00000000000579c3 */ /* 0x000e220000008800 */
[----:B------:R-:W1:Y:S01]  /*10a0*/  LDCU UR7, c[0x0][0x370] ;  /* 0x00006e00ff0777ac */ /* 0x000e620008000800 */
[C---:B------:R-:W-:Y:S01]  /*10b0*/  VIADD R24, R21.reuse, 0xffffffff ;  /* 0xffffffff15187836 */ /* 0x040fe20000000000 */
[----:B------:R-:W-:Y:S01]  /*10c0*/  LOP3.LUT R5, R0, 0x3, RZ, 0xc0, !PT ;  /* 0x0000000300057812 */ /* 0x000fe200078ec0ff */
[----:B------:R-:W-:Y:S01]  /*10d0*/  VIADD R25, R21, 0xfffffffe ;  /* 0xfffffffe15197836 */ /* 0x000fe20000000000 */
[----:B------:R-:W-:Y:S01]  /*10e0*/  UMOV UR4, 0x400 ;  /* 0x0000040000047882 */ /* 0x000fe20000000000 */
[----:B------:R-:W-:Y:S01]  /*10f0*/  CS2R R6, SRZ ;  /* 0x0000000000067805 */ /* 0x000fe2000001ff00 */
[----:B------:R-:W-:Y:S01]  /*1100*/  UIADD3 UR6, UPT, UPT, UR4, 0x2000, URZ ;  /* 0x0000200004067890 */ /* 0x000fe2000fffe0ff */
[----:B------:R-:W-:Y:S02]  /*1110*/  CS2R R2, SRZ ;  /* 0x0000000000027805 */ /* 0x000fe4000001ff00 */
[----:B------:R-:W-:Y:S01]  /*1120*/  LOP3.LUT R10, R24, 0xfffffffc, RZ, 0xc0, !PT ;  /* 0xfffffffc180a7812 */ /* 0x000fe200078ec0ff */
[----:B-1----:R-:W-:Y:S01]  /*1130*/  IMAD R9, R8, UR7, RZ ;  /* 0x0000000708097c24 */ /* 0x002fe2000f8e02ff */
[----:B------:R-:W-:Y:S01]  /*1140*/  LOP3.LUT R8, R24, 0x3, RZ, 0xc0, !PT ;  /* 0x0000000318087812 */ /* 0x000fe200078ec0ff */
[----:B0-----:R-:W-:-:S02]  /*1150*/  ULEA UR4, UR5, UR4, 0x18 ;  /* 0x0000000405047291 */ /* 0x001fc4000f8ec0ff */
[----:B------:R-:W-:-:S04]  /*1160*/  ULEA UR6, UR5, UR6, 0x18 ;  /* 0x0000000605067291 */ /* 0x000fc8000f8ec0ff */
[----:B------:R-:W-:Y:S02]  /*1170*/  LEA R11, R12, UR4, 0x3 ;  /* 0x000000040c0b7c11 */ /* 0x000fe4000f8e18ff */
[----:B------:R-:W-:Y:S02]  /*1180*/  LEA R20, R13, UR4, 0x6 ;  /* 0x000000040d147c11 */ /* 0x000fe4000f8e30ff */
[----:B------:R-:W-:-:S07]  /*1190*/  LEA R21, R21, UR6, 0x3 ;  /* 0x0000000615157c11 */ /* 0x000fce000f8e18ff */
.L_x_768:
        /* <DEDUP_REMOVED lines=23> */
.L_x_756:
        /* <DEDUP_REMOVED lines=67> */
.L_x_755:
[----:B------:R-:W-:Y:S05]  /*1740*/  BSYNC.RECONVERGENT B3 ;  /* 0x0000000000037941 */ /* 0x000fea0003800200 */
.L_x_754:
        /* <DEDUP_REMOVED lines=38> */
.L_x_758:
[----:B------:R-:W-:Y:S05]  /*19b0*/  BSYNC.RECONVERGENT B3 ;  /* 0x0000000000037941 */ /* 0x000fea0003800200 */
.L_x_757:
[----:B------:R-:W-:-:S13]  /*19c0*/  ISETP.NE.OR P0, PT, R12, RZ, P0 ;  /* 0x000000ff0c00720c */ /* 0x000fda0000705670 */
[----:B------:R-:W-:Y:S05]  /*19d0*/  @!P0 BREAK.RELIABLE B0 ;  /* 0x0000000000008942 */ /* 0x000fea0003800100 */
[----:B------:R-:W-:Y:S05]  /*19e0*/  @!P0 BRA `(.L_x_751) ;  /* 0x0000000000508947 */ /* 0x000fea0003800000 */
.L_x_753:
[----:B------:R-:W-:Y:S05]  /*19f0*/  BSYNC.RELIABLE B0 ;  /* 0x0000000000007941 */ /* 0x000fea0003800100 */
.L_x_752:
        /* <DEDUP_REMOVED lines=19> */
.L_x_751:
[----:B------:R-:W-:Y:S05]  /*1b30*/  BSYNC.RECONVERGENT B1 ;  /* 0x0000000000017941 */ /* 0x000fea0003800200 */
.L_x_750:
        /* <DEDUP_REMOVED lines=17> */
.L_x_749:
[----:B------:R-:W-:Y:S05]  /*1c50*/  BSYNC.RECONVERGENT B2 ;  /* 0x0000000000027941 */ /* 0x000fea0003800200 */
.L_x_748:
        /* <DEDUP_REMOVED lines=29> */
.L_x_762:
[C---:B------:R-:W-:Y:S01]  /*1e30*/  VIADD R19, R15.reuse, 0xffffffff ;  /* 0xffffffff0f137836 */ /* 0x040fe20000000000 */
[C-C-:B------:R-:W-:Y:S01]  /*1e40*/  SHF.R.U64 R26, R4.reuse, R15, R7.reuse ;  /* 0x0000000f041a7219 */ /* 0x140fe20000001207 */
[C---:B------:R-:W-:Y:S02]  /*1e50*/  VIADD R23, R15.reuse, 0xfffffffe ;  /* 0xfffffffe0f177836 */ /* 0x040fe40000000000 */
[----:B------:R-:W-:Y:S01]  /*1e60*/  VIADD R29, R15, 0xfffffffd ;  /* 0xfffffffd0f1d7836 */ /* 0x000fe20000000000 */
[--C-:B------:R-:W-:Y:S01]  /*1e70*/  SHF.R.U64 R22, R4, R19, R7.reuse ;  /* 0x0000001304167219 */ /* 0x100fe20000001207 */
        /* <DEDUP_REMOVED lines=32> */
.L_x_761:
[----:B------:R-:W-:Y:S05]  /*2080*/  BSYNC.RECONVERGENT B0 ;  /* 0x0000000000007941 */ /* 0x000fea0003800200 */
.L_x_760:
        /* <DEDUP_REMOVED lines=29> */
.L_x_763:
[----:B------:R-:W-:Y:S05]  /*2260*/  BSYNC.RECONVERGENT B0 ;  /* 0x0000000000007941 */ /* 0x000fea0003800200 */
.L_x_759:
[----:B0-----:R-:W-:Y:S01]  /*2270*/  SHF.R.U64 R12, R12, R24, R13 ;  /* 0x000000180c0c7219 */ /* 0x001fe2000000120d */
[----:B------:R-:W-:Y:S01]  /*2280*/  IMAD.MOV.U32 R13, RZ, RZ, RZ ;  /* 0x000000ffff0d7224 */ /* 0x000fe200078e00ff */
[----:B------:R-:W-:Y:S02]  /*2290*/  UISETP.GE.AND UP0, UPT, UR4, 0x3, UPT ;  /* 0x000000030400788c */ /* 0x000fe4000bf06270 */
[----:B------:R-:W-:-:S05]  /*22a0*/  LOP3.LUT R12, R12, 0x1, RZ, 0xc0, !PT ;  /* 0x000000010c0c7812 */ /* 0x000fca00078ec0ff */
[----:B------:R0:W-:Y:S01]  /*22b0*/  STS.64 [R11], R12 ;  /* 0x0000000c0b007388 */ /* 0x0001e20000000a00 */
[----:B------:R-:W-:Y:S06]  /*22c0*/  BAR.SYNC.DEFER_BLOCKING 0x0 ;  /* 0x0000000000007b1d */ /* 0x000fec0000010000 */
[----:B------:R-:W-:Y:S05]  /*22d0*/  BRA.U !UP0, `(.L_x_764) ;  /* 0x0000000508b47547 */ /* 0x000fea000b800000 */
[----:B------:R-:W-:Y:S01]  /*22e0*/  LOP3.LUT R30, R14, 0x1, RZ, 0xc0, !PT ;  /* 0x000000010e1e7812 */ /* 0x000fe200078ec0ff */
        /* <DEDUP_REMOVED lines=8> */
[----:B------:R-:W-:Y:S02]  /*2370*/  SHF.R.U32.HI R14, RZ, 0x7, R14 ;  /* 0x00000007ff0e7819 */ /* 0x000fe4000001160e */
[----:B------:R-:W-:Y:S02]  /*2380*/  IADD3 R30, P6, PT, RZ, -R30, RZ ;  /* 0x8000001eff1e7210 */ /* 0x000fe40007fde0ff */
[----:B------:R-:W-:Y:S02]  /*2390*/  LOP3.LUT R12, R12, 0x1, RZ, 0xc0, !PT ;  /* 0x000000010c0c7812 */ /* 0x000fe400078ec0ff */
        /* <DEDUP_REMOVED lines=21> */
.L_x_765:
        /* <DEDUP_REMOVED lines=76> */
.L_x_764:
        /* <DEDUP_REMOVED lines=72> */
.L_x_767:
[----:B------:R-:W-:Y:S05]  /*2e30*/  BSYNC.RECONVERGENT B0 ;  /* 0x0000000000007941 */ /* 0x000fea0003800200 */
.L_x_766:
        /* <DEDUP_REMOVED lines=15> */
.L_x_747:
[----:B------:R-:W-:-:S13]  /*2f30*/  ISETP.NE.AND P0, PT, R0, RZ, PT ;  /* 0x000000ff0000720c */ /* 0x000fda0003f05270 */
[----:B------:R-:W-:Y:S05]  /*2f40*/  @P0 EXIT ;  /* 0x000000000000094d */ /* 0x000fea0003800000 */
[----:B-----5:R-:W0:Y:S02]  /*2f50*/  LDC.64 R4, c[0x0][0x398] ;  /* 0x0000e600ff047b82 */ /* 0x020e240000000a00 */
[----:B0-----:R-:W-:-:S05]  /*2f60*/  IMAD.WIDE R4, R27, 0x8, R4 ;  /* 0x000000081b047825 */ /* 0x001fca00078e0204 */
[----:B------:R-:W-:Y:S01]  /*2f70*/  STG.E.64 desc[UR8][R4.64], R2 ;  /* 0x0000000204007986 */ /* 0x000fe2000c101b08 */
[----:B------:R-:W-:Y:S05]  /*2f80*/  EXIT ;  /* 0x000000000000794d */ /* 0x000fea0003800000 */
.L_x_769:
        /* <DEDUP_REMOVED lines=15> */
.L_x_991:


//--------------------- .text._Z3ha2ILi7EEviiPjPiPyy --------------------------
	.section	.text._Z3ha2ILi7EEviiPjPiPyy,"ax",@progbits
	.align	128
        .global         _Z3ha2ILi7EEviiPjPiPyy
        .type           _Z3ha2ILi7EEviiPjPiPyy,@function
        .size           _Z3ha2ILi7EEviiPjPiPyy,(.L_x_992 - _Z3ha2ILi7EEviiPjPiPyy)
        .other          _Z3ha2ILi7EEviiPjPiPyy,@"STO_CUDA_ENTRY STV_DEFAULT"
_Z3ha2ILi7EEviiPjPiPyy:
.text._Z3ha2ILi7EEviiPjPiPyy:
        /* <DEDUP_REMOVED lines=25> */
.L_x_777:
        /* <DEDUP_REMOVED lines=9> */
.L_x_773:
        /* <DEDUP_REMOVED lines=13> */
[----:B------:R-:W4:Y:S01]  /*02f0*/  LDG.E R21, desc[UR8][R2.64+0x2c] ;  /* 0x00002c0802157981 */ /* 0x000f22000c1e1900 */
[----:B------:R-:W-:-:S03]  /*0300*/  VIADD R29, R17, 0x1 ;  /* 0x00000001111d7836 */ /* 0x000fc60000000000 */
[----:B------:R-:W4:Y:S04]  /*0310*/  LDG.E R16, desc[UR8][R2.64+0x30] ;  /* 0x0000300802107981 */ /* 0x000f28000c1e1900 */
[----:B------:R-:W4:Y:S01]  /*0320*/  LDG.E R19, desc[UR8][R2.64+0x34] ;  /* 0x0000340802137981 */ /* 0x000f22000c1e1900 */
[----:B--2---:R-:W-:-:S04]  /*0330*/  SHF.R.S32.HI R32, RZ, 0x1f, R30 ;  /* 0x0000001fff207819 */ /* 0x004fc8000001141e */
[CC--:B------:R-:W-:Y:S02]  /*0340*/  SHF.L.U64.HI R32, R30.reuse, R29.reuse, R32 ;  /* 0x0000001d1e207219 */ /* 0x0c0fe40000010220 */
[----:B------:R-:W-:Y:S02]  /*0350*/  SHF.L.U32 R29, R30, R29, RZ ;  /* 0x0000001d1e1d7219 */ /* 0x000fe400000006ff */
[----:B---3--:R-:W-:-:S04]  /*0360*/  SHF.L.U32 R30, R34, R17, RZ ;  /* 0x00000011221e7219 */ /* 0x008fc800000006ff */
[----:B------:R-:W-:Y:S02]  /*0370*/  LOP3.LUT R29, R29, R30, R14, 0xfe, !PT ;  /* 0x0000001e1d1d7212 */ /* 0x000fe400078efe0e */
[----:B------:R-:W2:Y:S04]  /*0380*/  LDG.E R14, desc[UR8][R2.64+0x38] ;  /* 0x00003808020e7981 */ /* 0x000ea8000c1e1900 */
[----:B------:R0:W3:Y:S01]  /*0390*/  LDG.E R30, desc[UR8][R2.64+0x3c] ;  /* 0x00003c08021e7981 */ /* 0x0000e2000c1e1900 */
[----:B------:R-:W-:-:S04]  /*03a0*/  SHF.R.S32.HI R35, RZ, 0x1f, R34 ;  /* 0x0000001fff237819 */ /* 0x000fc80000011422 */
[----:B------:R-:W-:Y:S02]  /*03b0*/  SHF.L.U64.HI R35, R34, R17, R35 ;  /* 0x0000001122237219 */ /* 0x000fe40000010223 */
[----:B----4-:R-:W-:Y:S02]  /*03c0*/  SHF.R.S32.HI R34, RZ, 0x1f, R27 ;  /* 0x0000001fff227819 */ /* 0x010fe4000001141b */
[----:B------:R-:W-:Y:S01]  /*03d0*/  LOP3.LUT R32, R32, R35, R15, 0xfe, !PT ;  /* 0x0000002320207212 */ /* 0x000fe200078efe0f */
[C---:B------:R-:W-:Y:S01]  /*03e0*/  VIADD R35, R17.reuse, 0x2 ;  /* 0x0000000211237836 */ /* 0x040fe20000000000 */
[----:B------:R-:W-:Y:S01]  /*03f0*/  SHF.R.S32.HI R15, RZ, 0x1f, R28 ;  /* 0x0000001fff0f7819 */ /* 0x000fe2000001141c */
[C---:B0-----:R-:W-:Y:S02]  /*0400*/  VIADD R2, R17.reuse, 0x4 ;  /* 0x0000000411027836 */ /* 0x041fe40000000000 */
[----:B------:R-:W-:Y:S01]  /*0410*/  VIADD R3, R17, 0x5 ;  /* 0x0000000511037836 */ /* 0x000fe20000000000 */
[----:B------:R-:W-:-:S02]  /*0420*/  SHF.L.U64.HI R15, R28, R35, R15 ;  /* 0x000000231c0f7219 */ /* 0x000fc4000001020f */
[----:B------:R-:W-:Y:S01]  /*0430*/  SHF.L.U32 R35, R28, R35, RZ ;  /* 0x000000231c237219 */ /* 0x000fe200000006ff */
[----:B------:R-:W-:-:S05]  /*0440*/  VIADD R28, R17, 0x3 ;  /* 0x00000003111c7836 */ /* 0x000fca0000000000 */
[CC--:B------:R-:W-:Y:S02]  /*0450*/  SHF.L.U64.HI R34, R27.reuse, R28.reuse, R34 ;  /* 0x0000001c1b227219 */ /* 0x0c0fe40000010222 */
[----:B------:R-:W-:Y:S02]  /*0460*/  SHF.L.U32 R28, R27, R28, RZ ;  /* 0x0000001c1b1c7219 */ /* 0x000fe400000006ff */
[----:B------:R-:W-:Y:S02]  /*0470*/  LOP3.LUT R32, R34, R15, R32, 0xfe, !PT ;  /* 0x0000000f22207212 */ /* 0x000fe400078efe20 */
[----:B------:R-:W-:Y:S02]  /*0480*/  SHF.R.S32.HI R15, RZ, 0x1f, R25 ;  /* 0x0000001fff0f7819 */ /* 0x000fe40000011419 */
[----:B------:R-:W-:Y:S02]  /*0490*/  SHF.R.S32.HI R27, RZ, 0x1f, R26 ;  /* 0x0000001fff1b7819 */ /* 0x000fe4000001141a */
[----:B------:R-:W-:-:S02]  /*04a0*/  LOP3.LUT R29, R28, R35, R29, 0xfe, !PT ;  /* 0x000000231c1d7212 */ /* 0x000fc400078efe1d */
[-C--:B------:R-:W-:Y:S01]  /*04b0*/  SHF.L.U64.HI R28, R25, R2.reuse, R15 ;  /* 0x00000002191c7219 */ /* 0x080fe2000001020f */
[----:B------:R-:W-:Y:S01]  /*04c0*/  VIADD R15, R17, 0x7 ;  /* 0x00000007110f7836 */ /* 0x000fe20000000000 */
[CC--:B------:R-:W-:Y:S02]  /*04d0*/  SHF.L.U64.HI R27, R26.reuse, R3.reuse, R27 ;  /* 0x000000031a1b7219 */ /* 0x0c0fe4000001021b */
[----:B------:R-:W-:Y:S02]  /*04e0*/  SHF.L.U32 R2, R25, R2, RZ ;  /* 0x0000000219027219 */ /* 0x000fe400000006ff */
[----:B------:R-:W-:Y:S01]  /*04f0*/  SHF.L.U32 R26, R26, R3, RZ ;  /* 0x000000031a1a7219 */ /* 0x000fe200000006ff */
[----:B------:R-:W-:Y:S01]  /*0500*/  VIADD R3, R17, 0x6 ;  /* 0x0000000611037836 */ /* 0x000fe20000000000 */
[----:B------:R-:W-:Y:S02]  /*0510*/  SHF.R.S32.HI R25, RZ, 0x1f, R24 ;  /* 0x0000001fff197819 */ /* 0x000fe40000011418 */
[----:B------:R-:W-:-:S02]  /*0520*/  LOP3.LUT R29, R26, R2, R29, 0xfe, !PT ;  /* 0x000000021a1d7212 */ /* 0x000fc400078efe1d */
[----:B------:R-:W-:Y:S02]  /*0530*/  SHF.R.S32.HI R2, RZ, 0x1f, R22 ;  /* 0x0000001fff027819 */ /* 0x000fe40000011416 */
[----:B------:R-:W-:Y:S02]  /*0540*/  LOP3.LUT R28, R27, R28, R32, 0xfe, !PT ;  /* 0x0000001c1b1c7212 */ /* 0x000fe400078efe20 */
[CC--:B------:R-:W-:Y:S02]  /*0550*/  SHF.L.U32 R27, R22.reuse, R3.reuse, RZ ;  /* 0x00000003161b7219 */ /* 0x0c0fe400000006ff */
[----:B------:R-:W-:Y:S02]  /*0560*/  SHF.L.U64.HI R3, R22, R3, R2 ;  /* 0x0000000316037219 */ /* 0x000fe40000010202 */
[CC--:B------:R-:W-:Y:S02]  /*0570*/  SHF.L.U64.HI R26, R24.reuse, R15.reuse, R25 ;  /* 0x0000000f181a7219 */ /* 0x0c0fe40000010219 */
[----:B------:R-:W-:-:S02]  /*0580*/  SHF.L.U32 R2, R24, R15, RZ ;  /* 0x0000000f18027219 */ /* 0x000fc400000006ff */
[----:B------:R-:W-:Y:S01]  /*0590*/  LOP3.LUT R26, R26, R3, R28, 0xfe, !PT ;  /* 0x000000031a1a7212 */ /* 0x000fe200078efe1c */
[C---:B------:R-:W-:Y:S01]  /*05a0*/  VIADD R3, R17.reuse, 0x8 ;  /* 0x0000000811037836 */ /* 0x040fe20000000000 */
[----:B------:R-:W-:Y:S01]  /*05b0*/  LOP3.LUT R25, R2, R27, R29, 0xfe, !PT ;  /* 0x0000001b02197212 */ /* 0x000fe200078efe1d */
[----:B------:R-:W-:Y:S01]  /*05c0*/  VIADD R2, R17, 0x9 ;  /* 0x0000000911027836 */ /* 0x000fe20000000000 */
[----:B------:R-:W-:Y:S02]  /*05d0*/  SHF.R.S32.HI R15, RZ, 0x1f, R20 ;  /* 0x0000001fff0f7819 */ /* 0x000fe40000011414 */
[----:B------:R-:W-:Y:S02]  /*05e0*/  SHF.R.S32.HI R22, RZ, 0x1f, R23 ;  /* 0x0000001fff167819 */ /* 0x000fe40000011417 */
[CC--:B------:R-:W-:Y:S02]  /*05f0*/  SHF.L.U32 R24, R20.reuse, R3.reuse, RZ ;  /* 0x0000000314187219 */ /* 0x0c0fe400000006ff */
[----:B------:R-:W-:-:S02]  /*0600*/  SHF.L.U64.HI R15, R20, R3, R15 ;  /* 0x00000003140f7219 */ /* 0x000fc4000001020f */
        /* <DEDUP_REMOVED lines=21> */
[----:B------:R-:W-:-:S02]  /*0760*/  SHF.L.U64.HI R20, R19, R2, R18 ;  /* 0x0000000213147219 */ /* 0x000fc40000010212 */
[----:B------:R-:W-:Y:S01]  /*0770*/  LOP3.LUT R18, R3, R22, R21, 0xfe, !PT ;  /* 0x0000001603127212 */ /* 0x000fe200078efe15 */
[C---:B------:R-:W-:Y:S01]  /*0780*/  VIADD R3, R17.reuse, 0xe ;  /* 0x0000000e11037836 */ /* 0x040fe20000000000 */
[----:B------:R-:W-:Y:S01]  /*0790*/  LOP3.LUT R20, R20, R15, R23, 0xfe, !PT ;  /* 0x0000000f14147212 */ /* 0x000fe200078efe17 */
[C---:B------:R-:W-:Y:S02]  /*07a0*/  VIADD R15, R17.reuse, 0xf ;  /* 0x0000000f110f7836 */ /* 0x040fe40000000000 */
[----:B------:R-:W-:-:S05]  /*07b0*/  VIADD R17, R17, 0x10 ;  /* 0x0000001011117836 */ /* 0x000fca0000000000 */
[----:B------:R-:W-:Y:S02]  /*07c0*/  ISETP.NE.AND P2, PT, R17, R10, PT ;  /* 0x0000000a1100720c */ /* 0x000fe40003f45270 */
[----:B--2---:R-:W-:Y:S02]  /*07d0*/  SHF.R.S32.HI R2, RZ, 0x1f, R14 ;  /* 0x0000001fff027819 */ /* 0x004fe4000001140e */
[CC--:B------:R-:W-:Y:S02]  /*07e0*/  SHF.L.U32 R19, R14.reuse, R3.reuse, RZ ;  /* 0x000000030e137219 */ /* 0x0c0fe400000006ff */
[----:B---3--:R-:W-:Y:S02]  /*07f0*/  SHF.R.S32.HI R16, RZ, 0x1f, R30 ;  /* 0x0000001fff107819 */ /* 0x008fe4000001141e */
[----:B------:R-:W-:Y:S02]  /*0800*/  SHF.L.U64.HI R2, R14, R3, R2 ;  /* 0x000000030e027219 */ /* 0x000fe40000010202 */
[----:B------:R-:W-:-:S02]  /*0810*/  SHF.L.U32 R14, R30, R15, RZ ;  /* 0x0000000f1e0e7219 */ /* 0x000fc400000006ff */
[----:B------:R-:W-:Y:S02]  /*0820*/  SHF.L.U64.HI R15, R30, R15, R16 ;  /* 0x0000000f1e0f7219 */ /* 0x000fe40000010210 */
[----:B------:R-:W-:Y:S02]  /*0830*/  LOP3.LUT R14, R14, R19, R18, 0xfe, !PT ;  /* 0x000000130e0e7212 */ /* 0x000fe400078efe12 */
[----:B------:R-:W-:Y:S01]  /*0840*/  LOP3.LUT R15, R15, R2, R20, 0xfe, !PT ;  /* 0x000000020f0f7212 */ /* 0x000fe200078efe14 */
[----:B------:R-:W-:Y:S06]  /*0850*/  @P2 BRA `(.L_x_773) ;  /* 0xfffffff800702947 */ /* 0x000fec000383ffff */
[----:B------:R-:W-:-:S07]  /*0860*/  IMAD.MOV.U32 R4, RZ, RZ, R10 ;  /* 0x000000ffff047224 */ /* 0x000fce00078e000a */
.L_x_772:
        /* <DEDUP_REMOVED lines=20> */
[----:B------:R-:W-:Y:S01]  /*09b0*/  SHF.L.U64.HI R26, R23, R20, R24 ;  /* 0x00000014171a7219 */ /* 0x000fe20000010218 */
[----:B------:R-:W-:Y:S01]  /*09c0*/  VIADD R20, R4, 0x2 ;  /* 0x0000000204147836 */ /* 0x000fe20000000000 */
[----:B---3--:R-:W-:Y:S02]  /*09d0*/  SHF.R.S32.HI R22, RZ, 0x1f, R21 ;  /* 0x0000001fff167819 */ /* 0x008fe40000011415 */
[----:B----4-:R-:W-:-:S02]  /*09e0*/  SHF.R.S32.HI R23, RZ, 0x1f, R25 ;  /* 0x0000001fff177819 */ /* 0x010fc40000011419 */
[CC--:B------:R-:W-:Y:S02]  /*09f0*/  SHF.L.U64.HI R22, R21.reuse, R4.reuse, R22 ;  /* 0x0000000415167219 */ /* 0x0c0fe40000010216 */
        /* <DEDUP_REMOVED lines=13> */
[----:B------:R-:W-:-:S02]  /*0ad0*/  SHF.R.S32.HI R3, RZ, 0x1f, R17 ;  /* 0x0000001fff037819 */ /* 0x000fc40000011411 */
[----:B------:R-:W-:Y:S02]  /*0ae0*/  LOP3.LUT R22, R22, R24, R23, 0xfe, !PT ;  /* 0x0000001816167212 */ /* 0x000fe400078efe17 */
        /* <DEDUP_REMOVED lines=15> */
.L_x_775:
        /* <DEDUP_REMOVED lines=30> */
.L_x_776:
        /* <DEDUP_REMOVED lines=27> */
.L_x_774:
        /* <DEDUP_REMOVED lines=9> */
.L_x_771:
[----:B------:R-:W-:Y:S05]  /*1000*/  BSYNC.RECONVERGENT B0 ;  /* 0x0000000000007941 */ /* 0x000fea0003800200 */
.L_x_770:
[----:B------:R-:W0:Y:S01]  /*1010*/  LDCU UR4, c[0x0][0x384] ;  /* 0x00007080ff0477ac */ /* 0x000e220008000800 */
[----:B------:R-:W-:Y:S01]  /*1020*/  CS2R R2, SRZ ;  /* 0x0000000000027805 */ /* 0x000fe2000001ff00 */
[----:B0-----:R-:W-:Y:S01]  /*1030*/  UISETP.GE.AND UP0, UPT, UR4, 0x1, UPT ;  /* 0x000000010400788c */ /* 0x001fe2000bf06270 */
[----:B------:R-:W-:Y:S08]  /*1040*/  BAR.SYNC.DEFER_BLOCKING 0x0 ;  /* 0x0000000000007b1d */ /* 0x000ff00000010000 */
[----:B------:R-:W-:Y:S05]  /*1050*/  BRA.U !UP0, `(.L_x_778) ;  /* 0x0000001d08947547 */ /* 0x000fea000b800000 */
[----:B------:R-:W0:Y:S01]  /*1060*/  S2R R3, SR_CgaCtaId ;  /* 0x0000000000037919 */ /* 0x000e220000008800 */
[----:B------:R-:W-:Y:S01]  /*1070*/  MOV R2, 0x400 ;  /* 0x0000040000027802 */ /* 0x000fe20000000f00 */
[----:B-----5:R-:W-:Y:S01]  /*1080*/  IMAD.MOV.U32 R4, RZ, RZ, R9 ;  /* 0x000000ffff047224 */ /* 0x020fe200078e0009 */
[----:B------:R-:W-:Y:S01]  /*1090*/  UMOV UR4, URZ ;  /* 0x000000ff00047c82 */ /* 0x000fe20008000000 */
[----:B------:R-:W-:Y:S01]  /*10a0*/  IMAD.MOV.U32 R9, RZ, RZ, RZ ;  /* 0x000000ffff097224 */ /* 0x000fe200078e00ff */
[----:B0-----:R-:W-:-:S05]  /*10b0*/  LEA R2, R3, R2, 0x18 ;  /* 0x0000000203027211 */ /* 0x001fca00078ec0ff */
[--C-:B------:R-:W-:Y:S02]  /*10c0*/  IMAD R5, R7, 0x8, R2.reuse ;  /* 0x0000000807057824 */ /* 0x100fe400078e0202 */
[C---:B------:R-:W-:Y:S02]  /*10d0*/  VIADD R7, R8.reuse, 0xfffffffe ;  /* 0xfffffffe08077836 */ /* 0x040fe40000000000 */
[----:B------:R-:W-:Y:S02]  /*10e0*/  VIADD R8, R8, 0xffffffff ;  /* 0xffffffff08087836 */ /* 0x000fe40000000000 */
[----:B------:R-:W-:Y:S01]  /*10f0*/  IMAD R6, R6, 0x38, R2 ;  /* 0x0000003806067824 */ /* 0x000fe200078e0202 */
[----:B------:R-:W-:Y:S02]  /*1100*/  CS2R R2, SRZ ;  /* 0x0000000000027805 */ /* 0x000fe4000001ff00 */
[----:B------:R-:W-:-:S07]  /*1110*/  LOP3.LUT R10, R8, 0x3, RZ, 0xc0, !PT ;  /* 0x00000003080a7812 */ /* 0x000fce00078ec0ff */
.L_x_799:
        /* <DEDUP_REMOVED lines=24> */
.L_x_787:
        /* <DEDUP_REMOVED lines=67> */
.L_x_786:
[----:B------:R-:W-:Y:S05]  /*16d0*/  BSYNC.RECONVERGENT B3 ;  /* 0x0000000000037941 */ /* 0x000fea0003800200 */
.L_x_785:
        /* <DEDUP_REMOVED lines=38> */
.L_x_789:
[----:B------:R-:W-:Y:S05]  /*1940*/  BSYNC.RECONVERGENT B3 ;  /* 0x0000000000037941 */ /* 0x000fea0003800200 */
.L_x_788:
[----:B------:R-:W-:-:S13]  /*1950*/  ISETP.NE.OR P0, PT, R12, RZ, P0 ;  /* 0x000000ff0c00720c */ /* 0x000fda0000705670 */
[----:B------:R-:W-:Y:S05]  /*1960*/  @!P0 BREAK.RELIABLE B0 ;  /* 0x0000000000008942 */ /* 0x000fea0003800100 */
[----:B------:R-:W-:Y:S05]  /*1970*/  @!P0 BRA `(.L_x_782) ;  /* 0x0000000000508947 */ /* 0x000fea0003800000 */
.L_x_784:
[----:B------:R-:W-:Y:S05]  /*1980*/  BSYNC.RELIABLE B0 ;  /* 0x0000000000007941 */ /* 0x000fea0003800100 */
.L_x_783:
        /* <DEDUP_REMOVED lines=19> */
.L_x_782:
[----:B------:R-:W-:Y:S05]  /*1ac0*/  BSYNC.RECONVERGENT B1 ;  /* 0x0000000000017941 */ /* 0x000fea0003800200 */
.L_x_781:
        /* <DEDUP_REMOVED lines=17> */
.L_x_780:
[----:B------:R-:W-:Y:S05]  /*1be0*/  BSYNC.RECONVERGENT B2 ;  /* 0x0000000000027941 */ /* 0x000fea0003800200 */
.L_x_779:
        /* <DEDUP_REMOVED lines=32> */
.L_x_793:
        /* <DEDUP_REMOVED lines=37> */
.L_x_792:
[----:B------:R-:W-:Y:S05]  /*2040*/  BSYNC.RECONVERGENT B0 ;  /* 0x0000000000007941 */ /* 0x000fea0003800200 */
.L_x_791:
        /* <DEDUP_REMOVED lines=29> */
.L_x_794:
[----:B------:R-:W-:Y:S05]  /*2220*/  BSYNC.RECONVERGENT B0 ;  /* 0x0000000000007941 */ /* 0x000fea0003800200 */
.L_x_790:
        /* <DEDUP_REMOVED lines=36> */
.L_x_796:
        /* <DEDUP_REMOVED lines=19> */
[----:B------:R-:W-:Y:S02]  /*25a0*/  SEL R18, R16, RZ, P0 ;  /* 0x000000ff10127207 */ /* 0x000fe40000000000 */
[----:B------:R-:W-:Y:S02]  /*25b0*/  LOP3.LUT R19, R19, R26, RZ, 0xc0, !PT ;  /* 0x0000001a13137212 */ /* 0x000fe400078ec0ff */
        /* <DEDUP_REMOVED lines=29> */
[----:B------:R-:W-:Y:S01]  /*2790*/  IADD3.X R28, PT, PT, R21, R28, ~R30, P1, P2 ;  /* 0x0000001c151c7210 */ /* 0x000fe20000fe4c1e */
[----:B------:R-:W-:Y:S01]  /*27a0*/  BAR.SYNC.DEFER_BLOCKING 0x0 ;  /* 0x0000000000007b1d */ /* 0x000fe20000010000 */
[----:B------:R-:W-:-:S04]  /*27b0*/  ISETP.GE.U32.AND P0, PT, R20, R16, PT ;  /* 0x000000101400720c */ /* 0x000fc80003f06070 */
[----:B------:R-:W-:Y:S02]  /*27c0*/  ISETP.GE.U32.AND.EX P0, PT, R28, R17, PT, P0 ;  /* 0x000000111c00720c */ /* 0x000fe40003f06100 */
[----:B0-----:R-:W-:Y:S02]  /*27d0*/  LOP3.LUT R21, R18, R29, RZ, 0xc0, !PT ;  /* 0x0000001d12157212 */ /* 0x001fe400078ec0ff */
        /* <DEDUP_REMOVED lines=16> */
.L_x_795:
        /* <DEDUP_REMOVED lines=75> */
.L_x_798:
[----:B------:R-:W-:Y:S05]  /*2d90*/  BSYNC.RECONVERGENT B0 ;  /* 0x0000000000007941 */ /* 0x000fea0003800200 */
.L_x_797:
        /* <DEDUP_REMOVED lines=17> */
.L_x_778:
[----:B------:R-:W0:Y:S02]  /*2eb0*/  S2R R4, SR_TID.X ;  /* 0x0000000000047919 */ /* 0x000e240000002100 */
[----:B0-----:R-:W-:-:S13]  /*2ec0*/  ISETP.NE.AND P0, PT, R4, RZ, PT ;  /* 0x000000ff0400720c */ /* 0x001fda0003f05270 */
[----:B------:R-:W-:Y:S05]  /*2ed0*/  @P0 EXIT ;  /* 0x000000000000094d */ /* 0x000fea0003800000 */
[----:B------:R-:W0:Y:S02]  /*2ee0*/  LDC.64 R4, c[0x0][0x398] ;  /* 0x0000e600ff047b82 */ /* 0x000e240000000a00 */
[----:B0-----:R-:W-:-:S05]  /*2ef0*/  IMAD.WIDE R4, R0, 0x8, R4 ;  /* 0x0000000800047825 */ /* 0x001fca00078e0204 */
[----:B------:R-:W-:Y:S01]  /*2f00*/  STG.E.64 desc[UR8][R4.64], R2 ;  /* 0x0000000204007986 */ /* 0x000fe2000c101b08 */
[----:B------:R-:W-:Y:S05]  /*2f10*/  EXIT ;  /* 0x000000000000794d */ /* 0x000fea0003800000 */
.L_x_800:
        /* <DEDUP_REMOVED lines=14> */
.L_x_992:


//--------------------- .text._Z3ha2ILi6EEviiPjPiPyy --------------------------
	.section	.text._Z3ha2ILi6EEviiPjPiPyy,"ax",@progbits
	.align	128
        .global         _Z3ha2ILi6EEviiPjPiPyy
        .type           _Z3ha2ILi6EEviiPjPiPyy,@function
        .size           _Z3ha2ILi6EEviiPjPiPyy,(.L_x_993 - _Z3ha2ILi6EEviiPjPiPyy)
        .other          _Z3ha2ILi6EEviiPjPiPyy,@"STO_CUDA_ENTRY STV_DEFAULT"
_Z3ha2ILi6EEviiPjPiPyy:
.text._Z3ha2ILi6EEviiPjPiPyy:
        /* <DEDUP_REMOVED lines=25> */
.L_x_808:
        /* <DEDUP_REMOVED lines=9> */
.L_x_804:
        /* <DEDUP_REMOVED lines=28> */
[----:B------:R-:W-:Y:S02]  /*03e0*/  LOP3.LUT R35, R33, R38, R14, 0xfe, !PT ;  /* 0x0000002621237212 */ /* 0x000fe400078efe0e */
        /* <DEDUP_REMOVED lines=40> */
[----:B------:R-:W-:Y:S02]  /*0670*/  SHF.R.S32.HI R5, RZ, 0x1f, R19 ;  /* 0x0000001fff057819 */ /* 0x000fe40000011413 */
[----:B------:R-:W-:Y:S02]  /*0680*/  SHF.R.S32.HI R15, RZ, 0x1f, R21 ;  /* 0x0000001fff0f7819 */ /* 0x000fe40000011415 */
[CC--:B------:R-:W-:Y:S02]  /*0690*/  SHF.L.U32 R23, R19.reuse, R4.reuse, RZ ;  /* 0x0000000413177219 */ /* 0x0c0fe400000006ff */
[----:B------:R-:W-:Y:S01]  /*06a0*/  SHF.L.U64.HI R24, R19, R4, R5 ;  /* 0x0000000413187219 */ /* 0x000fe20000010205 */
[----:B------:R-:W-:Y:S01]  /*06b0*/  VIADD R5, R10, 0xd ;  /* 0x0000000d0a057836 */ /* 0x000fe20000000000 */
[----:B------:R-:W-:-:S02]  /*06c0*/  SHF.L.U32 R4, R21, R14, RZ ;  /* 0x0000000e15047219 */ /* 0x000fc400000006ff */
[----:B------:R-:W-:Y:S02]  /*06d0*/  SHF.L.U64.HI R15, R21, R14, R15 ;  /* 0x0000000e150f7219 */ /* 0x000fe4000001020f */
[----:B------:R-:W-:Y:S01]  /*06e0*/  LOP3.LUT R21, R4, R23, R25, 0xfe, !PT ;  /* 0x0000001704157212 */ /* 0x000fe200078efe19 */
[----:B------:R-:W-:Y:S01]  /*06f0*/  VIADD R4, R10, 0xc ;  /* 0x0000000c0a047836 */ /* 0x000fe20000000000 */
[----:B------:R-:W-:Y:S02]  /*0700*/  SHF.R.S32.HI R14, RZ, 0x1f, R17 ;  /* 0x0000001fff0e7819 */ /* 0x000fe40000011411 */
[----:B------:R-:W-:Y:S02]  /*0710*/  LOP3.LUT R23, R15, R24, R26, 0xfe, !PT ;  /* 0x000000180f177212 */ /* 0x000fe400078efe1a */
        /* <DEDUP_REMOVED lines=8> */
[C---:B------:R-:W-:Y:S01]  /*07a0*/  VIADD R15, R10.reuse, 0xf ;  /* 0x0000000f0a0f7836 */ /* 0x040fe20000000000 */
[----:B------:R-:W-:Y:S01]  /*07b0*/  SHF.R.S32.HI R4, RZ, 0x1f, R12 ;  /* 0x0000001fff047819 */ /* 0x000fe2000001140c */
[----:B------:R-:W-:Y:S01]  /*07c0*/  VIADD R10, R10, 0x10 ;  /* 0x000000100a0a7836 */ /* 0x000fe20000000000 */
[----:B------:R-:W-:-:S02]  /*07d0*/  SHF.R.S32.HI R14, RZ, 0x1f, R18 ;  /* 0x0000001fff0e7819 */ /* 0x000fc40000011412 */
[----:B------:R-:W-:Y:S02]  /*07e0*/  SHF.L.U32 R17, R12, R5, RZ ;  /* 0x000000050c117219 */ /* 0x000fe400000006ff */
[----:B------:R-:W-:Y:S02]  /*07f0*/  ISETP.NE.AND P2, PT, R10, R7, PT ;  /* 0x000000070a00720c */ /* 0x000fe40003f45270 */
[----:B------:R-:W-:Y:S02]  /*0800*/  SHF.L.U64.HI R12, R12, R5, R4 ;  /* 0x000000050c0c7219 */ /* 0x000fe40000010204 */
[CC--:B------:R-:W-:Y:S02]  /*0810*/  SHF.L.U32 R4, R18.reuse, R15.reuse, RZ ;  /* 0x0000000f12047219 */ /* 0x0c0fe400000006ff */
[----:B------:R-:W-:Y:S02]  /*0820*/  SHF.L.U64.HI R15, R18, R15, R14 ;  /* 0x0000000f120f7219 */ /* 0x000fe4000001020e */
[----:B------:R-:W-:-:S02]  /*0830*/  LOP3.LUT R14, R4, R17, R16, 0xfe, !PT ;  /* 0x00000011040e7212 */ /* 0x000fc400078efe10 */
[----:B------:R-:W-:-:S03]  /*0840*/  LOP3.LUT R15, R15, R12, R19, 0xfe, !PT ;  /* 0x0000000c0f0f7212 */ /* 0x000fc600078efe13 */
[----:B------:R-:W-:Y:S05]  /*0850*/  @P2 BRA `(.L_x_804) ;  /* 0xfffffff800702947 */ /* 0x000fea000383ffff */
[----:B------:R-:W-:-:S07]  /*0860*/  IMAD.MOV.U32 R2, RZ, RZ, R7 ;  /* 0x000000ffff027224 */ /* 0x000fce00078e0007 */
.L_x_803:
        /* <DEDUP_REMOVED lines=18> */
[----:B------:R-:W-:Y:S01]  /*0990*/  SHF.L.U64.HI R26, R21, R10, R18 ;  /* 0x0000000a151a7219 */ /* 0x000fe20000010212 */
[----:B------:R-:W-:Y:S01]  /*09a0*/  VIADD R10, R2, 0x2 ;  /* 0x00000002020a7836 */ /* 0x000fe20000000000 */
[----:B---3--:R-:W-:Y:S02]  /*09b0*/  SHF.R.S32.HI R12, RZ, 0x1f, R19 ;  /* 0x0000001fff0c7819 */ /* 0x008fe40000011413 */
[----:B----4-:R-:W-:Y:S02]  /*09c0*/  SHF.R.S32.HI R18, RZ, 0x1f, R23 ;  /* 0x0000001fff127819 */ /* 0x010fe40000011417 */
[----:B------:R-:W-:Y:S02]  /*09d0*/  SHF.L.U32 R21, R23, R10, RZ ;  /* 0x0000000a17157219 */ /* 0x000fe400000006ff */
[----:B------:R-:W-:-:S02]  /*09e0*/  SHF.L.U64.HI R12, R19, R2, R12 ;  /* 0x00000002130c7219 */ /* 0x000fc4000001020c */
[----:B------:R-:W-:Y:S01]  /*09f0*/  SHF.L.U64.HI R23, R23, R10, R18 ;  /* 0x0000000a17177219 */ /* 0x000fe20000010212 */
[C---:B------:R-:W-:Y:S01]  /*0a00*/  VIADD R10, R2.reuse, 0x3 ;  /* 0x00000003020a7836 */ /* 0x040fe20000000000 */
[----:B0-----:R-:W-:Y:S02]  /*0a10*/  SHF.R.S32.HI R16, RZ, 0x1f, R25 ;  /* 0x0000001fff107819 */ /* 0x001fe40000011419 */
[----:B------:R-:W-:Y:S01]  /*0a20*/  LOP3.LUT R23, R23, R12, R26, 0xfe, !PT ;  /* 0x0000000c17177212 */ /* 0x000fe200078efe1a */
[----:B------:R-:W-:Y:S01]  /*0a30*/  VIADD R12, R2, 0x4 ;  /* 0x00000004020c7836 */ /* 0x000fe20000000000 */
[----:B------:R-:W-:Y:S02]  /*0a40*/  SHF.R.S32.HI R17, RZ, 0x1f, R27 ;  /* 0x0000001fff117819 */ /* 0x000fe4000001141b */
[----:B------:R-:W-:Y:S02]  /*0a50*/  SHF.L.U32 R19, R19, R2, RZ ;  /* 0x0000000213137219 */ /* 0x000fe400000006ff */
[----:B------:R-:W-:-:S02]  /*0a60*/  SHF.L.U64.HI R16, R25, R10, R16 ;  /* 0x0000000a19107219 */ /* 0x000fc40000010210 */
[----:B------:R-:W-:Y:S02]  /*0a70*/  SHF.L.U64.HI R17, R27, R12, R17 ;  /* 0x0000000c1b117219 */ /* 0x000fe40000010211 */
[----:B------:R-:W-:Y:S02]  /*0a80*/  LOP3.LUT R21, R21, R19, R24, 0xfe, !PT ;  /* 0x0000001315157212 */ /* 0x000fe400078efe18 */
[----:B------:R-:W-:Y:S01]  /*0a90*/  SHF.L.U32 R19, R25, R10, RZ ;  /* 0x0000000a19137219 */ /* 0x000fe200000006ff */
[C---:B------:R-:W-:Y:S01]  /*0aa0*/  VIADD R10, R2.reuse, 0x5 ;  /* 0x00000005020a7836 */ /* 0x040fe20000000000 */
[----:B------:R-:W-:Y:S02]  /*0ab0*/  SHF.L.U32 R18, R27, R12, RZ ;  /* 0x0000000c1b127219 */ /* 0x000fe400000006ff */
[----:B------:R-:W-:Y:S01]  /*0ac0*/  LOP3.LUT R23, R17, R23, R16, 0xfe, !PT ;  /* 0x0000001711177212 */ /* 0x000fe200078efe10 */
[----:B------:R-:W-:Y:S01]  /*0ad0*/  VIADD R17, R2, 0x6 ;  /* 0x0000000602117836 */ /* 0x000fe20000000000 */
[----:B------:R-:W-:-:S02]  /*0ae0*/  SHF.R.S32.HI R12, RZ, 0x1f, R5 ;  /* 0x0000001fff0c7819 */ /* 0x000fc40000011405 */
        /* <DEDUP_REMOVED lines=15> */
.L_x_806:
        /* <DEDUP_REMOVED lines=30> */
.L_x_807:
        /* <DEDUP_REMOVED lines=27> */
.L_x_805:
        /* <DEDUP_REMOVED lines=9> */
.L_x_802:
[----:B------:R-:W-:Y:S05]  /*1000*/  BSYNC.RECONVERGENT B0 ;  /* 0x0000000000007941 */ /* 0x000fea0003800200 */
.L_x_801:
        /* <DEDUP_REMOVED lines=9> */
[----:B------:R-:W-:Y:S02]  /*10a0*/  VIADD R21, R20, 0xfffffffe ;  /* 0xfffffffe14157836 */ /* 0x000fe40000000000 */
[----:B------:R-:W-:Y:S02]  /*10b0*/  IMAD.MOV.U32 R8, RZ, RZ, RZ ;  /* 0x000000ffff087224 */ /* 0x000fe400078e00ff */
[----:B------:R-:W-:Y:S02]  /*10c0*/  VIADD R4, R2, 0x2000 ;  /* 0x0000200002047836 */ /* 0x000fe40000000000 */
[----:B-1----:R-:W-:Y:S01]  /*10d0*/  IMAD R0, R0, UR4, RZ ;  /* 0x0000000400007c24 */ /* 0x002fe2000f8e02ff */
[----:B0-----:R-:W-:-:S02]  /*10e0*/  LEA R2, R3, R2, 0x18 ;  /* 0x0000000203027211 */ /* 0x001fc400078ec0ff */
[----:B------:R-:W-:Y:S01]  /*10f0*/  LEA R5, R3, R4, 0x18 ;  /* 0x0000000403057211 */ /* 0x000fe200078ec0ff */
[----:B-----5:R-:W-:Y:S01]  /*1100*/  IMAD.MOV.U32 R3, RZ, RZ, R6 ;  /* 0x000000ffff037224 */ /* 0x020fe200078e0006 */
[----:B------:R-:W-:Y:S01]  /*1110*/  CS2R R6, SRZ ;  /* 0x0000000000067805 */ /* 0x000fe2000001ff00 */
[--C-:B------:R-:W-:Y:S02]  /*1120*/  IMAD R9, R9, 0x8, R2.reuse ;  /* 0x0000000809097824 */ /* 0x100fe400078e0202 */
[C---:B------:R-:W-:Y:S02]  /*1130*/  IMAD R4, R20.reuse, 0x8, R5 ;  /* 0x0000000814047824 */ /* 0x040fe400078e0205 */
[----:B------:R-:W-:Y:S02]  /*1140*/  IMAD R2, R11, 0x30, R2 ;  /* 0x000000300b027824 */ /* 0x000fe400078e0202 */
[----:B------:R-:W-:Y:S02]  /*1150*/  VIADD R20, R20, 0xffffffff ;  /* 0xffffffff14147836 */ /* 0x000fe40000000000 */
[----:B------:R-:W-:-:S07]  /*1160*/  IMAD.MOV.U32 R5, RZ, RZ, RZ ;  /* 0x000000ffff057224 */ /* 0x000fce00078e00ff */
.L_x_831:
        /* <DEDUP_REMOVED lines=24> */
.L_x_818:
        /* <DEDUP_REMOVED lines=67> */
.L_x_817:
[----:B------:R-:W-:Y:S05]  /*1720*/  BSYNC.RECONVERGENT B3 ;  /* 0x0000000000037941 */ /* 0x000fea0003800200 */
.L_x_816:
        /* <DEDUP_REMOVED lines=38> */
.L_x_820:
[----:B------:R-:W-:Y:S05]  /*1990*/  BSYNC.RECONVERGENT B3 ;  /* 0x0000000000037941 */ /* 0x000fea0003800200 */
.L_x_819:
[----:B------:R-:W-:-:S13]  /*19a0*/  ISETP.NE.OR P0, PT, R11, RZ, P0 ;  /* 0x000000ff0b00720c */ /* 0x000fda0000705670 */
[----:B------:R-:W-:Y:S05]  /*19b0*/  @!P0 BREAK.RELIABLE B0 ;  /* 0x0000000000008942 */ /* 0x000fea0003800100 */
[----:B------:R-:W-:Y:S05]  /*19c0*/  @!P0 BRA `(.L_x_813) ;  /* 0x0000000000508947 */ /* 0x000fea0003800000 */
.L_x_815:
[----:B------:R-:W-:Y:S05]  /*19d0*/  BSYNC.RELIABLE B0 ;  /* 0x0000000000007941 */ /* 0x000fea0003800100 */
.L_x_814:
        /* <DEDUP_REMOVED lines=19> */
.L_x_813:
[----:B------:R-:W-:Y:S05]  /*1b10*/  BSYNC.RECONVERGENT B1 ;  /* 0x0000000000017941 */ /* 0x000fea0003800200 */
.L_x_812:
[----:B------:R-:W-:-:S04]  /*1b20*/  LOP3.LUT R12, R10, 0x3, RZ, 0xc0, !PT ;  /* 0x000000030a0c7812 */ /* 0x000fc800078ec0ff */
        /* <DEDUP_REMOVED lines=17> */
.L_x_811:
[----:B------:R-:W-:Y:S05]  /*1c40*/  BSYNC.RECONVERGENT B2 ;  /* 0x0000000000027941 */ /* 0x000fea0003800200 */
.L_x_810:
[----:B------:R-:W-:Y:S05]  /*1c50*/  WARPSYNC.ALL ;  /* 0x0000000000007948 */ /* 0x000fea0003800000 */
[----:B------:R-:W-:Y:S01]  /*1c60*/  IADD3 R11, P0, PT, RZ, -R16, RZ ;  /* 0x80000010ff0b7210 */ /* 0x000fe20007f1e0ff */
[----:B------:R-:W0:Y:S01]  /*1c70*/  S2R R14, SR_CgaCtaId ;  /* 0x00000000000e7919 */ /* 0x000e220000008800 */
[----:B------:R-:W-:Y:S01]  /*1c80*/  MOV R10, 0x400 ;  /* 0x00000400000a7802 */ /* 0x000fe20000000f00 */
[----:B------:R-:W1:Y:S01]  /*1c90*/  LDCU UR4, c[0x0][0x380] ;  /* 0x00007000ff0477ac */ /* 0x000e620008000800 */
[----:B------:R-:W-:Y:S02]  /*1ca0*/  IMAD.MOV.U32 R23, RZ, RZ, RZ ;  /* 0x000000ffff177224 */ /* 0x000fe400078e00ff */
[----:B------:R-:W-:-:S05]  /*1cb0*/  IMAD.X R12, RZ, RZ, ~R13, P0 ;  /* 0x000000ffff0c7224 */ /* 0x000fca00000e0e0d */
[----:B------:R-:W-:-:S04]  /*1cc0*/  LOP3.LUT R12, R13, R12, RZ, 0xc0, !PT ;  /* 0x0000000c0d0c7212 */ /* 0x000fc800078ec0ff */
[----:B------:R-:W-:Y:S01]  /*1cd0*/  ISETP.NE.U32.AND P0, PT, R12, RZ, PT ;  /* 0x000000ff0c00720c */ /* 0x000fe20003f05070 */
[----:B-1----:R-:W-:-:S12]  /*1ce0*/  UISETP.GE.AND UP0, UPT, UR4, 0x2, UPT ;  /* 0x000000020400788c */ /* 0x002fd8000bf06270 */
[----:B------:R-:W-:Y:S01]  /*1cf0*/  @!P0 LOP3.LUT R12, R16, R11, RZ, 0xc0, !PT ;  /* 0x0000000b100c8212 */ /* 0x000fe200078ec0ff */
[----:B------:R-:W-:-:S03]  /*1d00*/  VIADD R11, R10, 0x2000 ;  /* 0x000020000a0b7836 */ /* 0x000fc60000000000 */
[----:B------:R-:W1:Y:S02]  /*1d10*/  FLO.U32 R24, R12 ;  /* 0x0000000c00187300 */ /* 0x000e6400000e0000 */
[----:B0-----:R-:W-:Y:S02]  /*1d20*/  LEA R11, R14, R11, 0x18 ;  /* 0x0000000b0e0b7211 */ /* 0x001fe400078ec0ff */
[C---:B-1----:R-:W-:Y:S02]  /*1d30*/  IADD3 R10, PT, PT, -R24.reuse, 0x1f, RZ ;  /* 0x0000001f180a7810 */ /* 0x042fe40007ffe1ff */
[----:B------:R-:W-:-:S03]  /*1d40*/  IADD3 R24, PT, PT, -R24, 0x3f, RZ ;  /* 0x0000003f18187810 */ /* 0x000fc60007ffe1ff */
[----:B------:R-:W-:-:S04]  /*1d50*/  @P0 IMAD.MOV R24, RZ, RZ, R10 ;  /* 0x000000ffff180224 */ /* 0x000fc800078e020a */
[----:B------:R-:W-:-:S06]  /*1d60*/  IMAD R10, R24, -0x8, R11 ;  /* 0xfffffff8180a7824 */ /* 0x000fcc00078e020b */
[----:B------:R-:W0:Y:S01]  /*1d70*/  LDS.64 R10, [R10+0x1f8] ;  /* 0x0001f8000a0a7984 */ /* 0x000e220000000a00 */
[----:B------:R-:W-:Y:S05]  /*1d80*/  BRA.U !UP0, `(.L_x_821) ;  /* 0x0000000508347547 */ /* 0x000fea000b800000 */
[----:B------:R-:W-:Y:S01]  /*1d90*/  ISETP.GE.U32.AND P0, PT, R21, 0x3, PT ;  /* 0x000000031500780c */ /* 0x000fe20003f06070 */
[----:B------:R-:W-:Y:S01]  /*1da0*/  BSSY.RECONVERGENT B0, `(.L_x_822) ;  /* 0x000002d000007945 */ /* 0x000fe20003800200 */
[----:B------:R-:W-:Y:S01]  /*1db0*/  LOP3.LUT R25, R20, 0x3, RZ, 0xc0, !PT ;  /* 0x0000000314197812 */ /* 0x000fe200078ec0ff */
[----:B------:R-:W-:Y:S02]  /*1dc0*/  IMAD.MOV.U32 R23, RZ, RZ, RZ ;  /* 0x000000ffff177224 */ /* 0x000fe400078e00ff */
[----:B------:R-:W-:Y:S01]  /*1dd0*/  IMAD.MOV.U32 R13, RZ, RZ, R21 ;  /* 0x000000ffff0d7224 */ /* 0x000fe200078e0015 */
[----:B------:R-:W-:-:S07]  /*1de0*/  ISETP.NE.AND P4, PT, R25, RZ, PT ;  /* 0x000000ff1900720c */ /* 0x000fce0003f85270 */
[----:B------:R-:W-:Y:S06]  /*1df0*/  @!P0 BRA `(.L_x_823) ;  /* 0x00000000009c8947 */ /* 0x000fec0003800000 */
[----:B------:R-:W-:Y:S02]  /*1e00*/  IMAD.MOV.U32 R23, RZ, RZ, RZ ;  /* 0x000000ffff177224 */ /* 0x000fe400078e00ff */
[----:B------:R-:W-:Y:S02]  /*1e10*/  IMAD.MOV.U32 R13, RZ, RZ, R21 ;  /* 0x000000ffff0d7224 */ /* 0x000fe400078e0015 */
[----:B------:R-:W-:-:S07]  /*1e20*/  IMAD.MOV.U32 R12, RZ, RZ, RZ ;  /* 0x000000ffff0c7224 */ /* 0x000fce00078e00ff */
.L_x_824:
[--C-:B------:R-:W-:Y:S01]  /*1e30*/  SHF.R.U64 R26, R3, R13, R6.reuse ;  /* 0x0000000d031a7219 */ /* 0x100fe20000001206 */
[C---:B------:R-:W-:Y:S02]  /*1e40*/  VIADD R17, R13.reuse, 0xfffffffe ;  /* 0xfffffffe0d117836 */ /* 0x040fe40000000000 */
[C---:B------:R-:W-:Y:S01]  /*1e50*/  VIADD R19, R13.reuse, 0xfffffffd ;  /* 0xfffffffd0d137836 */ /* 0x040fe20000000000 */
[----:B------:R-:W-:Y:S01]  /*1e60*/  LOP3.LUT R26, R26, 0x1, RZ, 0xc0, !PT ;  /* 0x000000011a1a7812 */ /* 0x000fe200078ec0ff */
[----:B------:R-:W-:Y:S01]  /*1e70*/  VIADD R15, R13, 0xffffffff ;  /* 0xffffffff0d0f7836 */ /* 0x000fe20000000000 */
[C-C-:B------:R-:W-:Y:S01]  /*1e80*/  SHF.R.U64 R16, R3.reuse, R17, R6.reuse ;  /* 0x0000001103107219 */ /* 0x140fe20000001206 */
[----:B------:R-:W-:Y:S01]  /*1e90*/  VIADD R12, R12, 0x4 ;  /* 0x000000040c0c7836 */ /* 0x000fe20000000000 */
[----:B------:R-:W-:Y:S02]  /*1ea0*/  ISETP.NE.U32.AND P0, PT, R26, 0x1, PT ;  /* 0x000000011a00780c */ /* 0x000fe40003f05070 */
[----:B------:R-:W-:-:S02]  /*1eb0*/  SHF.R.U64 R14, R3, R19, R6 ;  /* 0x00000013030e7219 */ /* 0x000fc40000001206 */
[----:B------:R-:W-:Y:S02]  /*1ec0*/  LOP3.LUT R16, R16, 0x1, RZ, 0xc0, !PT ;  /* 0x0000000110107812 */ /* 0x000fe400078ec0ff */
[----:B------:R-:W-:Y:S02]  /*1ed0*/  ISETP.NE.U32.AND.EX P0, PT, RZ, RZ, PT, P0 ;  /* 0x000000ffff00720c */ /* 0x000fe40003f05100 */
[----:B------:R-:W-:Y:S02]  /*1ee0*/  SHF.R.U64 R18, R3, R15, R6 ;  /* 0x0000000f03127219 */ /* 0x000fe40000001206 */
[----:B------:R-:W-:Y:S02]  /*1ef0*/  LOP3.LUT R14, R14, 0x1, RZ, 0xc0, !PT ;  /* 0x000000010e0e7812 */ /* 0x000fe400078ec0ff */
[----:B------:R-:W-:Y:S02]  /*1f00*/  ISETP.NE.U32.AND P3, PT, R16, 0x1, PT ;  /* 0x000000011000780c */ /* 0x000fe40003f65070 */
[----:B0-----:R-:W-:Y:S01]  /*1f10*/  SHF.R.U64 R16, R10, R13, R11 ;  /* 0x0000000d0a107219 */ /* 0x001fe2000000120b */
[----:B------:R-:W-:Y:S01]  /*1f20*/  VIADD R13, R13, 0xfffffffc ;  /* 0xfffffffc0d0d7836 */ /* 0x000fe20000000000 */
[----:B------:R-:W-:-:S02]  /*1f30*/  LOP3.LUT R18, R18, 0x1, RZ, 0xc0, !PT ;  /* 0x0000000112127812 */ /* 0x000fc400078ec0ff */
[----:B------:R-:W-:Y:S02]  /*1f40*/  ISETP.NE.U32.AND P1, PT, R14, 0x1, PT ;  /* 0x000000010e00780c */ /* 0x000fe40003f25070 */
[----:B------:R-:W-:Y:S02]  /*1f50*/  LOP3.LUT R14, R16, 0x1, RZ, 0xc0, !PT ;  /* 0x00000001100e7812 */ /* 0x000fe400078ec0ff */
[----:B------:R-:W-:Y:S02]  /*1f60*/  ISETP.NE.U32.AND P2, PT, R18, 0x1, PT ;  /* 0x000000011200780c */ /* 0x000fe40003f45070 */
[----:B------:R-:W-:Y:S01]  /*1f70*/  SHF.R.U64 R17, R10, R17, R11 ;  /* 0x000000110a117219 */ /* 0x000fe2000000120b */
[----:B------:R-:W-:Y:S01]  /*1f80*/  @!P0 IMAD R23, R23, 0x2, R14 ;  /* 0x0000000217178824 */ /* 0x000fe200078e020e */
[----:B------:R-:W-:Y:S02]  /*1f90*/  ISETP.NE.U32.AND.EX P2, PT, RZ, RZ, PT, P2 ;  /* 0x000000ffff00720c */ /* 0x000fe40003f45120 */
[----:B------:R-:W-:-:S02]  /*1fa0*/  LOP3.LUT R14, R17, 0x1, RZ, 0xc0, !PT ;  /* 0x00000001110e7812 */ /* 0x000fc400078ec0ff */
[----:B------:R-:W-:Y:S02]  /*1fb0*/  LOP3.LUT R17, R20, 0xfffffffc, RZ, 0xc0, !PT ;  /* 0xfffffffc14117812 */ /* 0x000fe400078ec0ff */
[----:B------:R-:W-:Y:S02]  /*1fc0*/  SHF.R.U64 R15, R10, R15, R11 ;  /* 0x0000000f0a0f7219 */ /* 0x000fe4000000120b */
[----:B------:R-:W-:Y:S02]  /*1fd0*/  ISETP.NE.U32.AND.EX P3, PT, RZ, RZ, PT, P3 ;  /* 0x000000ffff00720c */ /* 0x000fe40003f65130 */
[----:B------:R-:W-:Y:S02]  /*1fe0*/  ISETP.NE.AND P0, PT, R12, R17, PT ;  /* 0x000000110c00720c */ /* 0x000fe40003f05270 */
[----:B------:R-:W-:Y:S02]  /*1ff0*/  LOP3.LUT R15, R15, 0x1, RZ, 0xc0, !PT ;  /* 0x000000010f0f7812 */ /* 0x000fe400078ec0ff */
[----:B------:R-:W-:-:S02]  /*2000*/  ISETP.NE.U32.AND.EX P1, PT, RZ, RZ, PT, P1 ;  /* 0x000000ffff00720c */ /* 0x000fc40003f25110 */
[----:B------:R-:W-:Y:S01]  /*2010*/  SHF.R.U64 R19, R10, R19, R11 ;  /* 0x000000130a137219 */ /* 0x000fe2000000120b */
[----:B------:R-:W-:-:S03]  /*2020*/  @!P2 IMAD R23, R23, 0x2, R15 ;  /* 0x000000021717a824 */ /* 0x000fc600078e020f */
[----:B------:R-:W-:Y:S01]  /*2030*/  LOP3.LUT R15, R19, 0x1, RZ, 0xc0, !PT ;  /* 0x00000001130f7812 */ /* 0x000fe200078ec0ff */
[----:B------:R-:W-:-:S06]  /*2040*/  @!P3 IMAD R23, R23, 0x2, R14 ;  /* 0x000000021717b824 */ /* 0x000fcc00078e020e */
[----:B------:R-:W-:Y:S01]  /*2050*/  @!P1 IMAD R23, R23, 0x2, R15 ;  /* 0x0000000217179824 */ /* 0x000fe200078e020f */
[----:B------:R-:W-:Y:S06]  /*2060*/  @P0 BRA `(.L_x_824) ;  /* 0xfffffffc00700947 */ /* 0x000fec000383ffff */
.L_x_823:
[----:B------:R-:W-:Y:S05]  /*2070*/  BSYNC.RECONVERGENT B0 ;  /* 0x0000000000007941 */ /* 0x000fea0003800200 */
.L_x_822:
        /* <DEDUP_REMOVED lines=29> */
.L_x_825:
[----:B------:R-:W-:Y:S05]  /*2250*/  BSYNC.RECONVERGENT B0 ;  /* 0x0000000000007941 */ /* 0x000fea0003800200 */
.L_x_821:
[----:B0-----:R-:W-:Y:S01]  /*2260*/  SHF.R.U64 R10, R10, R20, R11 ;  /* 0x000000140a0a7219 */ /* 0x001fe2000000120b */
[----:B------:R-:W-:Y:S01]  /*2270*/  IMAD.MOV.U32 R11, RZ, RZ, RZ ;  /* 0x000000ffff0b7224 */ /* 0x000fe200078e00ff */
[----:B------:R-:W-:Y:S02]  /*2280*/  UISETP.GE.AND UP0, UPT, UR4, 0x3, UPT ;  /* 0x000000030400788c */ /* 0x000fe4000bf06270 */
[----:B------:R-:W-:-:S05]  /*2290*/  LOP3.LUT R10, R10, 0x1, RZ, 0xc0, !PT ;  /* 0x000000010a0a7812 */ /* 0x000fca00078ec0ff */
[----:B------:R0:W-:Y:S01]  /*22a0*/  STS.64 [R9], R10 ;  /* 0x0000000a09007388 */ /* 0x0001e20000000a00 */
[----:B------:R-:W-:Y:S06]  /*22b0*/  BAR.SYNC.DEFER_BLOCKING 0x0 ;  /* 0x0000000000007b1d */ /* 0x000fec0000010000 */
[----:B------:R-:W-:Y:S05]  /*22c0*/  BRA.U !UP0, `(.L_x_826) ;  /* 0x0000000d08787547 */ /* 0x000fea000b800000 */
[----:B------:R-:W-:-:S09]  /*22d0*/  UISETP.NE.AND UP0, UPT, UR4, 0x3, UPT ;  /* 0x000000030400788c */ /* 0x000fd2000bf05270 */
[----:B------:R-:W-:Y:S05]  /*22e0*/  BRA.U !UP0, `(.L_x_827) ;  /* 0x00000009082c7547 */ /* 0x000fea000b800000 */
[--C-:B0-----:R-:W-:Y:S01]  /*22f0*/  SHF.R.U32.HI R10, RZ, 0x1, R23.reuse ;  /* 0x00000001ff0a7819 */ /* 0x101fe20000011617 */
[----:B------:R-:W-:Y:S01]  /*2300*/  BSSY.RECONVERGENT B0, `(.L_x_827) ;  /* 0x0000089000007945 */ /* 0x000fe20003800200 */
[--C-:B------:R-:W-:Y:S01]  /*2310*/  SHF.R.U32.HI R11, RZ, 0x2, R23.reuse ;  /* 0x00000002ff0b7819 */ /* 0x100fe20000011617 */
[----:B------:R-:W-:Y:S01]  /*2320*/  IMAD.MOV.U32 R28, RZ, RZ, RZ ;  /* 0x000000ffff1c7224 */ /* 0x000fe200078e00ff */
        /* <DEDUP_REMOVED lines=21> */
.L_x_828:
        /* <DEDUP_REMOVED lines=17> */
[----:B------:R-:W-:Y:S01]  /*2590*/  LOP3.LUT R14, R14, R39, RZ, 0xc0, !PT ;  /* 0x000000270e0e7212 */ /* 0x000fe200078ec0ff */
[----:B------:R-:W-:Y:S01]  /*25a0*/  BAR.SYNC.DEFER_BLOCKING 0x0 ;  /* 0x0000000000007b1d */ /* 0x000fe20000010000 */
        /* <DEDUP_REMOVED lines=34> */
[----:B------:R-:W-:-:S05]  /*27d0*/  IMAD.X R13, R14, 0x1, ~R13, P0 ;  /* 0x000000010e0d7824 */ /* 0x000fca00000e0e0d */
[----:B------:R-:W-:Y:S01]  /*27e0*/  STS.64 [R9], R12 ;  /* 0x0000000c09007388 */ /* 0x000fe20000000a00 */
[----:B------:R-:W-:Y:S06]  /*27f0*/  BAR.SYNC.DEFER_BLOCKING 0x0 ;  /* 0x0000000000007b1d */ /* 0x000fec0000010000 */
[----:B------:R-:W0:Y:S04]  /*2800*/  LDS.128 R16, [R2] ;  /* 0x0000000002107984 */ /* 0x000e280000000c00 */
[----:B------:R-:W1:Y:S01]  /*2810*/  LDS.128 R12, [R2+0x10] ;  /* 0x00001000020c7984 */ /* 0x000e620000000c00 */
[----:B0-----:R-:W-:-:S02]  /*2820*/  LOP3.LUT R16, R16, R25, RZ, 0xc0, !PT ;  /* 0x0000001910107212 */ /* 0x001fc400078ec0ff */
[----:B------:R-:W-:Y:S02]  /*2830*/  LOP3.LUT R30, R17, R29, RZ, 0xc0, !PT ;  /* 0x0000001d111e7212 */ /* 0x000fe400078ec0ff */
[----:B------:R-:W-:Y:S02]  /*2840*/  ISETP.GE.U32.AND P0, PT, R16, R10, PT ;  /* 0x0000000a1000720c */ /* 0x000fe40003f06070 */
[----:B------:R-:W-:Y:S02]  /*2850*/  LOP3.LUT R32, R18, R26, RZ, 0xc0, !PT ;  /* 0x0000001a12207212 */ /* 0x000fe400078ec0ff */
[----:B------:R-:W-:Y:S02]  /*2860*/  ISETP.GE.U32.AND.EX P0, PT, R30, R11, PT, P0 ;  /* 0x0000000b1e00720c */ /* 0x000fe40003f06100 */
[----:B------:R-:W-:Y:S02]  /*2870*/  LOP3.LUT R34, R19, R45, RZ, 0xc0, !PT ;  /* 0x0000002d13227212 */ /* 0x000fe400078ec0ff */
[----:B------:R-:W-:-:S02]  /*2880*/  SEL R17, R10, RZ, P0 ;  /* 0x000000ff0a117207 */ /* 0x000fc40000000000 */
[----:B-1----:R-:W-:Y:S02]  /*2890*/  LOP3.LUT R12, R12, R43, RZ, 0xc0, !PT ;  /* 0x0000002b0c0c7212 */ /* 0x002fe400078ec0ff */
[----:B------:R-:W-:Y:S02]  /*28a0*/  IADD3 R32, P1, P2, R32, R16, -R17 ;  /* 0x0000001020207210 */ /* 0x000fe40007a3e811 */
[----:B------:R-:W-:Y:S02]  /*28b0*/  SEL R17, R11, RZ, P0 ;  /* 0x000000ff0b117207 */ /* 0x000fe40000000000 */
        /* <DEDUP_REMOVED lines=38> */
[----:B------:R-:W-:Y:S02]  /*2b20*/  IADD3 R10, P0, PT, -R10, R13, RZ ;  /* 0x0000000d0a0a7210 */ /* 0x000fe40007f1e1ff */
[----:B------:R-:W-:-:S03]  /*2b30*/  LOP3.LUT R13, R21, 0xfffffffe, RZ, 0xc0, !PT ;  /* 0xfffffffe150d7812 */ /* 0x000fc600078ec0ff */
[----:B------:R-:W-:Y:S01]  /*2b40*/  IMAD.X R11, R12, 0x1, ~R11, P0 ;  /* 0x000000010c0b7824 */ /* 0x000fe200000e0e0b */
[----:B------:R-:W-:-:S04]  /*2b50*/  ISETP.NE.AND P0, PT, R28, R13, PT ;  /* 0x0000000d1c00720c */ /* 0x000fc80003f05270 */
[----:B------:R0:W-:Y:S01]  /*2b60*/  STS.64 [R9], R10 ;  /* 0x0000000a09007388 */ /* 0x0001e20000000a00 */
[----:B------:R-:W-:Y:S08]  /*2b70*/  BAR.SYNC.DEFER_BLOCKING 0x0 ;  /* 0x0000000000007b1d */ /* 0x000ff00000010000 */
[----:B------:R-:W-:Y:S05]  /*2b80*/  @P0 BRA `(.L_x_828) ;  /* 0xfffffff8003c0947 */ /* 0x000fea000383ffff */
[----:B------:R-:W-:Y:S05]  /*2b90*/  BSYNC.RECONVERGENT B0 ;  /* 0x0000000000007941 */ /* 0x000fea0003800200 */
.L_x_827:
[----:B------:R-:W1:Y:S02]  /*2ba0*/  LDCU UR4, c[0x0][0x380] ;  /* 0x00007000ff0477ac */ /* 0x000e640008000800 */
[----:B-1----:R-:W-:-:S09]  /*2bb0*/  ULOP3.LUT UP0, URZ, UR4, 0x1, URZ, 0xc0, !UPT ;  /* 0x0000000104ff7892 */ /* 0x002fd2000f80c0ff */
[----:B------:R-:W-:Y:S05]  /*2bc0*/  BRA.U !UP0, `(.L_x_826) ;  /* 0x0000000508387547 */ /* 0x000fea000b800000 */
[----:B------:R-:W1:Y:S01]  /*2bd0*/  LDS.128 R16, [R2] ;  /* 0x0000000002107984 */ /* 0x000e620000000c00 */
[----:B0-----:R-:W0:Y:S01]  /*2be0*/  LDC.64 R10, c[0x0][0x3a0] ;  /* 0x0000e800ff0a7b82 */ /* 0x001e220000000a00 */
[----:B------:R-:W-:Y:S02]  /*2bf0*/  LOP3.LUT R25, R23, 0x1, RZ, 0xc0, !PT ;  /* 0x0000000117197812 */ /* 0x000fe400078ec0ff */
[----:B------:R-:W2:Y:S01]  /*2c00*/  LDS.128 R12, [R2+0x10] ;  /* 0x00001000020c7984 */ /* 0x000ea20000000c00 */
[----:B------:R-:W-:Y:S02]  /*2c10*/  SHF.R.U32.HI R26, RZ, 0x1, R23 ;  /* 0x00000001ff1a7819 */ /* 0x000fe40000011617 */
[----:B------:R-:W-:-:S05]  /*2c20*/  IADD3 R25, P0, PT, RZ, -R25, RZ ;  /* 0x80000019ff197210 */ /* 0x000fca0007f1e0ff */
[----:B------:R-:W-:Y:S01]  /*2c30*/  IMAD.X R27, RZ, RZ, -0x1, P0 ;  /* 0xffffffffff1b7424 */ /* 0x000fe200000e06ff */
[----:B-1----:R-:W-:Y:S02]  /*2c40*/  LOP3.LUT R25, R16, R25, RZ, 0xc0, !PT ;  /* 0x0000001910197212 */ /* 0x002fe400078ec0ff */
[----:B------:R-:W-:Y:S02]  /*2c50*/  LOP3.LUT R16, R26, 0x1, RZ, 0xc0, !PT ;  /* 0x000000011a107812 */ /* 0x000fe400078ec0ff */
[----:B------:R-:W-:Y:S02]  /*2c60*/  LOP3.LUT R26, R17, R27, RZ, 0xc0, !PT ;  /* 0x0000001b111a7212 */ /* 0x000fe400078ec0ff */
[----:B0-----:R-:W-:Y:S02]  /*2c70*/  ISETP.GE.U32.AND P0, PT, R25, R10, PT ;  /* 0x0000000a1900720c */ /* 0x001fe40003f06070 */
[----:B------:R-:W-:Y:S02]  /*2c80*/  IADD3 R27, P1, PT, RZ, -R16, RZ ;  /* 0x80000010ff1b7210 */ /* 0x000fe40007f3e0ff */
[----:B------:R-:W-:-:S02]  /*2c90*/  ISETP.GE.U32.AND.EX P0, PT, R26, R11, PT, P0 ;  /* 0x0000000b1a00720c */ /* 0x000fc40003f06100 */
[----:B------:R-:W-:Y:S01]  /*2ca0*/  LOP3.LUT R27, R18, R27, RZ, 0xc0, !PT ;  /* 0x0000001b121b7212 */ /* 0x000fe200078ec0ff */
[----:B------:R-:W-:Y:S01]  /*2cb0*/  IMAD.X R17, RZ, RZ, -0x1, P1 ;  /* 0xffffffffff117424 */ /* 0x000fe200008e06ff */
[----:B------:R-:W-:-:S04]  /*2cc0*/  SEL R16, R10, RZ, P0 ;  /* 0x000000ff0a107207 */ /* 0x000fc80000000000 */
[----:B------:R-:W-:Y:S02]  /*2cd0*/  IADD3 R27, P1, P2, R27, R25, -R16 ;  /* 0x000000191b1b7210 */ /* 0x000fe40007a3e810 */
[----:B------:R-:W-:Y:S02]  /*2ce0*/  LOP3.LUT R28, R19, R17, RZ, 0xc0, !PT ;  /* 0x00000011131c7212 */ /* 0x000fe400078ec0ff */
[----:B------:R-:W-:Y:S02]  /*2cf0*/  SHF.R.U32.HI R16, RZ, 0x2, R23 ;  /* 0x00000002ff107819 */ /* 0x000fe40000011617 */
[----:B------:R-:W-:Y:S02]  /*2d00*/  SEL R17, R11, RZ, P0 ;  /* 0x000000ff0b117207 */ /* 0x000fe40000000000 */
[----:B------:R-:W-:Y:S02]  /*2d10*/  LOP3.LUT R16, R16, 0x1, RZ, 0xc0, !PT ;  /* 0x0000000110107812 */ /* 0x000fe400078ec0ff */
[----:B------:R-:W-:-:S02]  /*2d20*/  IADD3.X R28, PT, PT, R28, R26, ~R17, P1, P2 ;  /* 0x0000001a1c1c7210 */ /* 0x000fc40000fe4c11 */
[----:B------:R-:W-:Y:S02]  /*2d30*/  ISETP.GE.U32.AND P0, PT, R27, R10, PT ;  /* 0x0000000a1b00720c */ /* 0x000fe40003f06070 */
[----:B------:R-:W-:Y:S02]  /*2d40*/  IADD3 R25, P1, PT, RZ, -R16, RZ ;  /* 0x80000010ff197210 */ /* 0x000fe40007f3e0ff */
[----:B------:R-:W-:Y:S01]  /*2d50*/  ISETP.GE.U32.AND.EX P0, PT, R28, R11, PT, P0 ;  /* 0x0000000b1c00720c */ /* 0x000fe20003f06100 */
[----:B------:R-:W0:Y:S01]  /*2d60*/  LDS.128 R16, [R2+0x20] ;  /* 0x0000200002107984 */ /* 0x000e220000000c00 */
[----:B--2---:R-:W-:Y:S01]  /*2d70*/  LOP3.LUT R25, R12, R25, RZ, 0xc0, !PT ;  /* 0x000000190c197212 */ /* 0x004fe200078ec0ff */
[----:B------:R-:W-:Y:S01]  /*2d80*/  IMAD.X R29, RZ, RZ, -0x1, P1 ;  /* 0xffffffffff1d7424 */ /* 0x000fe200008e06ff */
[----:B------:R-:W-:Y:S01]  /*2d90*/  SEL R12, R10, RZ, P0 ;  /* 0x000000ff0a0c7207 */ /* 0x000fe20000000000 */
[----:B------:R-:W-:Y:S03]  /*2da0*/  BAR.SYNC.DEFER_BLOCKING 0x0 ;  /* 0x0000000000007b1d */ /* 0x000fe60000010000 */
[----:B------:R-:W-:-:S02]  /*2db0*/  IADD3 R25, P1, P2, R25, R27, -R12 ;  /* 0x0000001b19197210 */ /* 0x000fc40007a3e80c */
[----:B------:R-:W-:Y:S02]  /*2dc0*/  SHF.R.U32.HI R12, RZ, 0x3, R23 ;  /* 0x00000003ff0c7819 */ /* 0x000fe40000011617 */
[----:B------:R-:W-:Y:S02]  /*2dd0*/  LOP3.LUT R26, R13, R29, RZ, 0xc0, !PT ;  /* 0x0000001d0d1a7212 */ /* 0x000fe400078ec0ff */
[----:B------:R-:W-:Y:S02]  /*2de0*/  SEL R13, R11, RZ, P0 ;  /* 0x000000ff0b0d7207 */ /* 0x000fe40000000000 */
[----:B------:R-:W-:Y:S02]  /*2df0*/  LOP3.LUT R12, R12, 0x1, RZ, 0xc0, !PT ;  /* 0x000000010c0c7812 */ /* 0x000fe400078ec0ff */
[----:B------:R-:W-:Y:S02]  /*2e00*/  IADD3.X R26, PT, PT, R26, R28, ~R13, P1, P2 ;  /* 0x0000001c1a1a7210 */ /* 0x000fe40000fe4c0d */
[----:B------:R-:W-:-:S02]  /*2e10*/  ISETP.GE.U32.AND P0, PT, R25, R10, PT ;  /* 0x0000000a1900720c */ /* 0x000fc40003f06070 */
[----:B------:R-:W-:Y:S02]  /*2e20*/  IADD3 R13, P1, PT, RZ, -R12, RZ ;  /* 0x8000000cff0d7210 */ /* 0x000fe40007f3e0ff */
[----:B------:R-:W-:Y:S02]  /*2e30*/  ISETP.GE.U32.AND.EX P0, PT, R26, R11, PT, P0 ;  /* 0x0000000b1a00720c */ /* 0x000fe40003f06100 */
[----:B------:R-:W-:Y:S01]  /*2e40*/  LOP3.LUT R12, R14, R13, RZ, 0xc0, !PT ;  /* 0x0000000d0e0c7212 */ /* 0x000fe200078ec0ff */
[----:B------:R-:W-:Y:S01]  /*2e50*/  IMAD.X R27, RZ, RZ, -0x1, P1 ;  /* 0xffffffffff1b7424 */ /* 0x000fe200008e06ff */
[----:B------:R-:W-:-:S04]  /*2e60*/  SEL R13, R10, RZ, P0 ;  /* 0x000000ff0a0d7207 */ /* 0x000fc80000000000 */
[----:B------:R-:W-:Y:S02]  /*2e70*/  LOP3.LUT R14, R15, R27, RZ, 0xc0, !PT ;  /* 0x0000001b0f0e7212 */ /* 0x000fe400078ec0ff */
[----:B------:R-:W-:Y:S02]  /*2e80*/  IADD3 R15, P1, P2, R12, R25, -R13 ;  /* 0x000000190c0f7210 */ /* 0x000fe40007a3e80d */
[----:B------:R-:W-:Y:S02]  /*2e90*/  SHF.R.U32.HI R12, RZ, 0x4, R23 ;  /* 0x00000004ff0c7819 */ /* 0x000fe40000011617 */
[----:B------:R-:W-:Y:S02]  /*2ea0*/  SEL R13, R11, RZ, P0 ;  /* 0x000000ff0b0d7207 */ /* 0x000fe40000000000 */
[----:B------:R-:W-:Y:S02]  /*2eb0*/  LOP3.LUT R12, R12, 0x1, RZ, 0xc0, !PT ;  /* 0x000000010c0c7812 */ /* 0x000fe400078ec0ff */
[----:B------:R-:W-:-:S02]  /*2ec0*/  IADD3.X R14, PT, PT, R14, R26, ~R13, P1, P2 ;  /* 0x0000001a0e0e7210 */ /* 0x000fc40000fe4c0d */
[----:B------:R-:W-:Y:S02]  /*2ed0*/  ISETP.GE.U32.AND P0, PT, R15, R10, PT ;  /* 0x0000000a0f00720c */ /* 0x000fe40003f06070 */
[----:B------:R-:W-:Y:S02]  /*2ee0*/  IADD3 R13, P1, PT, RZ, -R12, RZ ;  /* 0x8000000cff0d7210 */ /* 0x000fe40007f3e0ff */
[----:B------:R-:W-:Y:S02]  /*2ef0*/  ISETP.GE.U32.AND.EX P0, PT, R14, R11, PT, P0 ;  /* 0x0000000b0e00720c */ /* 0x000fe40003f06100 */
[----:B0-----:R-:W-:Y:S01]  /*2f00*/  LOP3.LUT R12, R16, R13, RZ, 0xc0, !PT ;  /* 0x0000000d100c7212 */ /* 0x001fe200078ec0ff */
[----:B------:R-:W-:Y:S01]  /*2f10*/  IMAD.X R25, RZ, RZ, -0x1, P1 ;  /* 0xffffffffff197424 */ /* 0x000fe200008e06ff */
[----:B------:R-:W-:Y:S02]  /*2f20*/  SEL R13, R10, RZ, P0 ;  /* 0x000000ff0a0d7207 */ /* 0x000fe40000000000 */
[----:B------:R-:W-:-:S02]  /*2f30*/  SHF.R.U32.HI R23, RZ, 0x5, R23 ;  /* 0x00000005ff177819 */ /* 0x000fc40000011617 */
[----:B------:R-:W-:Y:S02]  /*2f40*/  LOP3.LUT R16, R17, R25, RZ, 0xc0, !PT ;  /* 0x0000001911107212 */ /* 0x000fe400078ec0ff */
[----:B------:R-:W-:Y:S02]  /*2f50*/  IADD3 R17, P1, P2, R12, R15, -R13 ;  /* 0x0000000f0c117210 */ /* 0x000fe40007a3e80d */
        /* <DEDUP_REMOVED lines=19> */
[----:B------:R1:W-:Y:S01]  /*3090*/  STS.64 [R9], R10 ;  /* 0x0000000a09007388 */ /* 0x0003e20000000a00 */
[----:B------:R-:W-:Y:S06]  /*30a0*/  BAR.SYNC.DEFER_BLOCKING 0x0 ;  /* 0x0000000000007b1d */ /* 0x000fec0000010000 */
.L_x_826:
[----:B01----:R-:W0:Y:S01]  /*30b0*/  LDS.64 R10, [R4+-0x8] ;  /* 0xfffff800040a7984 */ /* 0x003e220000000a00 */
        /* <DEDUP_REMOVED lines=58> */
.L_x_830:
[----:B------:R-:W-:Y:S05]  /*3460*/  BSYNC.RECONVERGENT B0 ;  /* 0x0000000000007941 */ /* 0x000fea0003800200 */
.L_x_829:
        /* <DEDUP_REMOVED lines=15> */
.L_x_809:
        /* <DEDUP_REMOVED lines=8> */
.L_x_832:
        /* <DEDUP_REMOVED lines=10> */
.L_x_993:


//--------------------- .text._Z3ha2ILi5EEviiPjPiPyy --------------------------
	.section	.text._Z3ha2ILi5EEviiPjPiPyy,"ax",@progbits
	.align	128
        .global         _Z3ha2ILi5EEviiPjPiPyy
        .type           _Z3ha2ILi5EEviiPjPiPyy,@function
        .size           _Z3ha2ILi5EEviiPjPiPyy,(.L_x_994 - _Z3ha2ILi5EEviiPjPiPyy)
        .other          _Z3ha2ILi5EEviiPjPiPyy,@"STO_CUDA_ENTRY STV_DEFAULT"
_Z3ha2ILi5EEviiPjPiPyy:
.text._Z3ha2ILi5EEviiPjPiPyy:
        /* <DEDUP_REMOVED lines=25> */
.L_x_840:
[----:B------:R-:W0:Y:S01]  /*0190*/  LDCU UR4, c[0x0][0x380] ;  /* 0x00007000ff0477ac */ /* 0x000e220008000800 */
[----:B------:R-:W-:Y:S02]  /*01a0*/  IMAD.MOV.U32 R16, RZ, RZ, RZ ;  /* 0x000000ffff107224 */ /* 0x000fe400078e00ff */
[----:B------:R-:W-:Y:S02]  /*01b0*/  IMAD.MOV.U32 R13, RZ, RZ, RZ ;  /* 0x000000ffff0d7224 */ /* 0x000fe400078e00ff */
[----:B------:R-:W-:Y:S02]  /*01c0*/  IMAD.MOV.U32 R4, RZ, RZ, RZ ;  /* 0x000000ffff047224 */ /* 0x000fe400078e00ff */
[----:B0-----:R-:W-:-:S05]  /*01d0*/  IMAD.U32 R9, RZ, RZ, UR4 ;  /* 0x00000004ff097e24 */ /* 0x001fca000f8e00ff */
[----:B------:R-:W-:-:S13]  /*01e0*/  ISETP.GE.U32.AND P2, PT, R9, 0x10, PT ;  /* 0x000000100900780c */ /* 0x000fda0003f46070 */
[----:B------:R-:W-:Y:S05]  /*01f0*/  @!P2 BRA `(.L_x_835) ;  /* 0x0000000400a4a947 */ /* 0x000fea0003800000 */
[----:B------:R-:W0:Y:S01]  /*0200*/  LDC.64 R4, c[0x0][0x390] ;  /* 0x0000e400ff047b82 */ /* 0x000e220000000a00 */
[----:B------:R-:W-:Y:S02]  /*0210*/  IMAD.MOV.U32 R16, RZ, RZ, RZ ;  /* 0x000000ffff107224 */ /* 0x000fe400078e00ff */
[----:B------:R-:W-:Y:S02]  /*0220*/  IMAD.MOV.U32 R13, RZ, RZ, RZ ;  /* 0x000000ffff0d7224 */ /* 0x000fe400078e00ff */
[----:B------:R-:W-:-:S07]  /*0230*/  IMAD.MOV.U32 R18, RZ, RZ, RZ ;  /* 0x000000ffff127224 */ /* 0x000fce00078e00ff */
.L_x_836:
        /* <DEDUP_REMOVED lines=16> */
[----:B------:R-:W-:Y:S01]  /*0340*/  VIADD R29, R18, 0x1 ;  /* 0x00000001121d7836 */ /* 0x000fe20000000000 */
        /* <DEDUP_REMOVED lines=8> */
[----:B------:R-:W-:Y:S01]  /*03d0*/  SHF.L.U64.HI R34, R35, R18, R34 ;  /* 0x0000001223227219 */ /* 0x000fe20000010222 */
[----:B------:R-:W-:-:S03]  /*03e0*/  VIADD R35, R18, 0x2 ;  /* 0x0000000212237836 */ /* 0x000fc60000000000 */
[----:B------:R-:W-:Y:S02]  /*03f0*/  LOP3.LUT R32, R32, R34, R13, 0xfe, !PT ;  /* 0x0000002220207212 */ /* 0x000fe400078efe0d */
[----:B----4-:R-:W-:-:S04]  /*0400*/  SHF.R.S32.HI R13, RZ, 0x1f, R28 ;  /* 0x0000001fff0d7819 */ /* 0x010fc8000001141c */
[CC--:B------:R-:W-:Y:S02]  /*0410*/  SHF.L.U64.HI R13, R28.reuse, R35.reuse, R13 ;  /* 0x000000231c0d7219 */ /* 0x0c0fe4000001020d */
[----:B------:R-:W-:Y:S01]  /*0420*/  SHF.L.U32 R35, R28, R35, RZ ;  /* 0x000000231c237219 */ /* 0x000fe200000006ff */
[----:B------:R-:W-:Y:S01]  /*0430*/  VIADD R28, R18, 0x3 ;  /* 0x00000003121c7836 */ /* 0x000fe20000000000 */
[----:B------:R-:W-:-:S04]  /*0440*/  SHF.R.S32.HI R34, RZ, 0x1f, R27 ;  /* 0x0000001fff227819 */ /* 0x000fc8000001141b */
[CC--:B------:R-:W-:Y:S01]  /*0450*/  SHF.L.U64.HI R34, R27.reuse, R28.reuse, R34 ;  /* 0x0000001c1b227219 */ /* 0x0c0fe20000010222 */
[C---:B0-----:R-:W-:Y:S01]  /*0460*/  VIADD R2, R18.reuse, 0x4 ;  /* 0x0000000412027836 */ /* 0x041fe20000000000 */
[----:B------:R-:W-:Y:S01]  /*0470*/  SHF.L.U32 R28, R27, R28, RZ ;  /* 0x0000001c1b1c7219 */ /* 0x000fe200000006ff */
[----:B------:R-:W-:Y:S01]  /*0480*/  VIADD R3, R18, 0x5 ;  /* 0x0000000512037836 */ /* 0x000fe20000000000 */
[----:B------:R-:W-:Y:S02]  /*0490*/  LOP3.LUT R32, R34, R13, R32, 0xfe, !PT ;  /* 0x0000000d22207212 */ /* 0x000fe400078efe20 */
[----:B------:R-:W-:Y:S02]  /*04a0*/  SHF.R.S32.HI R13, RZ, 0x1f, R25 ;  /* 0x0000001fff0d7819 */ /* 0x000fe40000011419 */
[----:B------:R-:W-:Y:S02]  /*04b0*/  SHF.R.S32.HI R27, RZ, 0x1f, R26 ;  /* 0x0000001fff1b7819 */ /* 0x000fe4000001141a */
[----:B------:R-:W-:-:S02]  /*04c0*/  LOP3.LUT R29, R28, R35, R29, 0xfe, !PT ;  /* 0x000000231c1d7212 */ /* 0x000fc400078efe1d */
[CC--:B------:R-:W-:Y:S02]  /*04d0*/  SHF.L.U64.HI R28, R25.reuse, R2.reuse, R13 ;  /* 0x00000002191c7219 */ /* 0x0c0fe4000001020d */
[CC--:B------:R-:W-:Y:S02]  /*04e0*/  SHF.L.U64.HI R27, R26.reuse, R3.reuse, R27 ;  /* 0x000000031a1b7219 */ /* 0x0c0fe4000001021b */
[----:B------:R-:W-:Y:S02]  /*04f0*/  SHF.L.U32 R2, R25, R2, RZ ;  /* 0x0000000219027219 */ /* 0x000fe400000006ff */
[----:B------:R-:W-:Y:S01]  /*0500*/  SHF.L.U32 R26, R26, R3, RZ ;  /* 0x000000031a1a7219 */ /* 0x000fe200000006ff */
[C---:B------:R-:W-:Y:S02]  /*0510*/  VIADD R3, R18.reuse, 0x6 ;  /* 0x0000000612037836 */ /* 0x040fe40000000000 */
[----:B------:R-:W-:Y:S01]  /*0520*/  VIADD R13, R18, 0x7 ;  /* 0x00000007120d7836 */ /* 0x000fe20000000000 */
[----:B------:R-:W-:-:S02]  /*0530*/  LOP3.LUT R29, R26, R2, R29, 0xfe, !PT ;  /* 0x000000021a1d7212 */ /* 0x000fc400078efe1d */
[----:B------:R-:W-:Y:S02]  /*0540*/  SHF.R.S32.HI R2, RZ, 0x1f, R22 ;  /* 0x0000001fff027819 */ /* 0x000fe40000011416 */
[----:B------:R-:W-:Y:S02]  /*0550*/  SHF.R.S32.HI R25, RZ, 0x1f, R24 ;  /* 0x0000001fff197819 */ /* 0x000fe40000011418 */
[----:B------:R-:W-:Y:S02]  /*0560*/  LOP3.LUT R28, R27, R28, R32, 0xfe, !PT ;  /* 0x0000001c1b1c7212 */ /* 0x000fe400078efe20 */
[----:B------:R-:W-:Y:S02]  /*0570*/  SHF.L.U32 R27, R22, R3, RZ ;  /* 0x00000003161b7219 */ /* 0x000fe400000006ff */
[----:B------:R-:W-:Y:S02]  /*0580*/  SHF.L.U32 R26, R24, R13, RZ ;  /* 0x0000000d181a7219 */ /* 0x000fe400000006ff */
[----:B------:R-:W-:-:S02]  /*0590*/  SHF.L.U64.HI R2, R22, R3, R2 ;  /* 0x0000000316027219 */ /* 0x000fc40000010202 */
[----:B------:R-:W-:Y:S02]  /*05a0*/  SHF.L.U64.HI R25, R24, R13, R25 ;  /* 0x0000000d18197219 */ /* 0x000fe40000010219 */
[----:B------:R-:W-:Y:S01]  /*05b0*/  LOP3.LUT R26, R26, R27, R29, 0xfe, !PT ;  /* 0x0000001b1a1a7212 */ /* 0x000fe200078efe1d */
[C---:B------:R-:W-:Y:S01]  /*05c0*/  VIADD R3, R18.reuse, 0x8 ;  /* 0x0000000812037836 */ /* 0x040fe20000000000 */
[----:B------:R-:W-:Y:S01]  /*05d0*/  LOP3.LUT R27, R25, R2, R28, 0xfe, !PT ;  /* 0x00000002191b7212 */ /* 0x000fe200078efe1c */
[----:B------:R-:W-:Y:S01]  /*05e0*/  VIADD R2, R18, 0x9 ;  /* 0x0000000912027836 */ /* 0x000fe20000000000 */
[----:B------:R-:W-:Y:S02]  /*05f0*/  SHF.R.S32.HI R22, RZ, 0x1f, R23 ;  /* 0x0000001fff167819 */ /* 0x000fe40000011417 */
[----:B------:R-:W-:Y:S02]  /*0600*/  SHF.R.S32.HI R13, RZ, 0x1f, R20 ;  /* 0x0000001fff0d7819 */ /* 0x000fe40000011414 */
[----:B------:R-:W-:-:S02]  /*0610*/  SHF.L.U32 R25, R20, R3, RZ ;  /* 0x0000000314197219 */ /* 0x000fc400000006ff */
[CC--:B------:R-:W-:Y:S02]  /*0620*/  SHF.L.U32 R24, R23.reuse, R2.reuse, RZ ;  /* 0x0000000217187219 */ /* 0x0c0fe400000006ff */
[----:B------:R-:W-:Y:S01]  /*0630*/  SHF.L.U64.HI R22, R23, R2, R22 ;  /* 0x0000000217167219 */ /* 0x000fe20000010216 */
[----:B------:R-:W-:Y:S01]  /*0640*/  VIADD R2, R18, 0xa ;  /* 0x0000000a12027836 */ /* 0x000fe20000000000 */
[----:B------:R-:W-:Y:S01]  /*0650*/  SHF.L.U64.HI R13, R20, R3, R13 ;  /* 0x00000003140d7219 */ /* 0x000fe2000001020d */
[----:B------:R-:W-:Y:S01]  /*0660*/  VIADD R20, R18, 0xb ;  /* 0x0000000b12147836 */ /* 0x000fe20000000000 */
[----:B------:R-:W-:Y:S02]  /*0670*/  SHF.R.S32.HI R3, RZ, 0x1f, R17 ;  /* 0x0000001fff037819 */ /* 0x000fe40000011411 */
[----:B------:R-:W-:Y:S02]  /*0680*/  LOP3.LUT R24, R24, R25, R26, 0xfe, !PT ;  /* 0x0000001918187212 */ /* 0x000fe400078efe1a */
[----:B------:R-:W-:-:S02]  /*0690*/  LOP3.LUT R25, R22, R13, R27, 0xfe, !PT ;  /* 0x0000000d16197212 */ /* 0x000fc400078efe1b */
[----:B------:R-:W-:Y:S02]  /*06a0*/  SHF.R.S32.HI R13, RZ, 0x1f, R21 ;  /* 0x0000001fff0d7819 */ /* 0x000fe40000011415 */
[CC--:B------:R-:W-:Y:S02]  /*06b0*/  SHF.L.U32 R23, R17.reuse, R2.reuse, RZ ;  /* 0x0000000211177219 */ /* 0x0c0fe400000006ff */
[----:B------:R-:W-:Y:S02]  /*06c0*/  SHF.L.U64.HI R22, R17, R2, R3 ;  /* 0x0000000211167219 */ /* 0x000fe40000010203 */
[CC--:B------:R-:W-:Y:S02]  /*06d0*/  SHF.L.U32 R2, R21.reuse, R20.reuse, RZ ;  /* 0x0000001415027219 */ /* 0x0c0fe400000006ff */
[----:B------:R-:W-:Y:S02]  /*06e0*/  SHF.L.U64.HI R13, R21, R20, R13 ;  /* 0x00000014150d7219 */ /* 0x000fe4000001020d */
[----:B------:R-:W-:Y:S01]  /*06f0*/  LOP3.LUT R21, R2, R23, R24, 0xfe, !PT ;  /* 0x0000001702157212 */ /* 0x000fe200078efe18 */
[C---:B------:R-:W-:Y:S01]  /*0700*/  VIADD R2, R18.reuse, 0xc ;  /* 0x0000000c12027836 */ /* 0x040fe20000000000 */
[----:B------:R-:W-:Y:S01]  /*0710*/  SHF.R.S32.HI R3, RZ, 0x1f, R15 ;  /* 0x0000001fff037819 */ /* 0x000fe2000001140f */
[----:B------:R-:W-:Y:S01]  /*0720*/  VIADD R20, R18, 0xd ;  /* 0x0000000d12147836 */ /* 0x000fe20000000000 */
[----:B------:R-:W-:-:S02]  /*0730*/  LOP3.LUT R22, R13, R22, R25, 0xfe, !PT ;  /* 0x000000160d167212 */ /* 0x000fc400078efe19 */
[----:B------:R-:W-:Y:S02]  /*0740*/  SHF.R.S32.HI R13, RZ, 0x1f, R19 ;  /* 0x0000001fff0d7819 */ /* 0x000fe40000011413 */
[CC--:B------:R-:W-:Y:S02]  /*0750*/  SHF.L.U32 R17, R15.reuse, R2.reuse, RZ ;  /* 0x000000020f117219 */ /* 0x0c0fe400000006ff */
[----:B------:R-:W-:Y:S02]  /*0760*/  SHF.L.U64.HI R3, R15, R2, R3 ;  /* 0x000000020f037219 */ /* 0x000fe40000010203 */
[CC--:B------:R-:W-:Y:S02]  /*0770*/  SHF.L.U32 R2, R19.reuse, R20.reuse, RZ ;  /* 0x0000001413027219 */ /* 0x0c0fe400000006ff */
[----:B------:R-:W-:Y:S01]  /*0780*/  SHF.L.U64.HI R20, R19, R20, R13 ;  /* 0x0000001413147219 */ /* 0x000fe2000001020d */
[----:B------:R-:W-:-:S03]  /*0790*/  VIADD R13, R18, 0xf ;  /* 0x0000000f120d7836 */ /* 0x000fc60000000000 */
[----:B------:R-:W-:Y:S01]  /*07a0*/  LOP3.LUT R20, R20, R3, R22, 0xfe, !PT ;  /* 0x0000000314147212 */ /* 0x000fe200078efe16 */
[C---:B------:R-:W-:Y:S02]  /*07b0*/  VIADD R3, R18.reuse, 0xe ;  /* 0x0000000e12037836 */ /* 0x040fe40000000000 */
[----:B------:R-:W-:Y:S01]  /*07c0*/  VIADD R18, R18, 0x10 ;  /* 0x0000001012127836 */ /* 0x000fe20000000000 */
[----:B------:R-:W-:-:S04]  /*07d0*/  LOP3.LUT R19, R2, R17, R21, 0xfe, !PT ;  /* 0x0000001102137212 */ /* 0x000fc800078efe15 */
        /* <DEDUP_REMOVED lines=11> */
.L_x_835:
        /* <DEDUP_REMOVED lines=40> */
[----:B------:R-:W-:Y:S02]  /*0b10*/  LOP3.LUT R23, R21, R25, R20, 0xfe, !PT ;  /* 0x0000001915177212 */ /* 0x000fe400078efe14 */
        /* <DEDUP_REMOVED lines=8> */
[----:B------:R-:W-:Y:S02]  /*0ba0*/  SHF.L.U32 R5, R15, R2, RZ ;  /* 0x000000020f057219 */ /* 0x000fe400000006ff */
[----:B------:R-:W-:Y:S02]  /*0bb0*/  LOP3.LUT R17, R17, R22, R20, 0xfe, !PT ;  /* 0x0000001611117212 */ /* 0x000fe400078efe14 */
[----:B------:R-:W-:Y:S02]  /*0bc0*/  LOP3.LUT R18, R18, R23, R21, 0xfe, !PT ;  /* 0x0000001712127212 */ /* 0x000fe400078efe15 */
[----:B------:R-:W-:Y:S02]  /*0bd0*/  SHF.L.U64.HI R2, R15, R2, R3 ;  /* 0x000000020f027219 */ /* 0x000fe40000010203 */
[----:B------:R-:W-:-:S02]  /*0be0*/  LOP3.LUT R16, R16, R17, R5, 0xfe, !PT ;  /* 0x0000001110107212 */ /* 0x000fc400078efe05 */
[----:B------:R-:W-:-:S07]  /*0bf0*/  LOP3.LUT R13, R13, R18, R2, 0xfe, !PT ;  /* 0x000000120d0d7212 */ /* 0x000fce00078efe02 */
.L_x_838:
        /* <DEDUP_REMOVED lines=30> */
.L_x_839:
        /* <DEDUP_REMOVED lines=27> */
.L_x_837:
        /* <DEDUP_REMOVED lines=10> */
.L_x_834:
[----:B------:R-:W-:Y:S05]  /*1030*/  BSYNC.RECONVERGENT B0 ;  /* 0x0000000000007941 */ /* 0x000fea0003800200 */
.L_x_833:
        /* <DEDUP_REMOVED lines=8> */
[----:B------:R-:W-:Y:S02]  /*10c0*/  IMAD.MOV.U32 R11, RZ, RZ, RZ ;  /* 0x000000ffff0b7224 */ /* 0x000fe400078e00ff */
[----:B------:R-:W-:Y:S02]  /*10d0*/  IMAD.MOV.U32 R13, RZ, RZ, RZ ;  /* 0x000000ffff0d7224 */ /* 0x000fe400078e00ff */
[----:B------:R-:W-:Y:S02]  /*10e0*/  VIADD R3, R5, 0x2000 ;  /* 0x0000200005037836 */ /* 0x000fe40000000000 */
[----:B-1----:R-:W-:Y:S01]  /*10f0*/  IMAD R10, R10, UR4, RZ ;  /* 0x000000040a0a7c24 */ /* 0x002fe2000f8e02ff */
[----:B0-----:R-:W-:-:S02]  /*1100*/  LEA R5, R2, R5, 0x18 ;  /* 0x0000000502057211 */ /* 0x001fc400078ec0ff */
[----:B------:R-:W-:-:S03]  /*1110*/  LEA R2, R2, R3, 0x18 ;  /* 0x0000000302027211 */ /* 0x000fc600078ec0ff */
[--C-:B------:R-:W-:Y:S02]  /*1120*/  IMAD R4, R8, 0x8, R5.reuse ;  /* 0x0000000808047824 */ /* 0x100fe400078e0205 */
[----:B------:R-:W-:Y:S02]  /*1130*/  IMAD R5, R7, 0x28, R5 ;  /* 0x0000002807057824 */ /* 0x000fe400078e0205 */
[C---:B------:R-:W-:Y:S02]  /*1140*/  VIADD R7, R9.reuse, 0xfffffffe ;  /* 0xfffffffe09077836 */ /* 0x040fe40000000000 */
[C---:B------:R-:W-:Y:S01]  /*1150*/  IMAD R8, R9.reuse, 0x8, R2 ;  /* 0x0000000809087824 */ /* 0x040fe200078e0202 */
[----:B------:R-:W-:Y:S01]  /*1160*/  CS2R R2, SRZ ;  /* 0x0000000000027805 */ /* 0x000fe2000001ff00 */
[----:B------:R-:W-:-:S07]  /*1170*/  VIADD R9, R9, 0xffffffff ;  /* 0xffffffff09097836 */ /* 0x000fce0000000000 */
.L_x_863:
        /* <DEDUP_REMOVED lines=24> */
.L_x_850:
        /* <DEDUP_REMOVED lines=67> */
.L_x_849:
[----:B------:R-:W-:Y:S05]  /*1730*/  BSYNC.RECONVERGENT B3 ;  /* 0x0000000000037941 */ /* 0x000fea0003800200 */
.L_x_848:
        /* <DEDUP_REMOVED lines=38> */
.L_x_852:
[----:B------:R-:W-:Y:S05]  /*19a0*/  BSYNC.RECONVERGENT B3 ;  /* 0x0000000000037941 */ /* 0x000fea0003800200 */
.L_x_851:
[----:B------:R-:W-:-:S13]  /*19b0*/  ISETP.NE.OR P0, PT, R14, RZ, P0 ;  /* 0x000000ff0e00720c */ /* 0x000fda0000705670 */
[----:B------:R-:W-:Y:S05]  /*19c0*/  @!P0 BREAK.RELIABLE B0 ;  /* 0x0000000000008942 */ /* 0x000fea0003800100 */
[----:B------:R-:W-:Y:S05]  /*19d0*/  @!P0 BRA `(.L_x_845) ;  /* 0x0000000000508947 */ /* 0x000fea0003800000 */
.L_x_847:
[----:B------:R-:W-:Y:S05]  /*19e0*/  BSYNC.RELIABLE B0 ;  /* 0x0000000000007941 */ /* 0x000fea0003800100 */
.L_x_846:
        /* <DEDUP_REMOVED lines=19> */
.L_x_845:
[----:B------:R-:W-:Y:S05]  /*1b20*/  BSYNC.RECONVERGENT B1 ;  /* 0x0000000000017941 */ /* 0x000fea0003800200 */
.L_x_844:
        /* <DEDUP_REMOVED lines=18> */
.L_x_843:
[----:B------:R-:W-:Y:S05]  /*1c50*/  BSYNC.RECONVERGENT B2 ;  /* 0x0000000000027941 */ /* 0x000fea0003800200 */
.L_x_842:
        /* <DEDUP_REMOVED lines=30> */
.L_x_856:
[--C-:B------:R-:W-:Y:S01]  /*1e40*/  SHF.R.U64 R26, R6, R15, R11.reuse ;  /* 0x0000000f061a7219 */ /* 0x100fe2000000120b */
[C---:B------:R-:W-:Y:S02]  /*1e50*/  VIADD R21, R15.reuse, 0xfffffffe ;  /* 0xfffffffe0f157836 */ /* 0x040fe40000000000 */
[C---:B------:R-:W-:Y:S01]  /*1e60*/  VIADD R19, R15.reuse, 0xffffffff ;  /* 0xffffffff0f137836 */ /* 0x040fe20000000000 */
[----:B------:R-:W-:Y:S01]  /*1e70*/  LOP3.LUT R26, R26, 0x1, RZ, 0xc0, !PT ;  /* 0x000000011a1a7812 */ /* 0x000fe200078ec0ff */
[----:B------:R-:W-:Y:S01]  /*1e80*/  VIADD R23, R15, 0xfffffffd ;  /* 0xfffffffd0f177836 */ /* 0x000fe20000000000 */
[--C-:B------:R-:W-:Y:S01]  /*1e90*/  SHF.R.U64 R24, R6, R21, R11.reuse ;  /* 0x0000001506187219 */ /* 0x100fe2000000120b */
[----:B------:R-:W-:Y:S01]  /*1ea0*/  VIADD R18, R18, 0x4 ;  /* 0x0000000412127836 */ /* 0x000fe20000000000 */
[----:B------:R-:W-:Y:S02]  /*1eb0*/  ISETP.NE.U32.AND P0, PT, R26, 0x1, PT ;  /* 0x000000011a00780c */ /* 0x000fe40003f05070 */
[----:B------:R-:W-:-:S02]  /*1ec0*/  SHF.R.U64 R25, R6, R19, R11 ;  /* 0x0000001306197219 */ /* 0x000fc4000000120b */
[----:B------:R-:W-:Y:S02]  /*1ed0*/  SHF.R.U64 R20, R6, R23, R11 ;  /* 0x0000001706147219 */ /* 0x000fe4000000120b */
[----:B------:R-:W-:Y:S02]  /*1ee0*/  LOP3.LUT R24, R24, 0x1, RZ, 0xc0, !PT ;  /* 0x0000000118187812 */ /* 0x000fe400078ec0ff */
[----:B------:R-:W-:Y:S02]  /*1ef0*/  ISETP.NE.U32.AND.EX P0, PT, RZ, RZ, PT, P0 ;  /* 0x000000ffff00720c */ /* 0x000fe40003f05100 */
[----:B------:R-:W-:Y:S02]  /*1f00*/  LOP3.LUT R25, R25, 0x1, RZ, 0xc0, !PT ;  /* 0x0000000119197812 */ /* 0x000fe400078ec0ff */
[----:B------:R-:W-:Y:S02]  /*1f10*/  LOP3.LUT R20, R20, 0x1, RZ, 0xc0, !PT ;  /* 0x0000000114147812 */ /* 0x000fe400078ec0ff */
[----:B------:R-:W-:-:S02]  /*1f20*/  ISETP.NE.U32.AND P3, PT, R24, 0x1, PT ;  /* 0x000000011800780c */ /* 0x000fc40003f65070 */
[--C-:B0-----:R-:W-:Y:S01]  /*1f30*/  SHF.R.U64 R24, R16, R15, R17.reuse ;  /* 0x0000000f10187219 */ /* 0x101fe20000001211 */
[----:B------:R-:W-:Y:S01]  /*1f40*/  VIADD R15, R15, 0xfffffffc ;  /* 0xfffffffc0f0f7836 */ /* 0x000fe20000000000 */
[----:B------:R-:W-:Y:S02]  /*1f50*/  ISETP.NE.U32.AND P1, PT, R25, 0x1, PT ;  /* 0x000000011900780c */ /* 0x000fe40003f25070 */
[----:B------:R-:W-:Y:S01]  /*1f60*/  ISETP.NE.U32.AND P2, PT, R20, 0x1, PT ;  /* 0x000000011400780c */ /* 0x000fe20003f45070 */
[----:B------:R-:W-:Y:S01]  /*1f70*/  IMAD.MOV.U32 R20, RZ, RZ, R14 ;  /* 0x000000ffff147224 */ /* 0x000fe200078e000e */
[----:B------:R-:W-:Y:S02]  /*1f80*/  LOP3.LUT R14, R24, 0x1, RZ, 0xc0, !PT ;  /* 0x00000001180e7812 */ /* 0x000fe400078ec0ff */
[----:B------:R-:W-:Y:S02]  /*1f90*/  ISETP.NE.U32.AND.EX P1, PT, RZ, RZ, PT, P1 ;  /* 0x000000ffff00720c */ /* 0x000fe40003f25110 */
[--C-:B------:R-:W-:Y:S01]  /*1fa0*/  SHF.R.U64 R21, R16, R21, R17.reuse ;  /* 0x0000001510157219 */ /* 0x100fe20000001211 */
[----:B------:R-:W-:Y:S01]  /*1fb0*/  @!P0 IMAD R20, R20, 0x2, R14 ;  /* 0x0000000214148824 */ /* 0x000fe200078e020e */
[----:B------:R-:W-:-:S02]  /*1fc0*/  SHF.R.U64 R19, R16, R19, R17 ;  /* 0x0000001310137219 */ /* 0x000fc40000001211 */
[----:B------:R-:W-:Y:S02]  /*1fd0*/  ISETP.NE.U32.AND.EX P3, PT, RZ, RZ, PT, P3 ;  /* 0x000000ffff00720c */ /* 0x000fe40003f65130 */
[----:B------:R-:W-:Y:S02]  /*1fe0*/  LOP3.LUT R14, R21, 0x1, RZ, 0xc0, !PT ;  /* 0x00000001150e7812 */ /* 0x000fe400078ec0ff */
[----:B------:R-:W-:Y:S02]  /*1ff0*/  LOP3.LUT R21, R9, 0xfffffffc, RZ, 0xc0, !PT ;  /* 0xfffffffc09157812 */ /* 0x000fe400078ec0ff */
[----:B------:R-:W-:Y:S02]  /*2000*/  LOP3.LUT R19, R19, 0x1, RZ, 0xc0, !PT ;  /* 0x0000000113137812 */ /* 0x000fe400078ec0ff */
[----:B------:R-:W-:Y:S02]  /*2010*/  ISETP.NE.U32.AND.EX P2, PT, RZ, RZ, PT, P2 ;  /* 0x000000ffff00720c */ /* 0x000fe40003f45120 */
[----:B------:R-:W-:Y:S01]  /*2020*/  ISETP.NE.AND P0, PT, R18, R21, PT ;  /* 0x000000151200720c */ /* 0x000fe20003f05270 */
[----:B------:R-:W-:Y:S01]  /*2030*/  @!P1 IMAD R20, R20, 0x2, R19 ;  /* 0x0000000214149824 */ /* 0x000fe200078e0213 */
[----:B------:R-:W-:-:S03]  /*2040*/  SHF.R.U64 R23, R16, R23, R17 ;  /* 0x0000001710177219 */ /* 0x000fc60000001211 */
[----:B------:R-:W-:Y:S01]  /*2050*/  @!P3 IMAD R20, R20, 0x2, R14 ;  /* 0x000000021414b824 */ /* 0x000fe200078e020e */
[----:B------:R-:W-:-:S05]  /*2060*/  LOP3.LUT R19, R23, 0x1, RZ, 0xc0, !PT ;  /* 0x0000000117137812 */ /* 0x000fca00078ec0ff */
[----:B------:R-:W-:-:S04]  /*2070*/  @!P2 IMAD R20, R20, 0x2, R19 ;  /* 0x000000021414a824 */ /* 0x000fc800078e0213 */
[----:B------:R-:W-:Y:S01]  /*2080*/  IMAD.MOV.U32 R14, RZ, RZ, R20 ;  /* 0x000000ffff0e7224 */ /* 0x000fe200078e0014 */
[----:B------:R-:W-:Y:S06]  /*2090*/  @P0 BRA `(.L_x_856) ;  /* 0xfffffffc00680947 */ /* 0x000fec000383ffff */
.L_x_855:
[----:B------:R-:W-:Y:S05]  /*20a0*/  BSYNC.RECONVERGENT B0 ;  /* 0x0000000000007941 */ /* 0x000fea0003800200 */
.L_x_854:
        /* <DEDUP_REMOVED lines=29> */
.L_x_857:
[----:B------:R-:W-:Y:S05]  /*2280*/  BSYNC.RECONVERGENT B0 ;  /* 0x0000000000007941 */ /* 0x000fea0003800200 */
.L_x_853:
        /* <DEDUP_REMOVED lines=9> */
[----:B0-----:R-:W-:Y:S01]  /*2320*/  LOP3.LUT R17, R14, 0x1, RZ, 0xc0, !PT ;  /* 0x000000010e117812 */ /* 0x001fe200078ec0ff */
[----:B------:R-:W-:Y:S01]  /*2330*/  BSSY.RECONVERGENT B0, `(.L_x_859) ;  /* 0x000007b000007945 */ /* 0x000fe20003800200 */
[--C-:B------:R-:W-:Y:S01]  /*2340*/  SHF.R.U32.HI R15, RZ, 0x1, R14.reuse ;  /* 0x00000001ff0f7819 */ /* 0x100fe2000001160e */
[----:B------:R-:W-:Y:S01]  /*2350*/  IMAD.MOV.U32 R26, RZ, RZ, RZ ;  /* 0x000000ffff1a7224 */ /* 0x000fe200078e00ff */
[----:B------:R-:W-:Y:S02]  /*2360*/  IADD3 RZ, P0, PT, RZ, -R17, RZ ;  /* 0x80000011ffff7210 */ /* 0x000fe40007f1e0ff */
[--C-:B------:R-:W-:Y:S02]  /*2370*/  SHF.R.U32.HI R16, RZ, 0x2, R14.reuse ;  /* 0x00000002ff107819 */ /* 0x100fe4000001160e */
[--C-:B------:R-:W-:Y:S01]  /*2380*/  SHF.R.U32.HI R17, RZ, 0x3, R14.reuse ;  /* 0x00000003ff117819 */ /* 0x100fe2000001160e */
[----:B------:R-:W-:Y:S01]  /*2390*/  IMAD.X R33, RZ, RZ, -0x1, P0 ;  /* 0xffffffffff217424 */ /* 0x000fe200000e06ff */
[----:B------:R-:W-:-:S02]  /*23a0*/  SHF.R.U32.HI R18, RZ, 0x4, R14 ;  /* 0x00000004ff127819 */ /* 0x000fc4000001160e */
        /* <DEDUP_REMOVED lines=9> */
[----:B------:R-:W-:Y:S02]  /*2440*/  IMAD.X R37, RZ, RZ, -0x1, P2 ;  /* 0xffffffffff257424 */ /* 0x000fe400010e06ff */
[----:B------:R-:W-:Y:S02]  /*2450*/  IMAD.X R24, RZ, RZ, -0x1, P3 ;  /* 0xffffffffff187424 */ /* 0x000fe400018e06ff */
[----:B------:R-:W-:-:S08]  /*2460*/  IMAD.X R31, RZ, RZ, -0x1, P4 ;  /* 0xffffffffff1f7424 */ /* 0x000fd000020e06ff */
.L_x_860:
[----:B0-----:R-:W0:Y:S01]  /*2470*/  LDS.64 R18, [R5] ;  /* 0x0000000005127984 */ /* 0x001e220000000a00 */
[----:B------:R-:W1:Y:S01]  /*2480*/  LDC.64 R16, c[0x0][0x3a0] ;  /* 0x0000e800ff107b82 */ /* 0x000e620000000a00 */
[----:B------:R-:W-:Y:S01]  /*2490*/  LOP3.LUT R28, R14, 0x1, RZ, 0xc0, !PT ;  /* 0x000000010e1c7812 */ /* 0x000fe200078ec0ff */
[----:B------:R-:W-:Y:S01]  /*24a0*/  VIADD R26, R26, 0x2 ;  /* 0x000000021a1a7836 */ /* 0x000fe20000000000 */
[----:B------:R-:W2:Y:S03]  /*24b0*/  LDS.64 R20, [R5+0x8] ;  /* 0x0000080005147984 */ /* 0x000ea60000000a00 */
[----:B------:R-:W-:-:S05]  /*24c0*/  IMAD.MOV R28, RZ, RZ, -R28 ;  /* 0x000000ffff1c7224 */ /* 0x000fca00078e0a1c */
[----:B0-----:R-:W-:Y:S02]  /*24d0*/  LOP3.LUT R30, R18, R28, RZ, 0xc0, !PT ;  /* 0x0000001c121e7212 */ /* 0x001fe400078ec0ff */
[----:B------:R-:W-:Y:S02]  /*24e0*/  LOP3.LUT R22, R19, R33, RZ, 0xc0, !PT ;  /* 0x0000002113167212 */ /* 0x000fe400078ec0ff */
[----:B-1----:R-:W-:Y:S02]  /*24f0*/  ISETP.GE.U32.AND P0, PT, R30, R16, PT ;  /* 0x000000101e00720c */ /* 0x002fe40003f06070 */
[----:B--2---:R-:W-:Y:S02]  /*2500*/  LOP3.LUT R23, R20, R15, RZ, 0xc0, !PT ;  /* 0x0000000f14177212 */ /* 0x004fe400078ec0ff */
[----:B------:R-:W-:Y:S02]  /*2510*/  ISETP.GE.U32.AND.EX P0, PT, R22, R17, PT, P0 ;  /* 0x000000111600720c */ /* 0x000fe40003f06100 */
[----:B------:R-:W-:-:S02]  /*2520*/  LOP3.LUT R21, R21, R35, RZ, 0xc0, !PT ;  /* 0x0000002315157212 */ /* 0x000fc400078ec0ff */
[----:B------:R-:W-:Y:S02]  /*2530*/  SEL R18, R16, RZ, P0 ;  /* 0x000000ff10127207 */ /* 0x000fe40000000000 */
[----:B------:R-:W-:Y:S02]  /*2540*/  SEL R20, R17, RZ, P0 ;  /* 0x000000ff11147207 */ /* 0x000fe40000000000 */
[----:B------:R-:W-:Y:S02]  /*2550*/  IADD3 R23, P1, P2, R23, R30, -R18 ;  /* 0x0000001e17177210 */ /* 0x000fe40007a3e812 */
[----:B------:R-:W0:Y:S02]  /*2560*/  LDS.64 R18, [R5+0x10] ;  /* 0x0000100005127984 */ /* 0x000e240000000a00 */
[----:B------:R-:W-:Y:S02]  /*2570*/  IADD3.X R22, PT, PT, R21, R22, ~R20, P1, P2 ;  /* 0x0000001615167210 */ /* 0x000fe40000fe4c14 */
        /* <DEDUP_REMOVED lines=32> */
[----:B------:R-:W-:-:S05]  /*2780*/  IMAD.X R19, R20, 0x1, ~R19, P0 ;  /* 0x0000000114137824 */ /* 0x000fca00000e0e13 */
[----:B------:R-:W-:Y:S01]  /*2790*/  STS.64 [R4], R18 ;  /* 0x0000001204007388 */ /* 0x000fe20000000a00 */
[----:B------:R-:W-:Y:S06]  /*27a0*/  BAR.SYNC.DEFER_BLOCKING 0x0 ;  /* 0x0000000000007b1d */ /* 0x000fec0000010000 */
[----:B------:R-:W0:Y:S04]  /*27b0*/  LDS.64 R20, [R5] ;  /* 0x0000000005147984 */ /* 0x000e280000000a00 */
[----:B------:R-:W1:Y:S04]  /*27c0*/  LDS.64 R22, [R5+0x8] ;  /* 0x0000080005167984 */ /* 0x000e680000000a00 */
[----:B------:R-:W2:Y:S01]  /*27d0*/  LDS.64 R18, [R5+0x10] ;  /* 0x0000100005127984 */ /* 0x000ea20000000a00 */
[----:B0-----:R-:W-:-:S02]  /*27e0*/  LOP3.LUT R28, R20, R28, RZ, 0xc0, !PT ;  /* 0x0000001c141c7212 */ /* 0x001fc400078ec0ff */
[----:B------:R-:W-:Y:S02]  /*27f0*/  LOP3.LUT R20, R21, R33, RZ, 0xc0, !PT ;  /* 0x0000002115147212 */ /* 0x000fe400078ec0ff */
[----:B------:R-:W-:Y:S02]  /*2800*/  ISETP.GE.U32.AND P0, PT, R28, R16, PT ;  /* 0x000000101c00720c */ /* 0x000fe40003f06070 */
[----:B-1----:R-:W-:Y:S02]  /*2810*/  LOP3.LUT R22, R22, R15, RZ, 0xc0, !PT ;  /* 0x0000000f16167212 */ /* 0x002fe400078ec0ff */
[----:B------:R-:W-:Y:S02]  /*2820*/  ISETP.GE.U32.AND.EX P0, PT, R20, R17, PT, P0 ;  /* 0x000000111400720c */ /* 0x000fe40003f06100 */
[----:B--2---:R-:W-:Y:S02]  /*2830*/  LOP3.LUT R19, R19, R37, RZ, 0xc0, !PT ;  /* 0x0000002513137212 */ /* 0x004fe400078ec0ff */
[----:B------:R-:W-:-:S04]  /*2840*/  SEL R21, R16, RZ, P0 ;  /* 0x000000ff10157207 */ /* 0x000fc80000000000 */
[----:B------:R-:W-:Y:S02]  /*2850*/  IADD3 R22, P1, P2, R22, R28, -R21 ;  /* 0x0000001c16167210 */ /* 0x000fe40007a3e815 */
[----:B------:R-:W-:Y:S02]  /*2860*/  SEL R21, R17, RZ, P0 ;  /* 0x000000ff11157207 */ /* 0x000fe40000000000 */
[----:B------:R-:W-:Y:S02]  /*2870*/  LOP3.LUT R28, R23, R35, RZ, 0xc0, !PT ;  /* 0x00000023171c7212 */ /* 0x000fe400078ec0ff */
[----:B------:R-:W-:Y:S02]  /*2880*/  ISETP.GE.U32.AND P0, PT, R22, R16, PT ;  /* 0x000000101600720c */ /* 0x000fe40003f06070 */
[----:B------:R-:W-:Y:S02]  /*2890*/  IADD3.X R28, PT, PT, R28, R20, ~R21, P1, P2 ;  /* 0x000000141c1c7210 */ /* 0x000fe40000fe4c15 */
[----:B------:R-:W0:Y:S01]  /*28a0*/  LDS.64 R20, [R5+0x18] ;  /* 0x0000180005147984 */ /* 0x000e220000000a00 */
[----:B------:R-:W-:-:S02]  /*28b0*/  LOP3.LUT R23, R18, R25, RZ, 0xc0, !PT ;  /* 0x0000001912177212 */ /* 0x000fc400078ec0ff */
[----:B------:R-:W-:-:S04]  /*28c0*/  ISETP.GE.U32.AND.EX P0, PT, R28, R17, PT, P0 ;  /* 0x000000111c00720c */ /* 0x000fc80003f06100 */
[----:B------:R-:W-:Y:S02]  /*28d0*/  SEL R18, R16, RZ, P0 ;  /* 0x000000ff10127207 */ /* 0x000fe40000000000 */
[----:B------:R-:W-:Y:S02]  /*28e0*/  SEL R30, R17, RZ, P0 ;  /* 0x000000ff111e7207 */ /* 0x000fe40000000000 */
[----:B------:R-:W-:Y:S02]  /*28f0*/  IADD3 R18, P1, P2, R23, R22, -R18 ;  /* 0x0000001617127210 */ /* 0x000fe40007a3e812 */
[----:B------:R-:W1:Y:S02]  /*2900*/  LDS.64 R22, [R5+0x20] ;  /* 0x0000200005167984 */ /* 0x000e640000000a00 */
[----:B------:R-:W-:Y:S01]  /*2910*/  IADD3.X R30, PT, PT, R19, R28, ~R30, P1, P2 ;  /* 0x0000001c131e7210 */ /* 0x000fe20000fe4c1e */
[----:B------:R-:W-:Y:S01]  /*2920*/  BAR.SYNC.DEFER_BLOCKING 0x0 ;  /* 0x0000000000007b1d */ /* 0x000fe20000010000 */
[----:B------:R-:W-:-:S04]  /*2930*/  ISETP.GE.U32.AND P0, PT, R18, R16, PT ;  /* 0x000000101200720c */ /* 0x000fc80003f06070 */
[----:B------:R-:W-:Y:S02]  /*2940*/  ISETP.GE.U32.AND.EX P0, PT, R30, R17, PT, P0 ;  /* 0x000000111e00720c */ /* 0x000fe40003f06100 */
[----:B0-----:R-:W-:Y:S02]  /*2950*/  LOP3.LUT R19, R20, R27, RZ, 0xc0, !PT ;  /* 0x0000001b14137212 */ /* 0x001fe400078ec0ff */
[----:B------:R-:W-:Y:S02]  /*2960*/  SEL R20, R16, RZ, P0 ;  /* 0x000000ff10147207 */ /* 0x000fe40000000000 */
[----:B------:R-:W-:Y:S02]  /*2970*/  LOP3.LUT R28, R21, R24, RZ, 0xc0, !PT ;  /* 0x00000018151c7212 */ /* 0x000fe400078ec0ff */
[----:B------:R-:W-:Y:S02]  /*2980*/  IADD3 R19, P1, P2, R19, R18, -R20 ;  /* 0x0000001213137210 */ /* 0x000fe40007a3e814 */
[----:B------:R-:W-:-:S02]  /*2990*/  SEL R21, R17, RZ, P0 ;  /* 0x000000ff11157207 */ /* 0x000fc40000000000 */
[----:B------:R-:W-:Y:S02]  /*29a0*/  ISETP.GE.U32.AND P0, PT, R19, R16, PT ;  /* 0x000000101300720c */ /* 0x000fe40003f06070 */
[----:B------:R-:W-:Y:S02]  /*29b0*/  IADD3.X R28, PT, PT, R28, R30, ~R21, P1, P2 ;  /* 0x0000001e1c1c7210 */ /* 0x000fe40000fe4c15 */
        /* <DEDUP_REMOVED lines=19> */
.L_x_859:
[----:B------:R-:W1:Y:S02]  /*2af0*/  LDCU UR4, c[0x0][0x380] ;  /* 0x00007000ff0477ac */ /* 0x000e640008000800 */
[----:B-1----:R-:W-:-:S09]  /*2b00*/  ULOP3.LUT UP0, URZ, UR4, 0x1, URZ, 0xc0, !UPT ;  /* 0x0000000104ff7892 */ /* 0x002fd2000f80c0ff */
[----:B------:R-:W-:Y:S05]  /*2b10*/  BRA.U !UP0, `(.L_x_858) ;  /* 0x0000000508107547 */ /* 0x000fea000b800000 */
[----:B------:R-:W1:Y:S01]  /*2b20*/  LDS.64 R18, [R5] ;  /* 0x0000000005127984 */ /* 0x000e620000000a00 */
[----:B0-----:R-:W0:Y:S01]  /*2b30*/  LDC.64 R16, c[0x0][0x3a0] ;  /* 0x0000e800ff107b82 */ /* 0x001e220000000a00 */
[----:B------:R-:W-:Y:S02]  /*2b40*/  LOP3.LUT R15, R14, 0x1, RZ, 0xc0, !PT ;  /* 0x000000010e0f7812 */ /* 0x000fe400078ec0ff */
[----:B------:R-:W2:Y:S01]  /*2b50*/  LDS.64 R22, [R5+0x8] ;  /* 0x0000080005167984 */ /* 0x000ea20000000a00 */
[----:B------:R-:W-:Y:S02]  /*2b60*/  SHF.R.U32.HI R24, RZ, 0x1, R14 ;  /* 0x00000001ff187819 */ /* 0x000fe4000001160e */
[----:B------:R-:W-:Y:S01]  /*2b70*/  IADD3 R15, P0, PT, RZ, -R15, RZ ;  /* 0x8000000fff0f7210 */ /* 0x000fe20007f1e0ff */
[----:B------:R-:W3:Y:S04]  /*2b80*/  LDS.64 R20, [R5+0x10] ;  /* 0x0000100005147984 */ /* 0x000ee80000000a00 */
[----:B------:R-:W-:Y:S01]  /*2b90*/  IMAD.X R25, RZ, RZ, -0x1, P0 ;  /* 0xffffffffff197424 */ /* 0x000fe200000e06ff */
[----:B-1----:R-:W-:-:S02]  /*2ba0*/  LOP3.LUT R15, R18, R15, RZ, 0xc0, !PT ;  /* 0x0000000f120f7212 */ /* 0x002fc400078ec0ff */
[----:B------:R-:W-:Y:S02]  /*2bb0*/  LOP3.LUT R18, R24, 0x1, RZ, 0xc0, !PT ;  /* 0x0000000118127812 */ /* 0x000fe400078ec0ff */
[----:B------:R-:W-:Y:S02]  /*2bc0*/  LOP3.LUT R24, R19, R25, RZ, 0xc0, !PT ;  /* 0x0000001913187212 */ /* 0x000fe400078ec0ff */
[----:B0-----:R-:W-:Y:S02]  /*2bd0*/  ISETP.GE.U32.AND P0, PT, R15, R16, PT ;  /* 0x000000100f00720c */ /* 0x001fe40003f06070 */
[----:B------:R-:W-:Y:S02]  /*2be0*/  IADD3 R25, P1, PT, RZ, -R18, RZ ;  /* 0x80000012ff197210 */ /* 0x000fe40007f3e0ff */
[----:B------:R-:W-:Y:S01]  /*2bf0*/  ISETP.GE.U32.AND.EX P0, PT, R24, R17, PT, P0 ;  /* 0x000000111800720c */ /* 0x000fe20003f06100 */
[----:B------:R-:W0:Y:S01]  /*2c00*/  LDS.64 R18, [R5+0x18] ;  /* 0x0000180005127984 */ /* 0x000e220000000a00 */
[----:B--2---:R-:W-:Y:S01]  /*2c10*/  LOP3.LUT R25, R22, R25, RZ, 0xc0, !PT ;  /* 0x0000001916197212 */ /* 0x004fe200078ec0ff */
[----:B------:R-:W-:Y:S01]  /*2c20*/  IMAD.X R27, RZ, RZ, -0x1, P1 ;  /* 0xffffffffff1b7424 */ /* 0x000fe200008e06ff */
[----:B------:R-:W-:-:S04]  /*2c30*/  SEL R22, R16, RZ, P0 ;  /* 0x000000ff10167207 */ /* 0x000fc80000000000 */
[----:B------:R-:W-:Y:S02]  /*2c40*/  IADD3 R25, P1, P2, R25, R15, -R22 ;  /* 0x0000000f19197210 */ /* 0x000fe40007a3e816 */
[----:B------:R-:W-:Y:S02]  /*2c50*/  SHF.R.U32.HI R22, RZ, 0x2, R14 ;  /* 0x00000002ff167819 */ /* 0x000fe4000001160e */
[----:B------:R-:W-:Y:S02]  /*2c60*/  LOP3.LUT R26, R23, R27, RZ, 0xc0, !PT ;  /* 0x0000001b171a7212 */ /* 0x000fe400078ec0ff */
[----:B------:R-:W-:Y:S02]  /*2c70*/  SEL R15, R17, RZ, P0 ;  /* 0x000000ff110f7207 */ /* 0x000fe40000000000 */
[----:B------:R-:W-:Y:S02]  /*2c80*/  LOP3.LUT R22, R22, 0x1, RZ, 0xc0, !PT ;  /* 0x0000000116167812 */ /* 0x000fe400078ec0ff */
[----:B------:R-:W-:-:S02]  /*2c90*/  IADD3.X R26, PT, PT, R26, R24, ~R15, P1, P2 ;  /* 0x000000181a1a7210 */ /* 0x000fc40000fe4c0f */
[----:B------:R-:W-:Y:S02]  /*2ca0*/  ISETP.GE.U32.AND P0, PT, R25, R16, PT ;  /* 0x000000101900720c */ /* 0x000fe40003f06070 */
[----:B------:R-:W-:Y:S02]  /*2cb0*/  IADD3 R15, P1, PT, RZ, -R22, RZ ;  /* 0x80000016ff0f7210 */ /* 0x000fe40007f3e0ff */
[----:B------:R-:W-:Y:S01]  /*2cc0*/  ISETP.GE.U32.AND.EX P0, PT, R26, R17, PT, P0 ;  /* 0x000000111a00720c */ /* 0x000fe20003f06100 */
[----:B------:R-:W1:Y:S01]  /*2cd0*/  LDS.64 R22, [R5+0x20] ;  /* 0x0000200005167984 */ /* 0x000e620000000a00 */
[----:B---3--:R-:W-:Y:S01]  /*2ce0*/  LOP3.LUT R15, R20, R15, RZ, 0xc0, !PT ;  /* 0x0000000f140f7212 */ /* 0x008fe200078ec0ff */
[----:B------:R-:W-:Y:S01]  /*2cf0*/  IMAD.X R27, RZ, RZ, -0x1, P1 ;  /* 0xffffffffff1b7424 */ /* 0x000fe200008e06ff */
[----:B------:R-:W-:Y:S01]  /*2d00*/  SEL R20, R16, RZ, P0 ;  /* 0x000000ff10147207 */ /* 0x000fe20000000000 */
[----:B------:R-:W-:Y:S03]  /*2d10*/  BAR.SYNC.DEFER_BLOCKING 0x0 ;  /* 0x0000000000007b1d */ /* 0x000fe60000010000 */
[----:B------:R-:W-:-:S02]  /*2d20*/  IADD3 R15, P1, P2, R15, R25, -R20 ;  /* 0x000000190f0f7210 */ /* 0x000fc40007a3e814 */
[----:B------:R-:W-:Y:S02]  /*2d30*/  LOP3.LUT R24, R21, R27, RZ, 0xc0, !PT ;  /* 0x0000001b15187212 */ /* 0x000fe400078ec0ff */
[----:B------:R-:W-:Y:S02]  /*2d40*/  SHF.R.U32.HI R20, RZ, 0x3, R14 ;  /* 0x00000003ff147819 */ /* 0x000fe4000001160e */
[----:B------:R-:W-:Y:S02]  /*2d50*/  SEL R21, R17, RZ, P0 ;  /* 0x000000ff11157207 */ /* 0x000fe40000000000 */
[----:B------:R-:W-:Y:S02]  /*2d60*/  LOP3.LUT R20, R20, 0x1, RZ, 0xc0, !PT ;  /* 0x0000000114147812 */ /* 0x000fe400078ec0ff */
[----:B------:R-:W-:Y:S02]  /*2d70*/  IADD3.X R24, PT, PT, R24, R26, ~R21, P1, P2 ;  /* 0x0000001a18187210 */ /* 0x000fe40000fe4c15 */
[----:B------:R-:W-:-:S02]  /*2d80*/  ISETP.GE.U32.AND P0, PT, R15, R16, PT ;  /* 0x000000100f00720c */ /* 0x000fc40003f06070 */
[----:B------:R-:W-:Y:S02]  /*2d90*/  IADD3 R21, P1, PT, RZ, -R20, RZ ;  /* 0x80000014ff157210 */ /* 0x000fe40007f3e0ff */
[----:B------:R-:W-:Y:S02]  /*2da0*/  ISETP.GE.U32.AND.EX P0, PT, R24, R17, PT, P0 ;  /* 0x000000111800720c */ /* 0x000fe40003f06100 */
[----:B0-----:R-:W-:Y:S01]  /*2db0*/  LOP3.LUT R21, R18, R21, RZ, 0xc0, !PT ;  /* 0x0000001512157212 */ /* 0x001fe200078ec0ff */
[----:B------:R-:W-:Y:S01]  /*2dc0*/  IMAD.X R25, RZ, RZ, -0x1, P1 ;  /* 0xffffffffff197424 */ /* 0x000fe200008e06ff */
[----:B------:R-:W-:Y:S02]  /*2dd0*/  SEL R18, R16, RZ, P0 ;  /* 0x000000ff10127207 */ /* 0x000fe40000000000 */
[----:B------:R-:W-:Y:S02]  /*2de0*/  SHF.R.U32.HI R14, RZ, 0x4, R14 ;  /* 0x00000004ff0e7819 */ /* 0x000fe4000001160e */
[----:B------:R-:W-:-:S02]  /*2df0*/  IADD3 R21, P1, P2, R21, R15, -R18 ;  /* 0x0000000f15157210 */ /* 0x000fc40007a3e812 */
[----:B------:R-:W-:Y:S02]  /*2e00*/  LOP3.LUT R20, R19, R25, RZ, 0xc0, !PT ;  /* 0x0000001913147212 */ /* 0x000fe400078ec0ff */
[----:B------:R-:W-:Y:S02]  /*2e10*/  SEL R15, R17, RZ, P0 ;  /* 0x000000ff110f7207 */ /* 0x000fe40000000000 */
[----:B------:R-:W-:Y:S02]  /*2e20*/  LOP3.LUT R14, R14, 0x1, RZ, 0xc0, !PT ;  /* 0x000000010e0e7812 */ /* 0x000fe400078ec0ff */
[----:B------:R-:W-:Y:S02]  /*2e30*/  IADD3.X R20, PT, PT, R20, R24, ~R15, P1, P2 ;  /* 0x0000001814147210 */ /* 0x000fe40000fe4c0f */
[----:B------:R-:W-:Y:S02]  /*2e40*/  ISETP.GE.U32.AND P0, PT, R21, R16, PT ;  /* 0x000000101500720c */ /* 0x000fe40003f06070 */
[----:B------:R-:W-:-:S02]  /*2e50*/  IADD3 R15, P1, PT, RZ, -R14, RZ ;  /* 0x8000000eff0f7210 */ /* 0x000fc40007f3e0ff */
[----:B------:R-:W-:Y:S02]  /*2e60*/  ISETP.GE.U32.AND.EX P0, PT, R20, R17, PT, P0 ;  /* 0x000000111400720c */ /* 0x000fe40003f06100 */
[----:B-1----:R-:W-:Y:S01]  /*2e70*/  LOP3.LUT R15, R22, R15, RZ, 0xc0, !PT ;  /* 0x0000000f160f7212 */ /* 0x002fe200078ec0ff */
        /* <DEDUP_REMOVED lines=14> */
.L_x_858:
[----:B-1----:R-:W1:Y:S01]  /*2f60*/  LDS.64 R14, [R8+-0x8] ;  /* 0xfffff800080e7984 */ /* 0x002e620000000a00 */
[----:B0-----:R-:W-:Y:S01]  /*2f70*/  IADD3 R17, PT, PT, -R12, 0x3f, RZ ;  /* 0x0000003f0c117810 */ /* 0x001fe20007ffe1ff */
[----:B------:R-:W0:Y:S01]  /*2f80*/  LDCU UR5, c[0x0][0x384] ;  /* 0x00007080ff0577ac */ /* 0x000e220008000800 */
[----:B------:R-:W-:Y:S02]  /*2f90*/  BSSY.RECONVERGENT B0, `(.L_x_861) ;  /* 0x0000034000007945 */ /* 0x000fe40003800200 */
[----:B-1----:R-:W-:-:S04]  /*2fa0*/  SHF.R.U64 R12, R14, R17, R15 ;  /* 0x000000110e0c7219 */ /* 0x002fc8000000120f */
[----:B------:R-:W-:-:S04]  /*2fb0*/  LOP3.LUT R12, R12, 0x1, RZ, 0xc0, !PT ;  /* 0x000000010c0c7812 */ /* 0x000fc800078ec0ff */
[----:B------:R-:W-:Y:S01]  /*2fc0*/  ISETP.NE.U32.AND P0, PT, R12, 0x1, PT ;  /* 0x000000010c00780c */ /* 0x000fe20003f05070 */
[----:B------:R-:W-:-:S03]  /*2fd0*/  IMAD.IADD R12, R0, 0x1, R13 ;  /* 0x00000001000c7824 */ /* 0x000fc600078e020d */
[----:B------:R-:W-:-:S13]  /*2fe0*/  ISETP.NE.U32.AND.EX P0, PT, RZ, RZ, PT, P0 ;  /* 0x000000ffff00720c */ /* 0x000fda0003f05100 */
[----:B------:R1:W-:Y:S01]  /*2ff0*/  @P0 STS.64 [R4], RZ ;  /* 0x000000ff04000388 */ /* 0x0003e20000000a00 */
[----:B------:R-:W-:Y:S01]  /*3000*/  BAR.SYNC.DEFER_BLOCKING 0x0 ;  /* 0x0000000000007b1d */ /* 0x000fe20000010000 */
[----:B0-----:R-:W-:-:S13]  /*3010*/  ISETP.GE.AND P0, PT, R12, UR5, PT ;  /* 0x000000050c007c0c */ /* 0x001fda000bf06270 */
[----:B-1----:R-:W-:Y:S05]  /*3020*/  @P0 BRA `(.L_x_862) ;  /* 0x0000000000a80947 */ /* 0x002fea0003800000 */
        /* <DEDUP_REMOVED lines=22> */
[----:B---3--:R-:W-:-:S04]  /*3190*/  IADD3 R23, P0, P1, R18, R25, -R23 ;  /* 0x0000001912177210 */ /* 0x008fc8000791e817 */
        /* <DEDUP_REMOVED lines=19> */
.L_x_862:
[----:B------:R-:W-:Y:S05]  /*32d0*/  BSYNC.RECONVERGENT B0 ;  /* 0x0000000000007941 */ /* 0x000fea0003800200 */
.L_x_861:
        /* <DEDUP_REMOVED lines=15> */
.L_x_841:
[----:B------:R-:W0:Y:S02]  /*33d0*/  S2R R4, SR_TID.X ;  /* 0x0000000000047919 */ /* 0x000e240000002100 */
[----:B0-----:R-:W-:-:S13]  /*33e0*/  ISETP.NE.AND P0, PT, R4, RZ, PT ;  /* 0x000000ff0400720c */ /* 0x001fda0003f05270 */
[----:B------:R-:W-:Y:S05]  /*33f0*/  @P0 EXIT ;  /* 0x000000000000094d */ /* 0x000fea0003800000 */
[----:B------:R-:W0:Y:S02]  /*3400*/  LDC.64 R4, c[0x0][0x398] ;  /* 0x0000e600ff047b82 */ /* 0x000e240000000a00 */
[----:B0-----:R-:W-:-:S05]  /*3410*/  IMAD.WIDE R4, R0, 0x8, R4 ;  /* 0x0000000800047825 */ /* 0x001fca00078e0204 */
[----:B------:R-:W-:Y:S01]  /*3420*/  STG.E.64 desc[UR6][R4.64], R2 ;  /* 0x0000000204007986 */ /* 0x000fe2000c101b06 */
[----:B------:R-:W-:Y:S05]  /*3430*/  EXIT ;  /* 0x000000000000794d */ /* 0x000fea0003800000 */
.L_x_864:
        /* <DEDUP_REMOVED lines=12> */
.L_x_994:


//--------------------- .text._Z3ha2ILi4EEviiPjPiPyy --------------------------
	.section	.text._Z3ha2ILi4EEviiPjPiPyy,"ax",@progbits
	.align	128
        .global         _Z3ha2ILi4EEviiPjPiPyy
        .type           _Z3ha2ILi4EEviiPjPiPyy,@function
        .size           _Z3ha2ILi4EEviiPjPiPyy,(.L_x_995 - _Z3ha2ILi4EEviiPjPiPyy)
        .other          _Z3ha2ILi4EEviiPjPiPyy,@"STO_CUDA_ENTRY STV_DEFAULT"
_Z3ha2ILi4EEviiPjPiPyy:
.text._Z3ha2ILi4EEviiPjPiPyy:
        /* <DEDUP_REMOVED lines=25> */
.L_x_872:
        /* <DEDUP_REMOVED lines=9> */
.L_x_868:
        /* <DEDUP_REMOVED lines=45> */
[C---:B------:R-:W-:Y:S01]  /*04f0*/  VIADD R3, R15.reuse, 0x7 ;  /* 0x000000070f037836 */ /* 0x040fe20000000000 */
[----:B------:R-:W-:Y:S02]  /*0500*/  SHF.R.S32.HI R13, RZ, 0x1f, R21 ;  /* 0x0000001fff0d7819 */ /* 0x000fe40000011415 */
[----:B------:R-:W-:Y:S01]  /*0510*/  LOP3.LUT R29, R26, R2, R29, 0xfe, !PT ;  /* 0x000000021a1d7212 */ /* 0x000fe200078efe1d */
[----:B------:R-:W-:Y:S01]  /*0520*/  VIADD R2, R15, 0x6 ;  /* 0x000000060f027836 */ /* 0x000fe20000000000 */
[----:B------:R-:W-:-:S02]  /*0530*/  SHF.R.S32.HI R25, RZ, 0x1f, R24 ;  /* 0x0000001fff197819 */ /* 0x000fc40000011418 */
[----:B------:R-:W-:Y:S02]  /*0540*/  LOP3.LUT R28, R27, R28, R32, 0xfe, !PT ;  /* 0x0000001c1b1c7212 */ /* 0x000fe400078efe20 */
[CC--:B------:R-:W-:Y:S02]  /*0550*/  SHF.L.U32 R27, R21.reuse, R2.reuse, RZ ;  /* 0x00000002151b7219 */ /* 0x0c0fe400000006ff */
[CC--:B------:R-:W-:Y:S02]  /*0560*/  SHF.L.U32 R26, R24.reuse, R3.reuse, RZ ;  /* 0x00000003181a7219 */ /* 0x0c0fe400000006ff */
[----:B------:R-:W-:Y:S02]  /*0570*/  SHF.L.U64.HI R2, R21, R2, R13 ;  /* 0x0000000215027219 */ /* 0x000fe4000001020d */
        /* <DEDUP_REMOVED lines=14> */
[----:B------:R-:W-:Y:S02]  /*0660*/  SHF.R.S32.HI R2, RZ, 0x1f, R14 ;  /* 0x0000001fff027819 */ /* 0x000fe4000001140e */
[----:B------:R-:W-:Y:S02]  /*0670*/  LOP3.LUT R24, R21, R24, R27, 0xfe, !PT ;  /* 0x0000001815187212 */ /* 0x000fe400078efe1b */
        /* <DEDUP_REMOVED lines=8> */
[----:B------:R-:W-:Y:S02]  /*0700*/  SHF.R.S32.HI R2, RZ, 0x1f, R10 ;  /* 0x0000001fff027819 */ /* 0x000fe4000001140a */
[----:B------:R-:W-:-:S02]  /*0710*/  LOP3.LUT R21, R19, R14, R24, 0xfe, !PT ;  /* 0x0000000e13157212 */ /* 0x000fc400078efe18 */
        /* <DEDUP_REMOVED lines=21> */
.L_x_867:
        /* <DEDUP_REMOVED lines=55> */
.L_x_870:
        /* <DEDUP_REMOVED lines=30> */
.L_x_871:
        /* <DEDUP_REMOVED lines=27> */
.L_x_869:
        /* <DEDUP_REMOVED lines=9> */
.L_x_866:
[----:B------:R-:W-:Y:S05]  /*1000*/  BSYNC.RECONVERGENT B0 ;  /* 0x0000000000007941 */ /* 0x000fea0003800200 */
.L_x_865:
        /* <DEDUP_REMOVED lines=8> */
[----:B------:R-:W-:Y:S01]  /*1090*/  CS2R R2, SRZ ;  /* 0x0000000000027805 */ /* 0x000fe2000001ff00 */
[----:B------:R-:W-:Y:S01]  /*10a0*/  VIADD R20, R16, 0xffffffff ;  /* 0xffffffff10147836 */ /* 0x000fe20000000000 */
[----:B------:R-:W-:Y:S01]  /*10b0*/  UMOV UR4, 0x400 ;  /* 0x0000040000047882 */ /* 0x000fe20000000000 */
[----:B------:R-:W-:Y:S01]  /*10c0*/  CS2R R6, SRZ ;  /* 0x0000000000067805 */ /* 0x000fe2000001ff00 */
[----:B------:R-:W-:Y:S01]  /*10d0*/  UIADD3 UR6, UPT, UPT, UR4, 0x2000, URZ ;  /* 0x0000200004067890 */ /* 0x000fe2000fffe0ff */
[----:B-1----:R-:W-:Y:S01]  /*10e0*/  IMAD R5, R9, UR7, RZ ;  /* 0x0000000709057c24 */ /* 0x002fe2000f8e02ff */
[----:B0-----:R-:W-:Y:S02]  /*10f0*/  ULEA UR4, UR5, UR4, 0x18 ;  /* 0x0000000405047291 */ /* 0x001fe4000f8ec0ff */
[----:B------:R-:W-:-:S04]  /*1100*/  ULEA UR6, UR5, UR6, 0x18 ;  /* 0x0000000605067291 */ /* 0x000fc8000f8ec0ff */
[----:B------:R-:W-:Y:S02]  /*1110*/  LEA R17, R17, UR4, 0x3 ;  /* 0x0000000411117c11 */ /* 0x000fe4000f8e18ff */
[----:B------:R-:W-:Y:S02]  /*1120*/  LEA R4, R8, UR4, 0x5 ;  /* 0x0000000408047c11 */ /* 0x000fe4000f8e28ff */
[----:B------:R-:W-:-:S07]  /*1130*/  LEA R16, R16, UR6, 0x3 ;  /* 0x0000000610107c11 */ /* 0x000fce000f8e18ff */
.L_x_895:
        /* <DEDUP_REMOVED lines=24> */
.L_x_882:
        /* <DEDUP_REMOVED lines=67> */
.L_x_881:
[----:B------:R-:W-:Y:S05]  /*16f0*/  BSYNC.RECONVERGENT B3 ;  /* 0x0000000000037941 */ /* 0x000fea0003800200 */
.L_x_880:
        /* <DEDUP_REMOVED lines=38> */
.L_x_884:
[----:B------:R-:W-:Y:S05]  /*1960*/  BSYNC.RECONVERGENT B3 ;  /* 0x0000000000037941 */ /* 0x000fea0003800200 */
.L_x_883:
[----:B------:R-:W-:-:S13]  /*1970*/  ISETP.NE.OR P0, PT, R9, RZ, P0 ;  /* 0x000000ff0900720c */ /* 0x000fda0000705670 */
[----:B------:R-:W-:Y:S05]  /*1980*/  @!P0 BREAK.RELIABLE B0 ;  /* 0x0000000000008942 */ /* 0x000fea0003800100 */
[----:B------:R-:W-:Y:S05]  /*1990*/  @!P0 BRA `(.L_x_877) ;  /* 0x0000000000508947 */ /* 0x000fea0003800000 */
.L_x_879:
[----:B------:R-:W-:Y:S05]  /*19a0*/  BSYNC.RELIABLE B0 ;  /* 0x0000000000007941 */ /* 0x000fea0003800100 */
.L_x_878:
        /* <DEDUP_REMOVED lines=19> */
.L_x_877:
[----:B------:R-:W-:Y:S05]  /*1ae0*/  BSYNC.RECONVERGENT B1 ;  /* 0x0000000000017941 */ /* 0x000fea0003800200 */
.L_x_876:
        /* <DEDUP_REMOVED lines=18> */
.L_x_875:
[----:B------:R-:W-:Y:S05]  /*1c10*/  BSYNC.RECONVERGENT B2 ;  /* 0x0000000000027941 */ /* 0x000fea0003800200 */
.L_x_874:
[----:B------:R-:W-:Y:S05]  /*1c20*/  WARPSYNC.ALL ;  /* 0x0000000000007948 */ /* 0x000fea0003800000 */
[----:B------:R-:W-:Y:S01]  /*1c30*/  IADD3 R9, P0, PT, RZ, -R10, RZ ;  /* 0x8000000aff097210 */ /* 0x000fe20007f1e0ff */
[----:B------:R-:W0:Y:S01]  /*1c40*/  S2R R12, SR_CgaCtaId ;  /* 0x00000000000c7919 */ /* 0x000e220000008800 */
[----:B------:R-:W1:Y:S01]  /*1c50*/  LDCU UR4, c[0x0][0x380] ;  /* 0x00007000ff0477ac */ /* 0x000e620008000800 */
[----:B------:R-:W-:Y:S02]  /*1c60*/  IMAD.MOV.U32 R22, RZ, RZ, RZ ;  /* 0x000000ffff167224 */ /* 0x000fe400078e00ff */
[----:B------:R-:W-:-:S05]  /*1c70*/  IMAD.X R8, RZ, RZ, ~R11, P0 ;  /* 0x000000ffff087224 */ /* 0x000fca00000e0e0b */
[----:B------:R-:W-:Y:S02]  /*1c80*/  LOP3.LUT R11, R11, R8, RZ, 0xc0, !PT ;  /* 0x000000080b0b7212 */ /* 0x000fe400078ec0ff */
[----:B------:R-:W-:Y:S02]  /*1c90*/  MOV R8, 0x400 ;  /* 0x0000040000087802 */ /* 0x000fe40000000f00 */
        /* <DEDUP_REMOVED lines=22> */
.L_x_888:
        /* <DEDUP_REMOVED lines=36> */
.L_x_887:
[----:B------:R-:W-:Y:S05]  /*2040*/  BSYNC.RECONVERGENT B0 ;  /* 0x0000000000007941 */ /* 0x000fea0003800200 */
.L_x_886:
        /* <DEDUP_REMOVED lines=29> */
.L_x_889:
[----:B------:R-:W-:Y:S05]  /*2220*/  BSYNC.RECONVERGENT B0 ;  /* 0x0000000000007941 */ /* 0x000fea0003800200 */
.L_x_885:
        /* <DEDUP_REMOVED lines=13> */
[----:B------:R-:W-:Y:S02]  /*2300*/  SHF.R.U32.HI R10, RZ, 0x1, R22 ;  /* 0x00000001ff0a7819 */ /* 0x000fe40000011616 */
        /* <DEDUP_REMOVED lines=9> */
[----:B------:R-:W-:Y:S02]  /*23a0*/  IMAD.X R37, RZ, RZ, -0x1, P0 ;  /* 0xffffffffff257424 */ /* 0x000fe400000e06ff */
[----:B------:R-:W-:-:S02]  /*23b0*/  IMAD.X R31, RZ, RZ, -0x1, P1 ;  /* 0xffffffffff1f7424 */ /* 0x000fc400008e06ff */
[----:B------:R-:W-:-:S08]  /*23c0*/  IMAD.X R33, RZ, RZ, -0x1, P3 ;  /* 0xffffffffff217424 */ /* 0x000fd000018e06ff */
.L_x_892:
        /* <DEDUP_REMOVED lines=39> */
[----:B------:R-:W0:Y:S02]  /*2640*/  LDS.128 R8, [R4] ;  /* 0x0000000004087984 */ /* 0x000e240000000c00 */
[----:B0-----:R-:W-:Y:S02]  /*2650*/  LOP3.LUT R15, R8, R25, RZ, 0xc0, !PT ;  /* 0x00000019080f7212 */ /* 0x001fe400078ec0ff */
[----:B------:R-:W-:-:S02]  /*2660*/  LOP3.LUT R30, R9, R29, RZ, 0xc0, !PT ;  /* 0x0000001d091e7212 */ /* 0x000fc400078ec0ff */
[----:B------:R-:W-:Y:S02]  /*2670*/  ISETP.GE.U32.AND P0, PT, R15, R18, PT ;  /* 0x000000120f00720c */ /* 0x000fe40003f06070 */
[----:B------:R-:W-:Y:S02]  /*2680*/  LOP3.LUT R10, R10, R27, RZ, 0xc0, !PT ;  /* 0x0000001b0a0a7212 */ /* 0x000fe400078ec0ff */
[----:B------:R-:W-:Y:S02]  /*2690*/  ISETP.GE.U32.AND.EX P0, PT, R30, R19, PT, P0 ;  /* 0x000000131e00720c */ /* 0x000fe40003f06100 */
[----:B------:R-:W-:Y:S02]  /*26a0*/  LOP3.LUT R11, R11, R33, RZ, 0xc0, !PT ;  /* 0x000000210b0b7212 */ /* 0x000fe400078ec0ff */
[----:B------:R-:W-:Y:S02]  /*26b0*/  SEL R13, R18, RZ, P0 ;  /* 0x000000ff120d7207 */ /* 0x000fe40000000000 */
[----:B------:R-:W-:-:S02]  /*26c0*/  SEL R8, R19, RZ, P0 ;  /* 0x000000ff13087207 */ /* 0x000fc40000000000 */
        /* <DEDUP_REMOVED lines=19> */
[----:B------:R-:W-:Y:S02]  /*2800*/  LOP3.LUT R11, R21, 0xfffffffe, RZ, 0xc0, !PT ;  /* 0xfffffffe150b7812 */ /* 0x000fe400078ec0ff */
        /* <DEDUP_REMOVED lines=12> */
.L_x_891:
[----:B------:R-:W1:Y:S02]  /*28d0*/  LDCU UR4, c[0x0][0x380] ;  /* 0x00007000ff0477ac */ /* 0x000e640008000800 */
[----:B-1----:R-:W-:-:S09]  /*28e0*/  ULOP3.LUT UP0, URZ, UR4, 0x1, URZ, 0xc0, !UPT ;  /* 0x0000000104ff7892 */ /* 0x002fd2000f80c0ff */
[----:B------:R-:W-:Y:S05]  /*28f0*/  BRA.U !UP0, `(.L_x_890) ;  /* 0x0000000108d47547 */ /* 0x000fea000b800000 */
[----:B0-----:R-:W0:Y:S01]  /*2900*/  LDS.128 R8, [R4] ;  /* 0x0000000004087984 */ /* 0x001e220000000c00 */
[----:B------:R-:W1:Y:S01]  /*2910*/  LDC.64 R18, c[0x0][0x3a0] ;  /* 0x0000e800ff127b82 */ /* 0x000e620000000a00 */
[----:B------:R-:W-:Y:S02]  /*2920*/  LOP3.LUT R25, R22, 0x1, RZ, 0xc0, !PT ;  /* 0x0000000116197812 */ /* 0x000fe400078ec0ff */
[----:B------:R-:W2:Y:S01]  /*2930*/  LDS.128 R12, [R4+0x10] ;  /* 0x00001000040c7984 */ /* 0x000ea20000000c00 */
[----:B------:R-:W-:-:S04]  /*2940*/  SHF.R.U32.HI R26, RZ, 0x1, R22 ;  /* 0x00000001ff1a7819 */ /* 0x000fc80000011616 */
[----:B------:R-:W-:Y:S01]  /*2950*/  BAR.SYNC.DEFER_BLOCKING 0x0 ;  /* 0x0000000000007b1d */ /* 0x000fe20000010000 */
[----:B------:R-:W-:-:S05]  /*2960*/  IADD3 R25, P0, PT, RZ, -R25, RZ ;  /* 0x80000019ff197210 */ /* 0x000fca0007f1e0ff */
[----:B------:R-:W-:Y:S01]  /*2970*/  IMAD.X R27, RZ, RZ, -0x1, P0 ;  /* 0xffffffffff1b7424 */ /* 0x000fe200000e06ff */
[----:B0-----:R-:W-:Y:S02]  /*2980*/  LOP3.LUT R25, R8, R25, RZ, 0xc0, !PT ;  /* 0x0000001908197212 */ /* 0x001fe400078ec0ff */
[----:B------:R-:W-:Y:S02]  /*2990*/  LOP3.LUT R8, R26, 0x1, RZ, 0xc0, !PT ;  /* 0x000000011a087812 */ /* 0x000fe400078ec0ff */
[----:B------:R-:W-:Y:S02]  /*29a0*/  LOP3.LUT R26, R9, R27, RZ, 0xc0, !PT ;  /* 0x0000001b091a7212 */ /* 0x000fe400078ec0ff */
[----:B-1----:R-:W-:Y:S02]  /*29b0*/  ISETP.GE.U32.AND P0, PT, R25, R18, PT ;  /* 0x000000121900720c */ /* 0x002fe40003f06070 */
[----:B------:R-:W-:Y:S02]  /*29c0*/  IADD3 R9, P1, PT, RZ, -R8, RZ ;  /* 0x80000008ff097210 */ /* 0x000fe40007f3e0ff */
[----:B------:R-:W-:-:S02]  /*29d0*/  ISETP.GE.U32.AND.EX P0, PT, R26, R19, PT, P0 ;  /* 0x000000131a00720c */ /* 0x000fc40003f06100 */
        /* <DEDUP_REMOVED lines=12> */
[----:B--2---:R-:W-:Y:S01]  /*2aa0*/  LOP3.LUT R8, R12, R9, RZ, 0xc0, !PT ;  /* 0x000000090c087212 */ /* 0x004fe200078ec0ff */
        /* <DEDUP_REMOVED lines=26> */
.L_x_890:
        /* <DEDUP_REMOVED lines=46> */
.L_x_894:
[----:B------:R-:W-:Y:S05]  /*2f30*/  BSYNC.RECONVERGENT B0 ;  /* 0x0000000000007941 */ /* 0x000fea0003800200 */
.L_x_893:
        /* <DEDUP_REMOVED lines=15> */
.L_x_873:
[----:B-----5:R-:W0:Y:S02]  /*3030*/  S2R R0, SR_TID.X ;  /* 0x0000000000007919 */ /* 0x020e240000002100 */
[----:B0-----:R-:W-:-:S13]  /*3040*/  ISETP.NE.AND P0, PT, R0, RZ, PT ;  /* 0x000000ff0000720c */ /* 0x001fda0003f05270 */
[----:B------:R-:W-:Y:S05]  /*3050*/  @P0 EXIT ;  /* 0x000000000000094d */ /* 0x000fea0003800000 */
[----:B------:R-:W0:Y:S02]  /*3060*/  LDC.64 R2, c[0x0][0x398] ;  /* 0x0000e600ff027b82 */ /* 0x000e240000000a00 */
[----:B0-----:R-:W-:-:S05]  /*3070*/  IMAD.WIDE R2, R23, 0x8, R2 ;  /* 0x0000000817027825 */ /* 0x001fca00078e0202 */
[----:B------:R-:W-:Y:S01]  /*3080*/  STG.E.64 desc[UR8][R2.64], R6 ;  /* 0x0000000602007986 */ /* 0x000fe2000c101b08 */
[----:B------:R-:W-:Y:S05]  /*3090*/  EXIT ;  /* 0x000000000000794d */ /* 0x000fea0003800000 */
.L_x_896:
        /* <DEDUP_REMOVED lines=14> */
.L_x_995:


//--------------------- .text._Z3ha2ILi3EEviiPjPiPyy --------------------------
	.section	.text._Z3ha2ILi3EEviiPjPiPyy,"ax",@progbits
	.align	128
        .global         _Z3ha2ILi3EEviiPjPiPyy
        .type           _Z3ha2ILi3EEviiPjPiPyy,@function
        .size           _Z3ha2ILi3EEviiPjPiPyy,(.L_x_996 - _Z3ha2ILi3EEviiPjPiPyy)
        .other          _Z3ha2ILi3EEviiPjPiPyy,@"STO_CUDA_ENTRY STV_DEFAULT"
_Z3ha2ILi3EEviiPjPiPyy:
.text._Z3ha2ILi3EEviiPjPiPyy:
        /* <DEDUP_REMOVED lines=25> */
.L_x_904:
        /* <DEDUP_REMOVED lines=11> */
.L_x_900:
        /* <DEDUP_REMOVED lines=101> */
.L_x_899:
        /* <DEDUP_REMOVED lines=55> */
.L_x_902:
        /* <DEDUP_REMOVED lines=30> */
.L_x_903:
        /* <DEDUP_REMOVED lines=27> */
.L_x_901:
        /* <DEDUP_REMOVED lines=10> */
.L_x_898:
[----:B------:R-:W-:Y:S05]  /*1030*/  BSYNC.RECONVERGENT B0 ;  /* 0x0000000000007941 */ /* 0x000fea0003800200 */
.L_x_897:
        /* <DEDUP_REMOVED lines=10> */
[----:B------:R-:W-:Y:S01]  /*10e0*/  VIADD R3, R5, 0x2000 ;  /* 0x0000200005037836 */ /* 0x000fe20000000000 */
[----:B------:R-:W-:Y:S01]  /*10f0*/  ISETP.GE.U32.AND P4, PT, R4, 0x3, PT ;  /* 0x000000030400780c */ /* 0x000fe20003f86070 */
[----:B------:R-:W-:Y:S02]  /*1100*/  IMAD.MOV.U32 R13, RZ, RZ, RZ ;  /* 0x000000ffff0d7224 */ /* 0x000fe400078e00ff */
        /* <DEDUP_REMOVED lines=9> */
.L_x_929:
[----:B------:R-:W0:Y:S01]  /*11a0*/  S2R R12, SR_TID.X ;  /* 0x00000000000c7919 */ /* 0x000e220000002100 */
[----:B------:R-:W-:Y:S01]  /*11b0*/  BSSY.RECONVERGENT B2, `(.L_x_906) ;  /* 0x00000ac000027945 */ /* 0x000fe20003800200 */
[----:B-----5:R-:W-:Y:S02]  /*11c0*/  IMAD.MOV.U32 R15, RZ, RZ, R6 ;  /* 0x000000ffff0f7224 */ /* 0x020fe400078e0006 */
[----:B------:R-:W-:Y:S01]  /*11d0*/  IMAD.MOV.U32 R16, RZ, RZ, R11 ;  /* 0x000000ffff107224 */ /* 0x000fe200078e000b */
[----:B0-----:R-:W-:-:S13]  /*11e0*/  ISETP.NE.AND P0, PT, R12, RZ, PT ;  /* 0x000000ff0c00720c */ /* 0x001fda0003f05270 */
[----:B--2---:R-:W-:Y:S05]  /*11f0*/  @!P0 BRA `(.L_x_907) ;  /* 0x00000008009c8947 */ /* 0x004fea0003800000 */
        /* <DEDUP_REMOVED lines=18> */
.L_x_914:
        /* <DEDUP_REMOVED lines=67> */
.L_x_913:
[----:B------:R-:W-:Y:S05]  /*1750*/  BSYNC.RECONVERGENT B3 ;  /* 0x0000000000037941 */ /* 0x000fea0003800200 */
.L_x_912:
        /* <DEDUP_REMOVED lines=38> */
.L_x_916:
[----:B------:R-:W-:Y:S05]  /*19c0*/  BSYNC.RECONVERGENT B3 ;  /* 0x0000000000037941 */ /* 0x000fea0003800200 */
.L_x_915:
[----:B------:R-:W-:-:S13]  /*19d0*/  ISETP.NE.OR P0, PT, R14, RZ, P0 ;  /* 0x000000ff0e00720c */ /* 0x000fda0000705670 */
[----:B------:R-:W-:Y:S05]  /*19e0*/  @!P0 BREAK.RELIABLE B0 ;  /* 0x0000000000008942 */ /* 0x000fea0003800100 */
[----:B------:R-:W-:Y:S05]  /*19f0*/  @!P0 BRA `(.L_x_909) ;  /* 0x0000000000508947 */ /* 0x000fea0003800000 */
.L_x_911:
[----:B------:R-:W-:Y:S05]  /*1a00*/  BSYNC.RELIABLE B0 ;  /* 0x0000000000007941 */ /* 0x000fea0003800100 */
.L_x_910:
        /* <DEDUP_REMOVED lines=19> */
.L_x_909:
[----:B------:R-:W-:Y:S05]  /*1b40*/  BSYNC.RECONVERGENT B1 ;  /* 0x0000000000017941 */ /* 0x000fea0003800200 */
.L_x_908:
        /* <DEDUP_REMOVED lines=18> */
.L_x_907:
[----:B------:R-:W-:Y:S05]  /*1c70*/  BSYNC.RECONVERGENT B2 ;  /* 0x0000000000027941 */ /* 0x000fea0003800200 */
.L_x_906:
        /* <DEDUP_REMOVED lines=30> */
.L_x_920:
        /* <DEDUP_REMOVED lines=38> */
.L_x_919:
[----:B------:R-:W-:Y:S05]  /*20c0*/  BSYNC.RECONVERGENT B0 ;  /* 0x0000000000007941 */ /* 0x000fea0003800200 */
.L_x_918:
        /* <DEDUP_REMOVED lines=29> */
.L_x_921:
[----:B------:R-:W-:Y:S05]  /*22a0*/  BSYNC.RECONVERGENT B0 ;  /* 0x0000000000007941 */ /* 0x000fea0003800200 */
.L_x_917:
[----:B0-----:R-:W-:Y:S01]  /*22b0*/  SHF.R.U64 R16, R16, R9, R17 ;  /* 0x0000000910107219 */ /* 0x001fe20000001211 */
[----:B------:R-:W-:Y:S01]  /*22c0*/  IMAD.MOV.U32 R17, RZ, RZ, RZ ;  /* 0x000000ffff117224 */ /* 0x000fe200078e00ff */
[----:B------:R-:W-:Y:S02]  /*22d0*/  UISETP.GE.AND UP0, UPT, UR4, 0x3, UPT ;  /* 0x000000030400788c */ /* 0x000fe4000bf06270 */
[----:B------:R-:W-:-:S05]  /*22e0*/  LOP3.LUT R16, R16, 0x1, RZ, 0xc0, !PT ;  /* 0x0000000110107812 */ /* 0x000fca00078ec0ff */
[----:B------:R0:W-:Y:S01]  /*22f0*/  STS.64 [R4], R16 ;  /* 0x0000001004007388 */ /* 0x0001e20000000a00 */
[----:B------:R-:W-:Y:S06]  /*2300*/  BAR.SYNC.DEFER_BLOCKING 0x0 ;  /* 0x0000000000007b1d */ /* 0x000fec0000010000 */
[----:B------:R-:W-:Y:S05]  /*2310*/  BRA.U !UP0, `(.L_x_922) ;  /* 0x0000000d08f87547 */ /* 0x000fea000b800000 */
[----:B------:R-:W-:Y:S04]  /*2320*/  BSSY.RECONVERGENT B0, `(.L_x_923) ;  /* 0x000008d000007945 */ /* 0x000fe80003800200 */
[----:B------:R-:W-:Y:S05]  /*2330*/  @!P4 BRA `(.L_x_924) ;  /* 0x00000008002cc947 */ /* 0x000fea0003800000 */
[--C-:B------:R-:W-:Y:S01]  /*2340*/  SHF.R.U32.HI R15, RZ, 0x1, R14.reuse ;  /* 0x00000001ff0f7819 */ /* 0x100fe2000001160e */
[----:B------:R-:W-:Y:S01]  /*2350*/  IMAD.MOV.U32 R24, RZ, RZ, RZ ;  /* 0x000000ffff187224 */ /* 0x000fe200078e00ff */
[----:B0-----:R-:W-:Y:S02]  /*2360*/  SHF.R.U32.HI R16, RZ, 0x2, R14 ;  /* 0x00000002ff107819 */ /* 0x001fe4000001160e */
[----:B------:R-:W-:Y:S02]  /*2370*/  LOP3.LUT R17, R14, 0x1, RZ, 0xc0, !PT ;  /* 0x000000010e117812 */ /* 0x000fe400078ec0ff */
[----:B------:R-:W-:Y:S02]  /*2380*/  LOP3.LUT R15, R15, 0x1, RZ, 0xc0, !PT ;  /* 0x000000010f0f7812 */ /* 0x000fe400078ec0ff */
[----:B------:R-:W-:Y:S02]  /*2390*/  LOP3.LUT R16, R16, 0x1, RZ, 0xc0, !PT ;  /* 0x0000000110107812 */ /* 0x000fe400078ec0ff */
[----:B------:R-:W-:-:S02]  /*23a0*/  IADD3 RZ, P2, PT, RZ, -R17, RZ ;  /* 0x80000011ffff7210 */ /* 0x000fc40007f5e0ff */
[----:B------:R-:W-:Y:S02]  /*23b0*/  IADD3 R15, P0, PT, RZ, -R15, RZ ;  /* 0x8000000fff0f7210 */ /* 0x000fe40007f1e0ff */
[----:B------:R-:W-:Y:S01]  /*23c0*/  IADD3 R25, P1, PT, RZ, -R16, RZ ;  /* 0x80000010ff197210 */ /* 0x000fe20007f3e0ff */
[----:B------:R-:W-:Y:S02]  /*23d0*/  IMAD.X R29, RZ, RZ, -0x1, P2 ;  /* 0xffffffffff1d7424 */ /* 0x000fe400010e06ff */
[----:B------:R-:W-:Y:S02]  /*23e0*/  IMAD.X R31, RZ, RZ, -0x1, P0 ;  /* 0xffffffffff1f7424 */ /* 0x000fe400000e06ff */
[----:B------:R-:W-:-:S08]  /*23f0*/  IMAD.X R27, RZ, RZ, -0x1, P1 ;  /* 0xffffffffff1b7424 */ /* 0x000fd000008e06ff */
.L_x_925:
[----:B------:R-:W0:Y:S01]  /*2400*/  LDS.64 R22, [R5] ;  /* 0x0000000005167984 */ /* 0x000e220000000a00 */
[----:B-1----:R-:W1:Y:S01]  /*2410*/  LDC.64 R16, c[0x0][0x3a0] ;  /* 0x0000e800ff107b82 */ /* 0x002e620000000a00 */
[----:B------:R-:W-:Y:S01]  /*2420*/  LOP3.LUT R33, R14, 0x1, RZ, 0xc0, !PT ;  /* 0x000000010e217812 */ /* 0x000fe200078ec0ff */
[----:B------:R-:W-:Y:S01]  /*2430*/  VIADD R24, R24, 0x4 ;  /* 0x0000000418187836 */ /* 0x000fe20000000000 */
[----:B------:R-:W2:Y:S03]  /*2440*/  LDS.64 R20, [R5+0x8] ;  /* 0x0000080005147984 */ /* 0x000ea60000000a00 */
[----:B------:R-:W-:Y:S01]  /*2450*/  IMAD.MOV R33, RZ, RZ, -R33 ;  /* 0x000000ffff217224 */ /* 0x000fe200078e0a21 */
[----:B------:R-:W3:Y:S04]  /*2460*/  LDS.64 R18, [R5+0x10] ;  /* 0x0000100005127984 */ /* 0x000ee80000000a00 */
[----:B0-----:R-:W-:-:S02]  /*2470*/  LOP3.LUT R35, R22, R33, RZ, 0xc0, !PT ;  /* 0x0000002116237212 */ /* 0x001fc400078ec0ff */
[----:B------:R-:W-:Y:S01]  /*2480*/  LOP3.LUT R26, R23, R29, RZ, 0xc0, !PT ;  /* 0x0000001d171a7212 */ /* 0x000fe200078ec0ff */
[----:B------:R-:W-:Y:S01]  /*2490*/  BAR.SYNC.DEFER_BLOCKING 0x0 ;  /* 0x0000000000007b1d */ /* 0x000fe20000010000 */
[----:B-1----:R-:W-:Y:S02]  /*24a0*/  ISETP.GE.U32.AND P0, PT, R35, R16, PT ;  /* 0x000000102300720c */ /* 0x002fe40003f06070 */
[----:B--2---:R-:W-:Y:S02]  /*24b0*/  LOP3.LUT R20, R20, R15, RZ, 0xc0, !PT ;  /* 0x0000000f14147212 */ /* 0x004fe400078ec0ff */
[----:B------:R-:W-:Y:S02]  /*24c0*/  ISETP.GE.U32.AND.EX P0, PT, R26, R17, PT, P0 ;  /* 0x000000111a00720c */ /* 0x000fe40003f06100 */
[----:B------:R-:W-:Y:S02]  /*24d0*/  LOP3.LUT R22, R21, R31, RZ, 0xc0, !PT ;  /* 0x0000001f15167212 */ /* 0x000fe400078ec0ff */
[----:B------:R-:W-:-:S02]  /*24e0*/  SEL R23, R16, RZ, P0 ;  /* 0x000000ff10177207 */ /* 0x000fc40000000000 */
[----:B---3--:R-:W-:Y:S02]  /*24f0*/  LOP3.LUT R19, R19, R27, RZ, 0xc0, !PT ;  /* 0x0000001b13137212 */ /* 0x008fe400078ec0ff */
[----:B------:R-:W-:Y:S02]  /*2500*/  IADD3 R21, P1, P2, R20, R35, -R23 ;  /* 0x0000002314157210 */ /* 0x000fe40007a3e817 */
[----:B------:R-:W-:Y:S02]  /*2510*/  SEL R23, R17, RZ, P0 ;  /* 0x000000ff11177207 */ /* 0x000fe40000000000 */
[----:B------:R-:W-:Y:S02]  /*2520*/  ISETP.GE.U32.AND P0, PT, R21, R16, PT ;  /* 0x000000101500720c */ /* 0x000fe40003f06070 */
[----:B------:R-:W-:Y:S02]  /*2530*/  IADD3.X R22, PT, PT, R22, R26, ~R23, P1, P2 ;  /* 0x0000001a16167210 */ /* 0x000fe40000fe4c17 */
[----:B------:R-:W-:-:S02]  /*2540*/  LOP3.LUT R35, R18, R25, RZ, 0xc0, !PT ;  /* 0x0000001912237212 */ /* 0x000fc400078ec0ff */
        /* <DEDUP_REMOVED lines=17> */
[----:B------:R-:W-:Y:S01]  /*2660*/  LOP3.LUT R26, R23, R29, RZ, 0xc0, !PT ;  /* 0x0000001d171a7212 */ /* 0x000fe200078ec0ff */
[----:B------:R-:W-:Y:S01]  /*2670*/  BAR.SYNC.DEFER_BLOCKING 0x0 ;  /* 0x0000000000007b1d */ /* 0x000fe20000010000 */
[----:B------:R-:W-:Y:S02]  /*2680*/  ISETP.GE.U32.AND P0, PT, R37, R16, PT ;  /* 0x000000102500720c */ /* 0x000fe40003f06070 */
[----:B-1----:R-:W-:Y:S02]  /*2690*/  LOP3.LUT R20, R20, R15, RZ, 0xc0, !PT ;  /* 0x0000000f14147212 */ /* 0x002fe400078ec0ff */
[----:B------:R-:W-:Y:S02]  /*26a0*/  ISETP.GE.U32.AND.EX P0, PT, R26, R17, PT, P0 ;  /* 0x000000111a00720c */ /* 0x000fe40003f06100 */
[----:B------:R-:W-:Y:S02]  /*26b0*/  LOP3.LUT R22, R21, R31, RZ, 0xc0, !PT ;  /* 0x0000001f15167212 */ /* 0x000fe400078ec0ff */
[----:B------:R-:W-:-:S02]  /*26c0*/  SEL R23, R16, RZ, P0 ;  /* 0x000000ff10177207 */ /* 0x000fc40000000000 */
[----:B--2---:R-:W-:Y:S02]  /*26d0*/  LOP3.LUT R35, R18, R25, RZ, 0xc0, !PT ;  /* 0x0000001912237212 */ /* 0x004fe400078ec0ff */
        /* <DEDUP_REMOVED lines=59> */
[----:B------:R-:W-:Y:S02]  /*2a90*/  SEL R19, R17, RZ, P0 ;  /* 0x000000ff11137207 */ /* 0x000fe40000000000 */
[----:B------:R-:W-:Y:S02]  /*2aa0*/  IADD3 R33, P1, P2, R33, R37, -R18 ;  /* 0x0000002521217210 */ /* 0x000fe40007a3e812 */
[----:B--2---:R-:W-:Y:S02]  /*2ab0*/  LOP3.LUT R18, R23, R27, RZ, 0xc0, !PT ;  /* 0x0000001b17127212 */ /* 0x004fe400078ec0ff */
[----:B------:R-:W-:Y:S02]  /*2ac0*/  IADD3.X R26, PT, PT, R26, R28, ~R19, P1, P2 ;  /* 0x0000001c1a1a7210 */ /* 0x000fe40000fe4c13 */
[----:B------:R-:W-:Y:S02]  /*2ad0*/  ISETP.GE.U32.AND P0, PT, R33, R16, PT ;  /* 0x000000102100720c */ /* 0x000fe40003f06070 */
        /* <DEDUP_REMOVED lines=17> */
.L_x_924:
[----:B------:R-:W-:Y:S05]  /*2bf0*/  BSYNC.RECONVERGENT B0 ;  /* 0x0000000000007941 */ /* 0x000fea0003800200 */
.L_x_923:
[----:B------:R-:W-:Y:S01]  /*2c00*/  LOP3.LUT R24, R7, 0x3, RZ, 0xc0, !PT ;  /* 0x0000000307187812 */ /* 0x000fe200078ec0ff */
[----:B------:R-:W-:Y:S03]  /*2c10*/  BSSY.RECONVERGENT B0, `(.L_x_922) ;  /* 0x000006e000007945 */ /* 0x000fe60003800200 */
[----:B------:R-:W-:-:S13]  /*2c20*/  ISETP.NE.AND P0, PT, R24, RZ, PT ;  /* 0x000000ff1800720c */ /* 0x000fda0003f05270 */
[----:B------:R-:W-:Y:S05]  /*2c30*/  @!P0 BRA `(.L_x_926) ;  /* 0x0000000400ac8947 */ /* 0x000fea0003800000 */
[----:B------:R-:W2:Y:S01]  /*2c40*/  LDS.64 R22, [R5] ;  /* 0x0000000005167984 */ /* 0x000ea20000000a00 */
[----:B01----:R-:W0:Y:S01]  /*2c50*/  LDC.64 R16, c[0x0][0x3a0] ;  /* 0x0000e800ff107b82 */ /* 0x003e220000000a00 */
[----:B------:R-:W-:Y:S02]  /*2c60*/  LOP3.LUT R29, R14, 0x1, RZ, 0xc0, !PT ;  /* 0x000000010e1d7812 */ /* 0x000fe400078ec0ff */
[----:B------:R-:W1:Y:S01]  /*2c70*/  LDS.64 R20, [R5+0x8] ;  /* 0x0000080005147984 */ /* 0x000e620000000a00 */
[--C-:B------:R-:W-:Y:S02]  /*2c80*/  SHF.R.U32.HI R15, RZ, 0x1, R14.reuse ;  /* 0x00000001ff0f7819 */ /* 0x100fe4000001160e */
[----:B------:R-:W-:Y:S01]  /*2c90*/  IADD3 R29, P0, PT, RZ, -R29, RZ ;  /* 0x8000001dff1d7210 */ /* 0x000fe20007f1e0ff */
[----:B------:R-:W3:Y:S01]  /*2ca0*/  LDS.64 R18, [R5+0x10] ;  /* 0x0000100005127984 */ /* 0x000ee20000000a00 */
[----:B------:R-:W-:Y:S02]  /*2cb0*/  LOP3.LUT R15, R15, 0x1, RZ, 0xc0, !PT ;  /* 0x000000010f0f7812 */ /* 0x000fe400078ec0ff */
[----:B------:R-:W-:Y:S01]  /*2cc0*/  SHF.R.U32.HI R14, RZ, 0x2, R14 ;  /* 0x00000002ff0e7819 */ /* 0x000fe2000001160e */
[----:B------:R-:W-:Y:S01]  /*2cd0*/  IMAD.X R27, RZ, RZ, -0x1, P0 ;  /* 0xffffffffff1b7424 */ /* 0x000fe200000e06ff */
[----:B------:R-:W-:Y:S01]  /*2ce0*/  BAR.SYNC.DEFER_BLOCKING 0x0 ;  /* 0x0000000000007b1d */ /* 0x000fe20000010000 */
[----:B------:R-:W-:-:S02]  /*2cf0*/  IADD3 R25, P1, PT, RZ, -R15, RZ ;  /* 0x8000000fff197210 */ /* 0x000fc40007f3e0ff */
[----:B------:R-:W-:-:S03]  /*2d00*/  LOP3.LUT R14, R14, 0x1, RZ, 0xc0, !PT ;  /* 0x000000010e0e7812 */ /* 0x000fc600078ec0ff */
[----:B------:R-:W-:Y:S01]  /*2d10*/  IMAD.X R15, RZ, RZ, -0x1, P1 ;  /* 0xffffffffff0f7424 */ /* 0x000fe200008e06ff */
[----:B--2---:R-:W-:Y:S02]  /*2d20*/  LOP3.LUT R31, R22, R29, RZ, 0xc0, !PT ;  /* 0x0000001d161f7212 */ /* 0x004fe400078ec0ff */
[----:B------:R-:W-:Y:S02]  /*2d30*/  LOP3.LUT R26, R23, R27, RZ, 0xc0, !PT ;  /* 0x0000001b171a7212 */ /* 0x000fe400078ec0ff */
[----:B0-----:R-:W-:Y:S02]  /*2d40*/  ISETP.GE.U32.AND P0, PT, R31, R16, PT ;  /* 0x000000101f00720c */ /* 0x001fe40003f06070 */
[----:B-1----:R-:W-:Y:S02]  /*2d50*/  LOP3.LUT R35, R20, R25, RZ, 0xc0, !PT ;  /* 0x0000001914237212 */ /* 0x002fe400078ec0ff */
[----:B------:R-:W-:Y:S02]  /*2d60*/  ISETP.GE.U32.AND.EX P0, PT, R26, R17, PT, P0 ;  /* 0x000000111a00720c */ /* 0x000fe40003f06100 */
[----:B------:R-:W-:-:S02]  /*2d70*/  LOP3.LUT R22, R21, R15, RZ, 0xc0, !PT ;  /* 0x0000000f15167212 */ /* 0x000fc400078ec0ff */
[----:B------:R-:W-:Y:S02]  /*2d80*/  SEL R20, R16, RZ, P0 ;  /* 0x000000ff10147207 */ /* 0x000fe40000000000 */
[----:B------:R-:W-:Y:S02]  /*2d90*/  SEL R21, R17, RZ, P0 ;  /* 0x000000ff11157207 */ /* 0x000fe40000000000 */
[----:B------:R-:W-:-:S04]  /*2da0*/  IADD3 R35, P1, P2, R35, R31, -R20 ;  /* 0x0000001f23237210 */ /* 0x000fc80007a3e814 */
[----:B------:R-:W-:Y:S02]  /*2db0*/  IADD3.X R22, PT, PT, R22, R26, ~R21, P1, P2 ;  /* 0x0000001a16167210 */ /* 0x000fe40000fe4c15 */
[----:B------:R-:W-:Y:S02]  /*2dc0*/  ISETP.GE.U32.AND P0, PT, R35, R16, PT ;  /* 0x000000102300720c */ /* 0x000fe40003f06070 */
[----:B------:R-:W-:Y:S02]  /*2dd0*/  IADD3 R31, P1, PT, RZ, -R14, RZ ;  /* 0x8000000eff1f7210 */ /* 0x000fe40007f3e0ff */
[----:B------:R-:W-:Y:S02]  /*2de0*/  ISETP.GE.U32.AND.EX P0, PT, R22, R17, PT, P0 ;  /* 0x000000111600720c */ /* 0x000fe40003f06100 */
[----:B---3--:R-:W-:Y:S01]  /*2df0*/  LOP3.LUT R14, R18, R31, RZ, 0xc0, !PT ;  /* 0x0000001f120e7212 */ /* 0x008fe200078ec0ff */
[----:B------:R-:W-:Y:S01]  /*2e00*/  IMAD.X R33, RZ, RZ, -0x1, P1 ;  /* 0xffffffffff217424 */ /* 0x000fe200008e06ff */
[----:B------:R-:W-:-:S02]  /*2e10*/  SEL R21, R16, RZ, P0 ;  /* 0x000000ff10157207 */ /* 0x000fc40000000000 */
[----:B------:R-:W-:Y:S02]  /*2e20*/  SEL R23, R17, RZ, P0 ;  /* 0x000000ff11177207 */ /* 0x000fe40000000000 */
[----:B------:R-:W-:Y:S02]  /*2e30*/  LOP3.LUT R20, R19, R33, RZ, 0xc0, !PT ;  /* 0x0000002113147212 */ /* 0x000fe400078ec0ff */
        /* <DEDUP_REMOVED lines=8> */
[----:B------:R-:W-:-:S04]  /*2ec0*/  ISETP.NE.AND P0, PT, R24, 0x1, PT ;  /* 0x000000011800780c */ /* 0x000fc80003f05270 */
[----:B------:R2:W-:Y:S01]  /*2ed0*/  STS.64 [R4], R18 ;  /* 0x0000001204007388 */ /* 0x0005e20000000a00 */
[----:B------:R-:W-:Y:S08]  /*2ee0*/  BAR.SYNC.DEFER_BLOCKING 0x0 ;  /* 0x0000000000007b1d */ /* 0x000ff00000010000 */
[----:B------:R-:W-:Y:S05]  /*2ef0*/  @!P0 BRA `(.L_x_926) ;  /* 0x0000000000fc8947 */ /* 0x000fea0003800000 */
[----:B--2---:R-:W0:Y:S04]  /*2f00*/  LDS.64 R18, [R5] ;  /* 0x0000000005127984 */ /* 0x004e280000000a00 */
[----:B------:R-:W1:Y:S04]  /*2f10*/  LDS.64 R20, [R5+0x8] ;  /* 0x0000080005147984 */ /* 0x000e680000000a00 */
[----:B------:R-:W2:Y:S01]  /*2f20*/  LDS.64 R22, [R5+0x10] ;  /* 0x0000100005167984 */ /* 0x000ea20000000a00 */
[----:B0-----:R-:W-:Y:S02]  /*2f30*/  LOP3.LUT R37, R18, R29, RZ, 0xc0, !PT ;  /* 0x0000001d12257212 */ /* 0x001fe400078ec0ff */
[----:B------:R-:W-:Y:S01]  /*2f40*/  LOP3.LUT R24, R19, R27, RZ, 0xc0, !PT ;  /* 0x0000001b13187212 */ /* 0x000fe200078ec0ff */
[----:B------:R-:W-:Y:S01]  /*2f50*/  BAR.SYNC.DEFER_BLOCKING 0x0 ;  /* 0x0000000000007b1d */ /* 0x000fe20000010000 */
[----:B------:R-:W-:-:S02]  /*2f60*/  ISETP.GE.U32.AND P0, PT, R37, R16, PT ;  /* 0x000000102500720c */ /* 0x000fc40003f06070 */
[----:B-1----:R-:W-:Y:S02]  /*2f70*/  LOP3.LUT R35, R20, R25, RZ, 0xc0, !PT ;  /* 0x0000001914237212 */ /* 0x002fe400078ec0ff */
[----:B------:R-:W-:Y:S02]  /*2f80*/  ISETP.GE.U32.AND.EX P0, PT, R24, R17, PT, P0 ;  /* 0x000000111800720c */ /* 0x000fe40003f06100 */
[----:B------:R-:W-:Y:S02]  /*2f90*/  LOP3.LUT R18, R21, R15, RZ, 0xc0, !PT ;  /* 0x0000000f15127212 */ /* 0x000fe400078ec0ff */
[----:B------:R-:W-:Y:S02]  /*2fa0*/  SEL R14, R16, RZ, P0 ;  /* 0x000000ff100e7207 */ /* 0x000fe40000000000 */
[----:B------:R-:W-:Y:S02]  /*2fb0*/  SEL R19, R17, RZ, P0 ;  /* 0x000000ff11137207 */ /* 0x000fe40000000000 */
[----:B------:R-:W-:-:S02]  /*2fc0*/  IADD3 R35, P1, P2, R35, R37, -R14 ;  /* 0x0000002523237210 */ /* 0x000fc40007a3e80e */
[----:B--2---:R-:W-:Y:S02]  /*2fd0*/  LOP3.LUT R20, R23, R33, RZ, 0xc0, !PT ;  /* 0x0000002117147212 */ /* 0x004fe400078ec0ff */
        /* <DEDUP_REMOVED lines=14> */
[----:B------:R-:W-:-:S04]  /*30c0*/  LOP3.LUT R14, R7, 0x3, RZ, 0xc0, !PT ;  /* 0x00000003070e7812 */ /* 0x000fc800078ec0ff */
[----:B------:R-:W-:Y:S01]  /*30d0*/  ISETP.NE.AND P0, PT, R14, 0x2, PT ;  /* 0x000000020e00780c */ /* 0x000fe20003f05270 */
[----:B------:R3:W-:Y:S01]  /*30e0*/  STS.64 [R4], R18 ;  /* 0x0000001204007388 */ /* 0x0007e20000000a00 */
[----:B------:R-:W-:Y:S11]  /*30f0*/  BAR.SYNC.DEFER_BLOCKING 0x0 ;  /* 0x0000000000007b1d */ /* 0x000ff60000010000 */
[----:B---3--:R-:W-:Y:S05]  /*3100*/  @!P0 BRA `(.L_x_926) ;  /* 0x0000000000788947 */ /* 0x008fea0003800000 */
[----:B------:R-:W0:Y:S04]  /*3110*/  LDS.64 R18, [R5] ;  /* 0x0000000005127984 */ /* 0x000e280000000a00 */
        /* <DEDUP_REMOVED lines=29> */
.L_x_926:
[----:B------:R-:W-:Y:S05]  /*32f0*/  BSYNC.RECONVERGENT B0 ;  /* 0x0000000000007941 */ /* 0x000fea0003800200 */
.L_x_922:
[----:B---3--:R-:W3:Y:S01]  /*3300*/  LDS.64 R14, [R8+-0x8] ;  /* 0xfffff800080e7984 */ /* 0x008ee20000000a00 */
[----:B01----:R-:W-:Y:S01]  /*3310*/  IADD3 R17, PT, PT, -R12, 0x3f, RZ ;  /* 0x0000003f0c117810 */ /* 0x003fe20007ffe1ff */
[----:B------:R-:W0:Y:S01]  /*3320*/  LDCU UR5, c[0x0][0x384] ;  /* 0x00007080ff0577ac */ /* 0x000e220008000800 */
[----:B------:R-:W-:Y:S02]  /*3330*/  BSSY.RECONVERGENT B0, `(.L_x_927) ;  /* 0x0000026000007945 */ /* 0x000fe40003800200 */
[----:B---3--:R-:W-:-:S04]  /*3340*/  SHF.R.U64 R12, R14, R17, R15 ;  /* 0x000000110e0c7219 */ /* 0x008fc8000000120f */
        /* <DEDUP_REMOVED lines=10> */
[----:B--2---:R-:W1:Y:S04]  /*33f0*/  LDS.64 R18, [R5+0x8] ;  /* 0x0000080005127984 */ /* 0x004e680000000a00 */
[----:B------:R-:W2:Y:S01]  /*3400*/  LDS.64 R16, [R5+0x10] ;  /* 0x0000100005107984 */ /* 0x000ea20000000a00 */
[----:B0-----:R-:W-:-:S04]  /*3410*/  ISETP.GE.U32.AND P0, PT, R20, R14, PT ;  /* 0x0000000e1400720c */ /* 0x001fc80003f06070 */
        /* <DEDUP_REMOVED lines=23> */
.L_x_928:
[----:B------:R-:W-:Y:S05]  /*3590*/  BSYNC.RECONVERGENT B0 ;  /* 0x0000000000007941 */ /* 0x000fea0003800200 */
.L_x_927:
        /* <DEDUP_REMOVED lines=15> */
.L_x_905:
[----:B--2---:R-:W0:Y:S02]  /*3690*/  S2R R4, SR_TID.X ;  /* 0x0000000000047919 */ /* 0x004e240000002100 */
[----:B0-----:R-:W-:-:S13]  /*36a0*/  ISETP.NE.AND P0, PT, R4, RZ, PT ;  /* 0x000000ff0400720c */ /* 0x001fda0003f05270 */
[----:B------:R-:W-:Y:S05]  /*36b0*/  @P0 EXIT ;  /* 0x000000000000094d */ /* 0x000fea0003800000 */
[----:B------:R-:W0:Y:S02]  /*36c0*/  LDC.64 R4, c[0x0][0x398] ;  /* 0x0000e600ff047b82 */ /* 0x000e240000000a00 */
[----:B0-----:R-:W-:-:S05]  /*36d0*/  IMAD.WIDE R4, R0, 0x8, R4 ;  /* 0x0000000800047825 */ /* 0x001fca00078e0204 */
[----:B------:R-:W-:Y:S01]  /*36e0*/  STG.E.64 desc[UR6][R4.64], R2 ;  /* 0x0000000204007986 */ /* 0x000fe2000c101b06 */
[----:B------:R-:W-:Y:S05]  /*36f0*/  EXIT ;  /* 0x000000000000794d */ /* 0x000fea0003800000 */
.L_x_930:
        /* <DEDUP_REMOVED lines=16> */
.L_x_996:


//--------------------- .text._Z3ha2ILi2EEviiPjPiPyy --------------------------
	.section	.text._Z3ha2ILi2EEviiPjPiPyy,"ax",@progbits
	.align	128
        .global         _Z3ha2ILi2EEviiPjPiPyy
        .type           _Z3ha2ILi2EEviiPjPiPyy,@function
        .size           _Z3ha2ILi2EEviiPjPiPyy,(.L_x_997 - _Z3ha2ILi2EEviiPjPiPyy)
        .other          _Z3ha2ILi2EEviiPjPiPyy,@"STO_CUDA_ENTRY STV_DEFAULT"
_Z3ha2ILi2EEviiPjPiPyy:
.text._Z3ha2ILi2EEviiPjPiPyy:
        /* <DEDUP_REMOVED lines=25> */
.L_x_938:
        /* <DEDUP_REMOVED lines=11> */
.L_x_934:
[----:B------:R-:W-:-:S04]  /*0240*/  IMAD R7, R9, R14, R17 ;  /* 0x0000000e09077224 */ /* 0x000fc800078e0211 */
[----:B0-----:R-:W-:-:S05]  /*0250*/  IMAD.WIDE R6, R7, 0x4, R4 ;  /* 0x0000000407067825 */ /* 0x001fca00078e0204 */
[----:B------:R-:W2:Y:S04]  /*0260*/  LDG.E R28, desc[UR8][R6.64+0x4] ;  /* 0x00000408061c7981 */ /* 0x000ea8000c1e1900 */
[----:B------:R-:W3:Y:S04]  /*0270*/  LDG.E R26, desc[UR8][R6.64] ;  /* 0x00000008061a7981 */ /* 0x000ee8000c1e1900 */
[----:B------:R-:W4:Y:S04]  /*0280*/  LDG.E R22, desc[UR8][R6.64+0x8] ;  /* 0x0000080806167981 */ /* 0x000f28000c1e1900 */
[----:B------:R-:W4:Y:S04]  /*0290*/  LDG.E R21, desc[UR8][R6.64+0xc] ;  /* 0x00000c0806157981 */ /* 0x000f28000c1e1900 */
[----:B------:R-:W4:Y:S04]  /*02a0*/  LDG.E R20, desc[UR8][R6.64+0x10] ;  /* 0x0000100806147981 */ /* 0x000f28000c1e1900 */
[----:B------:R-:W4:Y:S01]  /*02b0*/  LDG.E R18, desc[UR8][R6.64+0x14] ;  /* 0x0000140806127981 */ /* 0x000f22000c1e1900 */
[----:B------:R-:W-:Y:S01]  /*02c0*/  VIADD R23, R17, 0x1 ;  /* 0x0000000111177836 */ /* 0x000fe20000000000 */
[----:B--2---:R-:W-:-:S04]  /*02d0*/  SHF.R.S32.HI R24, RZ, 0x1f, R28 ;  /* 0x0000001fff187819 */ /* 0x004fc8000001141c */
[CC--:B------:R-:W-:Y:S02]  /*02e0*/  SHF.L.U32 R25, R28.reuse, R23.reuse, RZ ;  /* 0x000000171c197219 */ /* 0x0c0fe400000006ff */
[----:B------:R-:W-:Y:S02]  /*02f0*/  SHF.L.U64.HI R24, R28, R23, R24 ;  /* 0x000000171c187219 */ /* 0x000fe40000010218 */
[----:B---3--:R-:W-:-:S04]  /*0300*/  SHF.R.S32.HI R23, RZ, 0x1f, R26 ;  /* 0x0000001fff177819 */ /* 0x008fc8000001141a */
[CC--:B------:R-:W-:Y:S02]  /*0310*/  SHF.L.U64.HI R27, R26.reuse, R17.reuse, R23 ;  /* 0x000000111a1b7219 */ /* 0x0c0fe40000010217 */
[----:B------:R-:W-:Y:S02]  /*0320*/  SHF.L.U32 R23, R26, R17, RZ ;  /* 0x000000111a177219 */ /* 0x000fe400000006ff */
[----:B------:R-:W-:Y:S01]  /*0330*/  LOP3.LUT R24, R24, R27, R3, 0xfe, !PT ;  /* 0x0000001b18187212 */ /* 0x000fe200078efe03 */
[----:B------:R-:W-:Y:S01]  /*0340*/  VIADD R3, R17, 0x2 ;  /* 0x0000000211037836 */ /* 0x000fe20000000000 */
[----:B------:R-:W-:Y:S01]  /*0350*/  LOP3.LUT R23, R25, R23, R0, 0xfe, !PT ;  /* 0x0000001719177212 */ /* 0x000fe200078efe00 */
[----:B------:R-:W-:Y:S01]  /*0360*/  VIADD R0, R17, 0x3 ;  /* 0x0000000311007836 */ /* 0x000fe20000000000 */
[----:B----4-:R-:W-:Y:S02]  /*0370*/  SHF.R.S32.HI R25, RZ, 0x1f, R22 ;  /* 0x0000001fff197819 */ /* 0x010fe40000011416 */
[----:B------:R-:W-:-:S02]  /*0380*/  SHF.L.U32 R27, R22, R3, RZ ;  /* 0x00000003161b7219 */ /* 0x000fc400000006ff */
[----:B------:R-:W-:Y:S02]  /*0390*/  SHF.L.U64.HI R25, R22, R3, R25 ;  /* 0x0000000316197219 */ /* 0x000fe40000010219 */
[----:B------:R-:W-:Y:S02]  /*03a0*/  SHF.R.S32.HI R3, RZ, 0x1f, R21 ;  /* 0x0000001fff037819 */ /* 0x000fe40000011415 */
[CC--:B------:R-:W-:Y:S02]  /*03b0*/  SHF.L.U32 R22, R21.reuse, R0.reuse, RZ ;  /* 0x0000000015167219 */ /* 0x0c0fe400000006ff */
[----:B------:R-:W-:Y:S02]  /*03c0*/  SHF.L.U64.HI R26, R21, R0, R3 ;  /* 0x00000000151a7219 */ /* 0x000fe40000010203 */
[----:B------:R-:W2:Y:S01]  /*03d0*/  LDG.E R0, desc[UR8][R6.64+0x18] ;  /* 0x0000180806007981 */ /* 0x000ea2000c1e1900 */
[----:B------:R-:W-:-:S03]  /*03e0*/  LOP3.LUT R23, R22, R27, R23, 0xfe, !PT ;  /* 0x0000001b16177212 */ /* 0x000fc600078efe17 */
[----:B------:R-:W3:Y:S01]  /*03f0*/  LDG.E R3, desc[UR8][R6.64+0x1c] ;  /* 0x00001c0806037981 */ /* 0x000ee2000c1e1900 */
[----:B------:R-:W-:Y:S01]  /*0400*/  LOP3.LUT R24, R26, R25, R24, 0xfe, !PT ;  /* 0x000000191a187212 */ /* 0x000fe200078efe18 */
[C---:B------:R-:W-:Y:S01]  /*0410*/  VIADD R25, R17.reuse, 0x4 ;  /* 0x0000000411197836 */ /* 0x040fe20000000000 */
[----:B------:R-:W-:Y:S02]  /*0420*/  SHF.R.S32.HI R21, RZ, 0x1f, R20 ;  /* 0x0000001fff157819 */ /* 0x000fe40000011414 */
[----:B------:R-:W-:Y:S02]  /*0430*/  SHF.R.S32.HI R22, RZ, 0x1f, R18 ;  /* 0x0000001fff167819 */ /* 0x000fe40000011412 */
[CC--:B------:R-:W-:Y:S02]  /*0440*/  SHF.L.U64.HI R21, R20.reuse, R25.reuse, R21 ;  /* 0x0000001914157219 */ /* 0x0c0fe40000010215 */
[----:B------:R-:W-:Y:S01]  /*0450*/  SHF.L.U32 R27, R20, R25, RZ ;  /* 0x00000019141b7219 */ /* 0x000fe200000006ff */
[----:B------:R-:W-:Y:S01]  /*0460*/  VIADD R25, R17, 0x5 ;  /* 0x0000000511197836 */ /* 0x000fe20000000000 */
[----:B------:R-:W4:Y:S04]  /*0470*/  LDG.E R20, desc[UR8][R6.64+0x20] ;  /* 0x0000200806147981 */ /* 0x000f28000c1e1900 */
[----:B------:R-:W-:-:S02]  /*0480*/  SHF.L.U64.HI R26, R18, R25, R22 ;  /* 0x00000019121a7219 */ /* 0x000fc40000010216 */
[----:B------:R-:W-:Y:S02]  /*0490*/  SHF.L.U32 R22, R18, R25, RZ ;  /* 0x0000001912167219 */ /* 0x000fe400000006ff */
[----:B------:R-:W4:Y:S01]  /*04a0*/  LDG.E R18, desc[UR8][R6.64+0x24] ;  /* 0x0000240806127981 */ /* 0x000f22000c1e1900 */
[----:B------:R-:W-:Y:S01]  /*04b0*/  VIADD R25, R17, 0x6 ;  /* 0x0000000611197836 */ /* 0x000fe20000000000 */
[----:B------:R-:W-:Y:S02]  /*04c0*/  LOP3.LUT R23, R22, R27, R23, 0xfe, !PT ;  /* 0x0000001b16177212 */ /* 0x000fe400078efe17 */
[----:B------:R-:W-:Y:S02]  /*04d0*/  LOP3.LUT R21, R26, R21, R24, 0xfe, !PT ;  /* 0x000000151a157212 */ /* 0x000fe400078efe18 */
[----:B--2---:R-:W-:Y:S02]  /*04e0*/  SHF.R.S32.HI R22, RZ, 0x1f, R0 ;  /* 0x0000001fff167819 */ /* 0x004fe40000011400 */
[----:B------:R-:W-:-:S02]  /*04f0*/  SHF.L.U32 R26, R0, R25, RZ ;  /* 0x00000019001a7219 */ /* 0x000fc400000006ff */
[----:B------:R-:W-:Y:S01]  /*0500*/  SHF.L.U64.HI R22, R0, R25, R22 ;  /* 0x0000001900167219 */ /* 0x000fe20000010216 */
[----:B------:R-:W-:Y:S01]  /*0510*/  VIADD R0, R17, 0x7 ;  /* 0x0000000711007836 */ /* 0x000fe20000000000 */
[----:B---3--:R-:W-:-:S04]  /*0520*/  SHF.R.S32.HI R24, RZ, 0x1f, R3 ;  /* 0x0000001fff187819 */ /* 0x008fc80000011403 */
[CC--:B------:R-:W-:Y:S02]  /*0530*/  SHF.L.U64.HI R25, R3.reuse, R0.reuse, R24 ;  /* 0x0000000003197219 */ /* 0x0c0fe40000010218 */
[----:B------:R-:W-:Y:S02]  /*0540*/  SHF.L.U32 R24, R3, R0, RZ ;  /* 0x0000000003187219 */ /* 0x000fe400000006ff */
[----:B------:R-:W2:Y:S01]  /*0550*/  LDG.E R0, desc[UR8][R6.64+0x28] ;  /* 0x0000280806007981 */ /* 0x000ea2000c1e1900 */
[----:B------:R-:W-:Y:S01]  /*0560*/  LOP3.LUT R21, R25, R22, R21, 0xfe, !PT ;  /* 0x0000001619157212 */ /* 0x000fe200078efe15 */
[----:B------:R-:W-:Y:S01]  /*0570*/  VIADD R25, R17, 0x8 ;  /* 0x0000000811197836 */ /* 0x000fe20000000000 */
[----:B----4-:R-:W-:Y:S01]  /*0580*/  SHF.R.S32.HI R22, RZ, 0x1f, R20 ;  /* 0x0000001fff167819 */ /* 0x010fe20000011414 */
[----:B------:R-:W3:Y:S01]  /*0590*/  LDG.E R3, desc[UR8][R6.64+0x2c] ;  /* 0x00002c0806037981 */ /* 0x000ee2000c1e1900 */
[----:B------:R-:W-:Y:S02]  /*05a0*/  LOP3.LUT R23, R24, R26, R23, 0xfe, !PT ;  /* 0x0000001a18177212 */ /* 0x000fe400078efe17 */
[----:B------:R-:W-:-:S02]  /*05b0*/  SHF.L.U64.HI R22, R20, R25, R22 ;  /* 0x0000001914167219 */ /* 0x000fc40000010216 */
[----:B------:R-:W-:Y:S01]  /*05c0*/  SHF.L.U32 R27, R20, R25, RZ ;  /* 0x00000019141b7219 */ /* 0x000fe200000006ff */
[----:B------:R-:W-:Y:S01]  /*05d0*/  VIADD R25, R17, 0x9 ;  /* 0x0000000911197836 */ /* 0x000fe20000000000 */
[----:B------:R-:W-:Y:S01]  /*05e0*/  SHF.R.S32.HI R26, RZ, 0x1f, R18 ;  /* 0x0000001fff1a7819 */ /* 0x000fe20000011412 */
[----:B------:R-:W4:Y:S03]  /*05f0*/  LDG.E R20, desc[UR8][R6.64+0x34] ;  /* 0x0000340806147981 */ /* 0x000f26000c1e1900 */
[CC--:B------:R-:W-:Y:S02]  /*0600*/  SHF.L.U64.HI R26, R18.reuse, R25.reuse, R26 ;  /* 0x00000019121a7219 */ /* 0x0c0fe4000001021a */
[----:B------:R-:W-:Y:S02]  /*0610*/  SHF.L.U32 R24, R18, R25, RZ ;  /* 0x0000001912187219 */ /* 0x000fe400000006ff */
[----:B------:R-:W4:Y:S02]  /*0620*/  LDG.E R18, desc[UR8][R6.64+0x30] ;  /* 0x0000300806127981 */ /* 0x000f24000c1e1900 */
[----:B------:R-:W-:-:S02]  /*0630*/  LOP3.LUT R24, R24, R27, R23, 0xfe, !PT ;  /* 0x0000001b18187212 */ /* 0x000fc400078efe17 */
[----:B------:R-:W4:Y:S04]  /*0640*/  LDG.E R23, desc[UR8][R6.64+0x38] ;  /* 0x0000380806177981 */ /* 0x000f28000c1e1900 */
[----:B------:R0:W4:Y:S01]  /*0650*/  LDG.E R25, desc[UR8][R6.64+0x3c] ;  /* 0x00003c0806197981 */ /* 0x000122000c1e1900 */
[----:B------:R-:W-:Y:S01]  /*0660*/  LOP3.LUT R21, R26, R22, R21, 0xfe, !PT ;  /* 0x000000161a157212 */ /* 0x000fe200078efe15 */
[C---:B------:R-:W-:Y:S02]  /*0670*/  VIADD R27, R17.reuse, 0xa ;  /* 0x0000000a111b7836 */ /* 0x040fe40000000000 */
[----:B0-----:R-:W-:Y:S01]  /*0680*/  VIADD R7, R17, 0xd ;  /* 0x0000000d11077836 */ /* 0x001fe20000000000 */
[----:B--2---:R-:W-:-:S04]  /*0690*/  SHF.R.S32.HI R22, RZ, 0x1f, R0 ;  /* 0x0000001fff167819 */ /* 0x004fc80000011400 */
[CC--:B------:R-:W-:Y:S02]  /*06a0*/  SHF.L.U64.HI R22, R0.reuse, R27.reuse, R22 ;  /* 0x0000001b00167219 */ /* 0x0c0fe40000010216 */
[----:B------:R-:W-:Y:S01]  /*06b0*/  SHF.L.U32 R27, R0, R27, RZ ;  /* 0x0000001b001b7219 */ /* 0x000fe200000006ff */
[----:B------:R-:W-:Y:S01]  /*06c0*/  VIADD R0, R17, 0xb ;  /* 0x0000000b11007836 */ /* 0x000fe20000000000 */
[----:B---3--:R-:W-:-:S04]  /*06d0*/  SHF.R.S32.HI R26, RZ, 0x1f, R3 ;  /* 0x0000001fff1a7819 */ /* 0x008fc80000011403 */
[CC--:B------:R-:W-:Y:S02]  /*06e0*/  SHF.L.U64.HI R26, R3.reuse, R0.reuse, R26 ;  /* 0x00000000031a7219 */ /* 0x0c0fe4000001021a */
[----:B------:R-:W-:-:S04]  /*06f0*/  SHF.L.U32 R3, R3, R0, RZ ;  /* 0x0000000003037219 */ /* 0x000fc800000006ff */
[----:B------:R-:W-:Y:S01]  /*0700*/  LOP3.LUT R24, R3, R27, R24, 0xfe, !PT ;  /* 0x0000001b03187212 */ /* 0x000fe200078efe18 */
[----:B------:R-:W-:Y:S01]  /*0710*/  VIADD R3, R17, 0xc ;  /* 0x0000000c11037836 */ /* 0x000fe20000000000 */
[----:B----4-:R-:W-:Y:S02]  /*0720*/  SHF.R.S32.HI R0, RZ, 0x1f, R18 ;  /* 0x0000001fff007819 */ /* 0x010fe40000011412 */
[----:B------:R-:W-:Y:S02]  /*0730*/  LOP3.LUT R22, R26, R22, R21, 0xfe, !PT ;  /* 0x000000161a167212 */ /* 0x000fe400078efe15 */
[----:B------:R-:W-:Y:S02]  /*0740*/  SHF.R.S32.HI R6, RZ, 0x1f, R20 ;  /* 0x0000001fff067819 */ /* 0x000fe40000011414 */
[CC--:B------:R-:W-:Y:S02]  /*0750*/  SHF.L.U64.HI R21, R18.reuse, R3.reuse, R0 ;  /* 0x0000000312157219 */ /* 0x0c0fe40000010200 */
[----:B------:R-:W-:-:S02]  /*0760*/  SHF.L.U32 R18, R18, R3, RZ ;  /* 0x0000000312127219 */ /* 0x000fc400000006ff */
[CC--:B------:R-:W-:Y:S01]  /*0770*/  SHF.L.U32 R3, R20.reuse, R7.reuse, RZ ;  /* 0x0000000714037219 */ /* 0x0c0fe200000006ff */
[C---:B------:R-:W-:Y:S01]  /*0780*/  VIADD R0, R17.reuse, 0xe ;  /* 0x0000000e11007836 */ /* 0x040fe20000000000 */
[----:B------:R-:W-:Y:S01]  /*0790*/  SHF.L.U64.HI R20, R20, R7, R6 ;  /* 0x0000000714147219 */ /* 0x000fe20000010206 */
[C---:B------:R-:W-:Y:S02]  /*07a0*/  VIADD R6, R17.reuse, 0xf ;  /* 0x0000000f11067836 */ /* 0x040fe40000000000 */
[----:B------:R-:W-:-:S05]  /*07b0*/  VIADD R17, R17, 0x10 ;  /* 0x0000001011117836 */ /* 0x000fca0000000000 */
[----:B------:R-:W-:Y:S02]  /*07c0*/  ISETP.NE.AND P2, PT, R17, R10, PT ;  /* 0x0000000a1100720c */ /* 0x000fe40003f45270 */
[----:B------:R-:W-:Y:S02]  /*07d0*/  LOP3.LUT R24, R3, R18, R24, 0xfe, !PT ;  /* 0x0000001203187212 */ /* 0x000fe400078efe18 */
[----:B------:R-:W-:Y:S02]  /*07e0*/  SHF.R.S32.HI R3, RZ, 0x1f, R23 ;  /* 0x0000001fff037819 */ /* 0x000fe40000011417 */
[----:B------:R-:W-:Y:S02]  /*07f0*/  SHF.R.S32.HI R7, RZ, 0x1f, R25 ;  /* 0x0000001fff077819 */ /* 0x000fe40000011419 */
[----:B------:R-:W-:Y:S02]  /*0800*/  LOP3.LUT R20, R20, R21, R22, 0xfe, !PT ;  /* 0x0000001514147212 */ /* 0x000fe400078efe16 */
[----:B------:R-:W-:-:S02]  /*0810*/  SHF.L.U32 R21, R23, R0, RZ ;  /* 0x0000000017157219 */ /* 0x000fc400000006ff */
[----:B------:R-:W-:Y:S02]  /*0820*/  SHF.L.U64.HI R18, R23, R0, R3 ;  /* 0x0000000017127219 */ /* 0x000fe40000010203 */
[CC--:B------:R-:W-:Y:S02]  /*0830*/  SHF.L.U32 R0, R25.reuse, R6.reuse, RZ ;  /* 0x0000000619007219 */ /* 0x0c0fe400000006ff */
[----:B------:R-:W-:Y:S02]  /*0840*/  SHF.L.U64.HI R7, R25, R6, R7 ;  /* 0x0000000619077219 */ /* 0x000fe40000010207 */
[----:B------:R-:W-:Y:S02]  /*0850*/  LOP3.LUT R0, R0, R21, R24, 0xfe, !PT ;  /* 0x0000001500007212 */ /* 0x000fe400078efe18 */
[----:B------:R-:W-:Y:S01]  /*0860*/  LOP3.LUT R3, R7, R18, R20, 0xfe, !PT ;  /* 0x0000001207037212 */ /* 0x000fe200078efe14 */
[----:B------:R-:W-:Y:S06]  /*0870*/  @P2 BRA `(.L_x_934) ;  /* 0xfffffff800702947 */ /* 0x000fec000383ffff */
[----:B------:R-:W-:-:S07]  /*0880*/  IMAD.MOV.U32 R6, RZ, RZ, R10 ;  /* 0x000000ffff067224 */ /* 0x000fce00078e000a */
.L_x_933:
        /* <DEDUP_REMOVED lines=16> */
[----:B------:R-:W-:Y:S01]  /*0990*/  VIADD R27, R6, 0x2 ;  /* 0x00000002061b7836 */ /* 0x000fe20000000000 */
[----:B--2---:R-:W-:Y:S02]  /*09a0*/  SHF.R.S32.HI R22, RZ, 0x1f, R26 ;  /* 0x0000001fff167819 */ /* 0x004fe4000001141a */
[CC--:B------:R-:W-:Y:S02]  /*09b0*/  SHF.L.U32 R29, R26.reuse, R25.reuse, RZ ;  /* 0x000000191a1d7219 */ /* 0x0c0fe400000006ff */
[----:B------:R-:W-:Y:S02]  /*09c0*/  SHF.L.U64.HI R22, R26, R25, R22 ;  /* 0x000000191a167219 */ /* 0x000fe40000010216 */
[----:B---3--:R-:W-:Y:S02]  /*09d0*/  SHF.R.S32.HI R25, RZ, 0x1f, R24 ;  /* 0x0000001fff197819 */ /* 0x008fe40000011418 */
[----:B----4-:R-:W-:Y:S02]  /*09e0*/  SHF.R.S32.HI R4, RZ, 0x1f, R23 ;  /* 0x0000001fff047819 */ /* 0x010fe40000011417 */
[----:B------:R-:W-:-:S02]  /*09f0*/  SHF.L.U64.HI R25, R24, R27, R25 ;  /* 0x0000001b18197219 */ /* 0x000fc40000010219 */
[CC--:B------:R-:W-:Y:S02]  /*0a00*/  SHF.L.U32 R26, R23.reuse, R6.reuse, RZ ;  /* 0x00000006171a7219 */ /* 0x0c0fe400000006ff */
[----:B------:R-:W-:Y:S01]  /*0a10*/  SHF.L.U64.HI R4, R23, R6, R4 ;  /* 0x0000000617047219 */ /* 0x000fe20000010204 */
[C---:B------:R-:W-:Y:S01]  /*0a20*/  VIADD R23, R6.reuse, 0x3 ;  /* 0x0000000306177836 */ /* 0x040fe20000000000 */
[----:B------:R-:W-:Y:S02]  /*0a30*/  SHF.R.S32.HI R5, RZ, 0x1f, R18 ;  /* 0x0000001fff057819 */ /* 0x000fe40000011412 */
[----:B------:R-:W-:Y:S01]  /*0a40*/  LOP3.LUT R4, R25, R4, R22, 0xfe, !PT ;  /* 0x0000000419047212 */ /* 0x000fe200078efe16 */
[----:B------:R-:W-:Y:S01]  /*0a50*/  VIADD R25, R6, 0x4 ;  /* 0x0000000406197836 */ /* 0x000fe20000000000 */
[CC--:B------:R-:W-:Y:S02]  /*0a60*/  SHF.L.U64.HI R5, R18.reuse, R23.reuse, R5 ;  /* 0x0000001712057219 */ /* 0x0c0fe40000010205 */
[----:B------:R-:W-:-:S02]  /*0a70*/  SHF.L.U32 R22, R18, R23, RZ ;  /* 0x0000001712167219 */ /* 0x000fc400000006ff */
[----:B------:R-:W-:Y:S02]  /*0a80*/  SHF.R.S32.HI R18, RZ, 0x1f, R20 ;  /* 0x0000001fff127819 */ /* 0x000fe40000011414 */
[----:B------:R-:W-:Y:S02]  /*0a90*/  SHF.L.U32 R24, R24, R27, RZ ;  /* 0x0000001b18187219 */ /* 0x000fe400000006ff */
[CC--:B------:R-:W-:Y:S02]  /*0aa0*/  SHF.L.U32 R23, R20.reuse, R25.reuse, RZ ;  /* 0x0000001914177219 */ /* 0x0c0fe400000006ff */
[----:B------:R-:W-:Y:S01]  /*0ab0*/  SHF.L.U64.HI R20, R20, R25, R18 ;  /* 0x0000001914147219 */ /* 0x000fe20000010212 */
[----:B------:R-:W-:Y:S01]  /*0ac0*/  VIADD R18, R6, 0x5 ;  /* 0x0000000506127836 */ /* 0x000fe20000000000 */
[----:B------:R-:W-:Y:S02]  /*0ad0*/  LOP3.LUT R24, R24, R26, R29, 0xfe, !PT ;  /* 0x0000001a18187212 */ /* 0x000fe400078efe1d */
[----:B------:R-:W-:Y:S01]  /*0ae0*/  LOP3.LUT R4, R20, R4, R5, 0xfe, !PT ;  /* 0x0000000414047212 */ /* 0x000fe200078efe05 */
[----:B------:R-:W-:Y:S01]  /*0af0*/  VIADD R20, R6, 0x6 ;  /* 0x0000000606147836 */ /* 0x000fe20000000000 */
[----:B------:R-:W-:-:S02]  /*0b00*/  SHF.R.S32.HI R5, RZ, 0x1f, R17 ;  /* 0x0000001fff057819 */ /* 0x000fc40000011411 */
        /* <DEDUP_REMOVED lines=15> */
.L_x_936:
        /* <DEDUP_REMOVED lines=30> */
.L_x_937:
        /* <DEDUP_REMOVED lines=27> */
.L_x_935:
        /* <DEDUP_REMOVED lines=11> */
.L_x_932:
[----:B------:R-:W-:Y:S05]  /*1040*/  BSYNC.RECONVERGENT B0 ;  /* 0x0000000000007941 */ /* 0x000fea0003800200 */
.L_x_931:
[----:B------:R-:W0:Y:S01]  /*1050*/  LDCU UR4, c[0x0][0x384] ;  /* 0x00007080ff0477ac */ /* 0x000e220008000800 */
[----:B------:R-:W-:Y:S02]  /*1060*/  IMAD.MOV.U32 R0, RZ, RZ, RZ ;  /* 0x000000ffff007224 */ /* 0x000fe400078e00ff */
[----:B------:R-:W-:Y:S01]  /*1070*/  IMAD.MOV.U32 R3, RZ, RZ, RZ ;  /* 0x000000ffff037224 */ /* 0x000fe200078e00ff */
[----:B0-----:R-:W-:Y:S01]  /*1080*/  UISETP.GE.AND UP0, UPT, UR4, 0x1, UPT ;  /* 0x000000010400788c */ /* 0x001fe2000bf06270 */
[----:B------:R-:W-:Y:S08]  /*1090*/  BAR.SYNC.DEFER_BLOCKING 0x0 ;  /* 0x0000000000007b1d */ /* 0x000ff00000010000 */
[----:B------:R-:W-:Y:S05]  /*10a0*/  BRA.U !UP0, `(.L_x_939) ;  /* 0x00000021084c7547 */ /* 0x000fea000b800000 */
[----:B------:R-:W0:Y:S01]  /*10b0*/  S2UR UR5, SR_CgaCtaId ;  /* 0x00000000000579c3 */ /* 0x000e220000008800 */
[----:B------:R-:W1:Y:S01]  /*10c0*/  LDCU UR7, c[0x0][0x370] ;  /* 0x00006e00ff0777ac */ /* 0x000e620008000800 */
[C---:B------:R-:W-:Y:S01]  /*10d0*/  VIADD R0, R14.reuse, 0xfffffffd ;  /* 0xfffffffd0e007836 */ /* 0x040fe20000000000 */
[C---:B------:R-:W-:Y:S01]  /*10e0*/  LOP3.LUT R3, R14.reuse, 0x3, RZ, 0xc0, !PT ;  /* 0x000000030e037812 */ /* 0x040fe200078ec0ff */
[C---:B------:R-:W-:Y:S01]  /*10f0*/  VIADD R17, R14.reuse, 0xfffffffe ;  /* 0xfffffffe0e117836 */ /* 0x040fe20000000000 */
[----:B------:R-:W-:Y:S01]  /*1100*/  UMOV UR4, 0x400 ;  /* 0x0000040000047882 */ /* 0x000fe20000000000 */
[----:B------:R-:W-:Y:S01]  /*1110*/  VIADD R16, R14, 0xffffffff ;  /* 0xffffffff0e107836 */ /* 0x000fe20000000000 */
[----:B------:R-:W-:Y:S01]  /*1120*/  UIADD3 UR6, UPT, UPT, UR4, 0x2000, URZ ;  /* 0x0000200004067890 */ /* 0x000fe2000fffe0ff */
[----:B------:R-:W-:Y:S02]  /*1130*/  ISETP.GE.U32.AND P5, PT, R0, 0x3, PT ;  /* 0x000000030000780c */ /* 0x000fe40003fa6070 */
[----:B------:R-:W-:-:S02]  /*1140*/  CS2R R4, SRZ ;  /* 0x0000000000047805 */ /* 0x000fc4000001ff00 */
[----:B------:R-:W-:Y:S01]  /*1150*/  ISETP.NE.AND P4, PT, R3, 0x3, PT ;  /* 0x000000030300780c */ /* 0x000fe20003f85270 */
[----:B------:R-:W-:Y:S02]  /*1160*/  IMAD.MOV.U32 R0, RZ, RZ, RZ ;  /* 0x000000ffff007224 */ /* 0x000fe400078e00ff */
[----:B------:R-:W-:Y:S02]  /*1170*/  IMAD.MOV.U32 R3, RZ, RZ, RZ ;  /* 0x000000ffff037224 */ /* 0x000fe400078e00ff */
[----:B-1----:R-:W-:Y:S01]  /*1180*/  IMAD R13, R13, UR7, RZ ;  /* 0x000000070d0d7c24 */ /* 0x002fe2000f8e02ff */
[----:B0-----:R-:W-:Y:S02]  /*1190*/  ULEA UR4, UR5, UR4, 0x18 ;  /* 0x0000000405047291 */ /* 0x001fe4000f8ec0ff */
[----:B------:R-:W-:-:S04]  /*11a0*/  ULEA UR6, UR5, UR6, 0x18 ;  /* 0x0000000605067291 */ /* 0x000fc8000f8ec0ff */
[----:B------:R-:W-:Y:S02]  /*11b0*/  LEA R15, R15, UR4, 0x3 ;  /* 0x000000040f0f7c11 */ /* 0x000fe4000f8e18ff */
[----:B------:R-:W-:Y:S02]  /*11c0*/  LEA R12, R12, UR4, 0x4 ;  /* 0x000000040c0c7c11 */ /* 0x000fe4000f8e20ff */
[----:B------:R-:W-:-:S07]  /*11d0*/  LEA R14, R14, UR6, 0x3 ;  /* 0x000000060e0e7c11 */ /* 0x000fce000f8e18ff */
.L_x_965:
        /* <DEDUP_REMOVED lines=24> */
.L_x_948:
        /* <DEDUP_REMOVED lines=67> */
.L_x_947:
[----:B------:R-:W-:Y:S05]  /*1790*/  BSYNC.RECONVERGENT B3 ;  /* 0x0000000000037941 */ /* 0x000fea0003800200 */
.L_x_946:
        /* <DEDUP_REMOVED lines=38> */
.L_x_950:
[----:B------:R-:W-:Y:S05]  /*1a00*/  BSYNC.RECONVERGENT B3 ;  /* 0x0000000000037941 */ /* 0x000fea0003800200 */
.L_x_949:
[----:B------:R-:W-:-:S13]  /*1a10*/  ISETP.NE.OR P0, PT, R7, RZ, P0 ;  /* 0x000000ff0700720c */ /* 0x000fda0000705670 */
[----:B------:R-:W-:Y:S05]  /*1a20*/  @!P0 BREAK.RELIABLE B0 ;  /* 0x0000000000008942 */ /* 0x000fea0003800100 */
[----:B------:R-:W-:Y:S05]  /*1a30*/  @!P0 BRA `(.L_x_943) ;  /* 0x0000000000508947 */ /* 0x000fea0003800000 */
.L_x_945:
[----:B------:R-:W-:Y:S05]  /*1a40*/  BSYNC.RELIABLE B0 ;  /* 0x0000000000007941 */ /* 0x000fea0003800100 */
.L_x_944:
        /* <DEDUP_REMOVED lines=19> */
.L_x_943:
[----:B------:R-:W-:Y:S05]  /*1b80*/  BSYNC.RECONVERGENT B1 ;  /* 0x0000000000017941 */ /* 0x000fea0003800200 */
.L_x_942:
        /* <DEDUP_REMOVED lines=18> */
.L_x_941:
[----:B------:R-:W-:Y:S05]  /*1cb0*/  BSYNC.RECONVERGENT B2 ;  /* 0x0000000000027941 */ /* 0x000fea0003800200 */
.L_x_940:
        /* <DEDUP_REMOVED lines=30> */
.L_x_954:
[C---:B------:R-:W-:Y:S01]  /*1ea0*/  VIADD R23, R9.reuse, 0xffffffff ;  /* 0xffffffff09177836 */ /* 0x040fe20000000000 */
[-C--:B------:R-:W-:Y:S01]  /*1eb0*/  SHF.R.U64 R24, R2, R9.reuse, R5 ;  /* 0x0000000902187219 */ /* 0x080fe20000001205 */
[C---:B------:R-:W-:Y:S01]  /*1ec0*/  VIADD R11, R9.reuse, 0xfffffffd ;  /* 0xfffffffd090b7836 */ /* 0x040fe20000000000 */
[----:B0-----:R-:W-:Y:S01]  /*1ed0*/  SHF.R.U64 R25, R6, R9, R7 ;  /* 0x0000000906197219 */ /* 0x001fe20000001207 */
[C---:B------:R-:W-:Y:S01]  /*1ee0*/  VIADD R21, R9.reuse, 0xfffffffe ;  /* 0xfffffffe09157836 */ /* 0x040fe20000000000 */
[----:B------:R-:W-:Y:S01]  /*1ef0*/  SHF.R.U64 R22, R2, R23, R5 ;  /* 0x0000001702167219 */ /* 0x000fe20000001205 */
[----:B------:R-:W-:Y:S01]  /*1f00*/  VIADD R8, R8, 0x4 ;  /* 0x0000000408087836 */ /* 0x000fe20000000000 */
[----:B------:R-:W-:Y:S01]  /*1f10*/  LOP3.LUT R24, R24, 0x1, RZ, 0xc0, !PT ;  /* 0x0000000118187812 */ /* 0x000fe200078ec0ff */
[----:B------:R-:W-:Y:S01]  /*1f20*/  VIADD R9, R9, 0xfffffffc ;  /* 0xfffffffc09097836 */ /* 0x000fe20000000000 */
[----:B------:R-:W-:Y:S02]  /*1f30*/  LOP3.LUT R22, R22, 0x1, RZ, 0xc0, !PT ;  /* 0x0000000116167812 */ /* 0x000fe400078ec0ff */
[----:B------:R-:W-:-:S02]  /*1f40*/  ISETP.NE.U32.AND P0, PT, R24, 0x1, PT ;  /* 0x000000011800780c */ /* 0x000fc40003f05070 */
[----:B------:R-:W-:Y:S02]  /*1f50*/  ISETP.NE.U32.AND P1, PT, R22, 0x1, PT ;  /* 0x000000011600780c */ /* 0x000fe40003f25070 */
[C-C-:B------:R-:W-:Y:S02]  /*1f60*/  SHF.R.U64 R22, R2.reuse, R11, R5.reuse ;  /* 0x0000000b02167219 */ /* 0x140fe40000001205 */
[----:B------:R-:W-:Y:S02]  /*1f70*/  SHF.R.U64 R24, R2, R21, R5 ;  /* 0x0000001502187219 */ /* 0x000fe40000001205 */
[----:B------:R-:W-:Y:S02]  /*1f80*/  LOP3.LUT R22, R22, 0x1, RZ, 0xc0, !PT ;  /* 0x0000000116167812 */ /* 0x000fe400078ec0ff */
[----:B------:R-:W-:Y:S02]  /*1f90*/  ISETP.NE.U32.AND.EX P0, PT, RZ, RZ, PT, P0 ;  /* 0x000000ffff00720c */ /* 0x000fe40003f05100 */
[----:B------:R-:W-:-:S02]  /*1fa0*/  ISETP.NE.U32.AND P2, PT, R22, 0x1, PT ;  /* 0x000000011600780c */ /* 0x000fc40003f45070 */
[--C-:B------:R-:W-:Y:S02]  /*1fb0*/  SHF.R.U64 R22, R6, R23, R7.reuse ;  /* 0x0000001706167219 */ /* 0x100fe40000001207 */
[----:B------:R-:W-:Y:S02]  /*1fc0*/  LOP3.LUT R24, R24, 0x1, RZ, 0xc0, !PT ;  /* 0x0000000118187812 */ /* 0x000fe400078ec0ff */
[----:B------:R-:W-:Y:S02]  /*1fd0*/  SHF.R.U64 R23, R6, R21, R7 ;  /* 0x0000001506177219 */ /* 0x000fe40000001207 */
[----:B------:R-:W-:Y:S02]  /*1fe0*/  LOP3.LUT R21, R22, 0x1, RZ, 0xc0, !PT ;  /* 0x0000000116157812 */ /* 0x000fe400078ec0ff */
[----:B------:R-:W-:Y:S02]  /*1ff0*/  ISETP.NE.U32.AND P3, PT, R24, 0x1, PT ;  /* 0x000000011800780c */ /* 0x000fe40003f65070 */
[----:B------:R-:W-:-:S02]  /*2000*/  ISETP.NE.U32.AND.EX P1, PT, RZ, RZ, PT, P1 ;  /* 0x000000ffff00720c */ /* 0x000fc40003f25110 */
[----:B------:R-:W-:Y:S02]  /*2010*/  LOP3.LUT R25, R25, 0x1, RZ, 0xc0, !PT ;  /* 0x0000000119197812 */ /* 0x000fe400078ec0ff */
[----:B------:R-:W-:Y:S02]  /*2020*/  SHF.R.U64 R22, R6, R11, R7 ;  /* 0x0000000b06167219 */ /* 0x000fe40000001207 */
[----:B------:R-:W-:Y:S01]  /*2030*/  LOP3.LUT R11, R23, 0x1, RZ, 0xc0, !PT ;  /* 0x00000001170b7812 */ /* 0x000fe200078ec0ff */
[----:B------:R-:W-:Y:S01]  /*2040*/  @!P0 IMAD R18, R18, 0x2, R25 ;  /* 0x0000000212128824 */ /* 0x000fe200078e0219 */
[----:B------:R-:W-:Y:S02]  /*2050*/  LOP3.LUT R23, R16, 0xfffffffc, RZ, 0xc0, !PT ;  /* 0xfffffffc10177812 */ /* 0x000fe400078ec0ff */
[----:B------:R-:W-:Y:S02]  /*2060*/  ISETP.NE.U32.AND.EX P3, PT, RZ, RZ, PT, P3 ;  /* 0x000000ffff00720c */ /* 0x000fe40003f65130 */
[----:B------:R-:W-:Y:S01]  /*2070*/  ISETP.NE.AND P0, PT, R8, R23, PT ;  /* 0x000000170800720c */ /* 0x000fe20003f05270 */
[----:B------:R-:W-:Y:S01]  /*2080*/  @!P1 IMAD R18, R18, 0x2, R21 ;  /* 0x0000000212129824 */ /* 0x000fe200078e0215 */
[----:B------:R-:W-:-:S02]  /*2090*/  ISETP.NE.U32.AND.EX P2, PT, RZ, RZ, PT, P2 ;  /* 0x000000ffff00720c */ /* 0x000fc40003f45120 */
[----:B------:R-:W-:-:S07]  /*20a0*/  LOP3.LUT R21, R22, 0x1, RZ, 0xc0, !PT ;  /* 0x0000000116157812 */ /* 0x000fce00078ec0ff */
[----:B------:R-:W-:-:S04]  /*20b0*/  @!P3 IMAD R18, R18, 0x2, R11 ;  /* 0x000000021212b824 */ /* 0x000fc800078e020b */
[----:B------:R-:W-:Y:S01]  /*20c0*/  @!P2 IMAD R18, R18, 0x2, R21 ;  /* 0x000000021212a824 */ /* 0x000fe200078e0215 */
[----:B------:R-:W-:Y:S06]  /*20d0*/  @P0 BRA `(.L_x_954) ;  /* 0xfffffffc00700947 */ /* 0x000fec000383ffff */
.L_x_953:
[----:B------:R-:W-:Y:S05]  /*20e0*/  BSYNC.RECONVERGENT B0 ;  /* 0x0000000000007941 */ /* 0x000fea0003800200 */
.L_x_952:
        /* <DEDUP_REMOVED lines=29> */
.L_x_955:
[----:B------:R-:W-:Y:S05]  /*22c0*/  BSYNC.RECONVERGENT B0 ;  /* 0x0000000000007941 */ /* 0x000fea0003800200 */
.L_x_951:
[----:B0-----:R-:W-:Y:S01]  /*22d0*/  SHF.R.U64 R6, R6, R16, R7 ;  /* 0x0000001006067219 */ /* 0x001fe20000001207 */
[----:B------:R-:W-:Y:S01]  /*22e0*/  IMAD.MOV.U32 R7, RZ, RZ, RZ ;  /* 0x000000ffff077224 */ /* 0x000fe200078e00ff */
[----:B------:R-:W-:Y:S02]  /*22f0*/  UISETP.GE.AND UP0, UPT, UR4, 0x3, UPT ;  /* 0x000000030400788c */ /* 0x000fe4000bf06270 */
[----:B------:R-:W-:-:S05]  /*2300*/  LOP3.LUT R6, R6, 0x1, RZ, 0xc0, !PT ;  /* 0x0000000106067812 */ /* 0x000fca00078ec0ff */
[----:B------:R0:W-:Y:S01]  /*2310*/  STS.64 [R15], R6 ;  /* 0x000000060f007388 */ /* 0x0001e20000000a00 */
[----:B------:R-:W-:Y:S06]  /*2320*/  BAR.SYNC.DEFER_BLOCKING 0x0 ;  /* 0x0000000000007b1d */ /* 0x000fec0000010000 */
[----:B------:R-:W-:Y:S05]  /*2330*/  BRA.U !UP0, `(.L_x_956) ;  /* 0x0000000908e47547 */ /* 0x000fea000b800000 */
[----:B------:R-:W-:Y:S01]  /*2340*/  BSSY.RECONVERGENT B0, `(.L_x_957) ;  /* 0x0000060000007945 */ /* 0x000fe20003800200 */
[----:B------:R-:W-:-:S03]  /*2350*/  LOP3.LUT P1, RZ, R17, 0x3, RZ, 0xc0, !PT ;  /* 0x0000000311ff7812 */ /* 0x000fc6000782c0ff */
[----:B------:R-:W-:Y:S10]  /*2360*/  @!P5 BRA `(.L_x_958) ;  /* 0x000000040074d947 */ /* 0x000ff40003800000 */
[----:B0-----:R-:W-:Y:S01]  /*2370*/  SHF.R.U32.HI R6, RZ, 0x1, R18 ;  /* 0x00000001ff067819 */ /* 0x001fe20000011612 */
[----:B------:R-:W-:Y:S01]  /*2380*/  IMAD.MOV.U32 R22, RZ, RZ, RZ ;  /* 0x000000ffff167224 */ /* 0x000fe200078e00ff */
[----:B------:R-:W-:Y:S02]  /*2390*/  LOP3.LUT R23, R18, 0x1, RZ, 0xc0, !PT ;  /* 0x0000000112177812 */ /* 0x000fe400078ec0ff */
[----:B------:R-:W-:Y:S02]  /*23a0*/  LOP3.LUT R6, R6, 0x1, RZ, 0xc0, !PT ;  /* 0x0000000106067812 */ /* 0x000fe400078ec0ff */
[----:B------:R-:W-:Y:S02]  /*23b0*/  IADD3 R23, P2, PT, RZ, -R23, RZ ;  /* 0x80000017ff177210 */ /* 0x000fe40007f5e0ff */
[----:B------:R-:W-:-:S03]  /*23c0*/  IADD3 R27, P0, PT, RZ, -R6, RZ ;  /* 0x80000006ff1b7210 */ /* 0x000fc60007f1e0ff */
[----:B------:R-:W-:Y:S02]  /*23d0*/  IMAD.X R21, RZ, RZ, -0x1, P2 ;  /* 0xffffffffff157424 */ /* 0x000fe400010e06ff */
[----:B------:R-:W-:-:S08]  /*23e0*/  IMAD.X R25, RZ, RZ, -0x1, P0 ;  /* 0xffffffffff197424 */ /* 0x000fd000000e06ff */
.L_x_959:
[----:B------:R-:W0:Y:S01]  /*23f0*/  LDS.128 R8, [R12] ;  /* 0x000000000c087984 */ /* 0x000e220000000c00 */
[----:B-1----:R-:W1:Y:S01]  /*2400*/  LDC.64 R6, c[0x0][0x3a0] ;  /* 0x0000e800ff067b82 */ /* 0x002e620000000a00 */
[----:B------:R-:W-:Y:S01]  /*2410*/  VIADD R22, R22, 0x4 ;  /* 0x0000000416167836 */ /* 0x000fe20000000000 */
[----:B0-----:R-:W-:Y:S02]  /*2420*/  LOP3.LUT R29, R8, R23, RZ, 0xc0, !PT ;  /* 0x00000017081d7212 */ /* 0x001fe400078ec0ff */
[----:B------:R-:W-:-:S04]  /*2430*/  LOP3.LUT R8, R9, R21, RZ, 0xc0, !PT ;  /* 0x0000001509087212 */ /* 0x000fc800078ec0ff */
[----:B------:R-:W-:Y:S01]  /*2440*/  BAR.SYNC.DEFER_BLOCKING 0x0 ;  /* 0x0000000000007b1d */ /* 0x000fe20000010000 */
[----:B-1----:R-:W-:Y:S02]  /*2450*/  ISETP.GE.U32.AND P0, PT, R29, R6, PT ;  /* 0x000000061d00720c */ /* 0x002fe40003f06070 */
        /* <DEDUP_REMOVED lines=17> */
[----:B------:R-:W-:Y:S01]  /*2570*/  LOP3.LUT R24, R9, R21, RZ, 0xc0, !PT ;  /* 0x0000001509187212 */ /* 0x000fe200078ec0ff */
[----:B------:R-:W-:Y:S01]  /*2580*/  BAR.SYNC.DEFER_BLOCKING 0x0 ;  /* 0x0000000000007b1d */ /* 0x000fe20000010000 */
[----:B------:R-:W-:-:S02]  /*2590*/  ISETP.GE.U32.AND P0, PT, R8, R6, PT ;  /* 0x000000060800720c */ /* 0x000fc40003f06070 */
        /* <DEDUP_REMOVED lines=58> */
.L_x_958:
[----:B------:R-:W-:Y:S05]  /*2940*/  BSYNC.RECONVERGENT B0 ;  /* 0x0000000000007941 */ /* 0x000fea0003800200 */
.L_x_957:
[----:B------:R-:W-:Y:S04]  /*2950*/  BSSY.RECONVERGENT B0, `(.L_x_956) ;  /* 0x0000057000007945 */ /* 0x000fe80003800200 */
[----:B------:R-:W-:Y:S05]  /*2960*/  @!P1 BRA `(.L_x_960) ;  /* 0x0000000400549947 */ /* 0x000fea0003800000 */
[----:B------:R-:W-:Y:S04]  /*2970*/  BSSY.RECONVERGENT B1, `(.L_x_961) ;  /* 0x0000035000017945 */ /* 0x000fe80003800200 */
[----:B------:R-:W-:Y:S05]  /*2980*/  @!P4 BRA `(.L_x_962) ;  /* 0x0000000000ccc947 */ /* 0x000fea0003800000 */
[----:B------:R-:W2:Y:S01]  /*2990*/  LDS.128 R8, [R12] ;  /* 0x000000000c087984 */ /* 0x000ea20000000c00 */
[----:B01----:R-:W0:Y:S01]  /*29a0*/  LDC.64 R6, c[0x0][0x3a0] ;  /* 0x0000e800ff067b82 */ /* 0x003e220000000a00 */
[----:B------:R-:W-:Y:S02]  /*29b0*/  LOP3.LUT R21, R18, 0x1, RZ, 0xc0, !PT ;  /* 0x0000000112157812 */ /* 0x000fe400078ec0ff */
[----:B------:R-:W-:-:S05]  /*29c0*/  SHF.R.U32.HI R22, RZ, 0x1, R18 ;  /* 0x00000001ff167819 */ /* 0x000fca0000011612 */
[----:B------:R-:W-:Y:S01]  /*29d0*/  BAR.SYNC.DEFER_BLOCKING 0x0 ;  /* 0x0000000000007b1d */ /* 0x000fe20000010000 */
[----:B------:R-:W-:Y:S02]  /*29e0*/  IADD3 R21, P0, PT, RZ, -R21, RZ ;  /* 0x80000015ff157210 */ /* 0x000fe40007f1e0ff */
[----:B------:R-:W-:-:S03]  /*29f0*/  LOP3.LUT R22, R22, 0x1, RZ, 0xc0, !PT ;  /* 0x0000000116167812 */ /* 0x000fc600078ec0ff */
[----:B------:R-:W-:Y:S01]  /*2a00*/  IMAD.X R25, RZ, RZ, -0x1, P0 ;  /* 0xffffffffff197424 */ /* 0x000fe200000e06ff */
[----:B--2---:R-:W-:-:S04]  /*2a10*/  LOP3.LUT R23, R8, R21, RZ, 0xc0, !PT ;  /* 0x0000001508177212 */ /* 0x004fc800078ec0ff */
[----:B------:R-:W-:Y:S02]  /*2a20*/  LOP3.LUT R24, R9, R25, RZ, 0xc0, !PT ;  /* 0x0000001909187212 */ /* 0x000fe400078ec0ff */
[----:B0-----:R-:W-:Y:S02]  /*2a30*/  ISETP.GE.U32.AND P0, PT, R23, R6, PT ;  /* 0x000000061700720c */ /* 0x001fe40003f06070 */
[----:B------:R-:W-:Y:S02]  /*2a40*/  IADD3 R25, P1, PT, RZ, -R22, RZ ;  /* 0x80000016ff197210 */ /* 0x000fe40007f3e0ff */
[----:B------:R-:W-:Y:S02]  /*2a50*/  ISETP.GE.U32.AND.EX P0, PT, R24, R7, PT, P0 ;  /* 0x000000071800720c */ /* 0x000fe40003f06100 */
[----:B------:R-:W-:Y:S01]  /*2a60*/  LOP3.LUT R8, R10, R25, RZ, 0xc0, !PT ;  /* 0x000000190a087212 */ /* 0x000fe200078ec0ff */
[----:B------:R-:W-:Y:S01]  /*2a70*/  IMAD.X R21, RZ, RZ, -0x1, P1 ;  /* 0xffffffffff157424 */ /* 0x000fe200008e06ff */
[----:B------:R-:W-:-:S02]  /*2a80*/  SEL R10, R6, RZ, P0 ;  /* 0x000000ff060a7207 */ /* 0x000fc40000000000 */
[----:B------:R-:W-:Y:S02]  /*2a90*/  SEL R22, R7, RZ, P0 ;  /* 0x000000ff07167207 */ /* 0x000fe40000000000 */
[----:B------:R-:W-:Y:S02]  /*2aa0*/  LOP3.LUT R9, R11, R21, RZ, 0xc0, !PT ;  /* 0x000000150b097212 */ /* 0x000fe400078ec0ff */
[----:B------:R-:W-:-:S04]  /*2ab0*/  IADD3 R23, P0, P1, R8, R23, -R10 ;  /* 0x0000001708177210 */ /* 0x000fc8000791e80a */
[----:B------:R-:W-:Y:S02]  /*2ac0*/  IADD3.X R9, PT, PT, R9, R24, ~R22, P0, P1 ;  /* 0x0000001809097210 */ /* 0x000fe400007e2c16 */
[----:B------:R-:W-:Y:S02]  /*2ad0*/  ISETP.GE.U32.AND P0, PT, R23, R6, PT ;  /* 0x000000061700720c */ /* 0x000fe40003f06070 */
[----:B------:R-:W-:Y:S02]  /*2ae0*/  LOP3.LUT R24, R18, 0x1, RZ, 0xc0, !PT ;  /* 0x0000000112187812 */ /* 0x000fe400078ec0ff */
[----:B------:R-:W-:-:S04]  /*2af0*/  ISETP.GE.U32.AND.EX P0, PT, R9, R7, PT, P0 ;  /* 0x000000070900720c */ /* 0x000fc80003f06100 */
[----:B------:R-:W-:Y:S02]  /*2b00*/  SEL R22, R6, RZ, P0 ;  /* 0x000000ff06167207 */ /* 0x000fe40000000000 */
[----:B------:R-:W-:Y:S02]  /*2b10*/  SEL R8, R7, RZ, P0 ;  /* 0x000000ff07087207 */ /* 0x000fe40000000000 */
[----:B------:R-:W-:-:S05]  /*2b20*/  IADD3 R22, P0, PT, -R22, R23, RZ ;  /* 0x0000001716167210 */ /* 0x000fca0007f1e1ff */
[----:B------:R-:W-:Y:S01]  /*2b30*/  IMAD.X R23, R9, 0x1, ~R8, P0 ;  /* 0x0000000109177824 */ /* 0x000fe200000e0e08 */
[----:B------:R-:W-:-:S04]  /*2b40*/  IADD3 R27, P0, PT, RZ, -R24, RZ ;  /* 0x80000018ff1b7210 */ /* 0x000fc80007f1e0ff */
[----:B------:R-:W-:Y:S01]  /*2b50*/  STS.64 [R15], R22 ;  /* 0x000000160f007388 */ /* 0x000fe20000000a00 */
[----:B------:R-:W-:Y:S01]  /*2b60*/  IMAD.X R29, RZ, RZ, -0x1, P0 ;  /* 0xffffffffff1d7424 */ /* 0x000fe200000e06ff */
[----:B------:R-:W-:Y:S06]  /*2b70*/  BAR.SYNC.DEFER_BLOCKING 0x0 ;  /* 0x0000000000007b1d */ /* 0x000fec0000010000 */
[----:B------:R-:W0:Y:S02]  /*2b80*/  LDS.128 R8, [R12] ;  /* 0x000000000c087984 */ /* 0x000e240000000c00 */
[----:B0-----:R-:W-:-:S02]  /*2b90*/  LOP3.LUT R27, R8, R27, RZ, 0xc0, !PT ;  /* 0x0000001b081b7212 */ /* 0x001fc400078ec0ff */
[----:B------:R-:W-:Y:S01]  /*2ba0*/  LOP3.LUT R24, R9, R29, RZ, 0xc0, !PT ;  /* 0x0000001d09187212 */ /* 0x000fe200078ec0ff */
[----:B------:R-:W-:Y:S01]  /*2bb0*/  BAR.SYNC.DEFER_BLOCKING 0x0 ;  /* 0x0000000000007b1d */ /* 0x000fe20000010000 */
        /* <DEDUP_REMOVED lines=16> */
.L_x_962:
[----:B------:R-:W-:Y:S05]  /*2cc0*/  BSYNC.RECONVERGENT B1 ;  /* 0x0000000000017941 */ /* 0x000fea0003800200 */
.L_x_961:
[----:B------:R-:W3:Y:S02]  /*2cd0*/  LDCU UR4, c[0x0][0x380] ;  /* 0x00007000ff0477ac */ /* 0x000ee40008000800 */
[----:B---3--:R-:W-:-:S09]  /*2ce0*/  ULOP3.LUT UP0, URZ, UR4, 0x1, URZ, 0xc0, !UPT ;  /* 0x0000000104ff7892 */ /* 0x008fd2000f80c0ff */
[----:B------:R-:W-:Y:S05]  /*2cf0*/  BRA.U !UP0, `(.L_x_960) ;  /* 0x0000000108707547 */ /* 0x000fea000b800000 */
[----:B------:R-:W3:Y:S01]  /*2d00*/  LDS.128 R8, [R12] ;  /* 0x000000000c087984 */ /* 0x000ee20000000c00 */
[----:B012---:R-:W0:Y:S01]  /*2d10*/  LDC.64 R6, c[0x0][0x3a0] ;  /* 0x0000e800ff067b82 */ /* 0x007e220000000a00 */
[----:B------:R-:W-:Y:S02]  /*2d20*/  LOP3.LUT R21, R18, 0x1, RZ, 0xc0, !PT ;  /* 0x0000000112157812 */ /* 0x000fe400078ec0ff */
[----:B------:R-:W-:-:S05]  /*2d30*/  SHF.R.U32.HI R18, RZ, 0x1, R18 ;  /* 0x00000001ff127819 */ /* 0x000fca0000011612 */
[----:B------:R-:W-:Y:S01]  /*2d40*/  BAR.SYNC.DEFER_BLOCKING 0x0 ;  /* 0x0000000000007b1d */ /* 0x000fe20000010000 */
[----:B------:R-:W-:-:S05]  /*2d50*/  IADD3 R21, P0, PT, RZ, -R21, RZ ;  /* 0x80000015ff157210 */ /* 0x000fca0007f1e0ff */
[----:B------:R-:W-:Y:S01]  /*2d60*/  IMAD.X R23, RZ, RZ, -0x1, P0 ;  /* 0xffffffffff177424 */ /* 0x000fe200000e06ff */
[----:B---3--:R-:W-:Y:S02]  /*2d70*/  LOP3.LUT R21, R8, R21, RZ, 0xc0, !PT ;  /* 0x0000001508157212 */ /* 0x008fe400078ec0ff */
        /* <DEDUP_REMOVED lines=20> */
.L_x_960:
[----:B------:R-:W-:Y:S05]  /*2ec0*/  BSYNC.RECONVERGENT B0 ;  /* 0x0000000000007941 */ /* 0x000fea0003800200 */
.L_x_956:
[----:B0123--:R-:W0:Y:S01]  /*2ed0*/  LDS.64 R6, [R14+-0x8] ;  /* 0xfffff8000e067984 */ /* 0x00fe220000000a00 */
        /* <DEDUP_REMOVED lines=13> */
[----:B------:R-:W0:Y:S02]  /*2fb0*/  LDC.64 R6, c[0x0][0x3a0] ;  /* 0x0000e800ff067b82 */ /* 0x000e240000000a00 */
        /* <DEDUP_REMOVED lines=18> */
.L_x_964:
[----:B------:R-:W-:Y:S05]  /*30e0*/  BSYNC.RECONVERGENT B0 ;  /* 0x0000000000007941 */ /* 0x000fea0003800200 */
.L_x_963:
        /* <DEDUP_REMOVED lines=15> */
.L_x_939:
[----:B-----5:R-:W0:Y:S02]  /*31e0*/  S2R R2, SR_TID.X ;  /* 0x0000000000027919 */ /* 0x020e240000002100 */
[----:B0-----:R-:W-:-:S13]  /*31f0*/  ISETP.NE.AND P0, PT, R2, RZ, PT ;  /* 0x000000ff0200720c */ /* 0x001fda0003f05270 */
[----:B------:R-:W-:Y:S05]  /*3200*/  @P0 EXIT ;  /* 0x000000000000094d */ /* 0x000fea0003800000 */
[----:B------:R-:W0:Y:S01]  /*3210*/  LDC.64 R4, c[0x0][0x398] ;  /* 0x0000e600ff047b82 */ /* 0x000e220000000a00 */
[----:B------:R-:W-:Y:S02]  /*3220*/  IMAD.MOV.U32 R2, RZ, RZ, R0 ;  /* 0x000000ffff027224 */ /* 0x000fe400078e0000 */
[----:B0-----:R-:W-:-:S05]  /*3230*/  IMAD.WIDE R4, R19, 0x8, R4 ;  /* 0x0000000813047825 */ /* 0x001fca00078e0204 */
[----:B------:R-:W-:Y:S01]  /*3240*/  STG.E.64 desc[UR8][R4.64], R2 ;  /* 0x0000000204007986 */ /* 0x000fe2000c101b08 */
[----:B------:R-:W-:Y:S05]  /*3250*/  EXIT ;  /* 0x000000000000794d */ /* 0x000fea0003800000 */
.L_x_966:
        /* <DEDUP_REMOVED lines=10> */
.L_x_997:


//--------------------- .nv.shared._Z3ha2ILi32EEviiPjPiPyy --------------------------
	.section	.nv.shared._Z3ha2ILi32EEviiPjPiPyy,"aw",@nobits
	.sectionflags	@""
	.align	8
.nv.shared._Z3ha2ILi32EEviiPjPiPyy:
	.zero		9728


//--------------------- .nv.shared.reserved.0     --------------------------
	.section	.nv.shared.reserved.0,"aw",@nobits
	.weak		__nv_reservedSMEM_offset_0_alias
	.size		__nv_reservedSMEM_offset_0_alias, 0, 64
	.other		__nv_reservedSMEM_offset_0_alias,@"STO_CUDA_RESERVED_SHARED STV_DEFAULT"
__nv_reservedSMEM_offset_0_alias:
	.zero		0
	.zero		64


//--------------------- .nv.shared._Z3ha2ILi31EEviiPjPiPyy --------------------------
	.section	.nv.shared._Z3ha2ILi31EEviiPjPiPyy,"aw",@nobits
	.sectionflags	@""
	.align	8
.nv.shared._Z3ha2ILi31EEviiPjPiPyy:
	.zero		9728


//--------------------- .nv.shared._Z3ha2ILi30EEviiPjPiPyy --------------------------
	.section	.nv.shared._Z3ha2ILi30EEviiPjPiPyy,"aw",@nobits
	.sectionflags	@""
	.align	8
.nv.shared._Z3ha2ILi30EEviiPjPiPyy:
	.zero		9728


//--------------------- .nv.shared._Z3ha2ILi29EEviiPjPiPyy --------------------------
	.section	.nv.shared._Z3ha2ILi29EEviiPjPiPyy,"aw",@nobits
	.sectionflags	@""
	.align	8
.nv.shared._Z3ha2ILi29EEviiPjPiPyy:
	.zero		9728


//--------------------- .nv.shared._Z3ha2ILi28EEviiPjPiPyy --------------------------
	.section	.nv.shared._Z3ha2ILi28EEviiPjPiPyy,"aw",@nobits
	.sectionflags	@""
	.align	8
.nv.shared._Z3ha2ILi28EEviiPjPiPyy:
	.zero		9728


//--------------------- .nv.shared._Z3ha2ILi27EEviiPjPiPyy --------------------------
	.section	.nv.shared._Z3ha2ILi27EEviiPjPiPyy,"aw",@nobits
	.sectionflags	@""
	.align	8
.nv.shared._Z3ha2ILi27EEviiPjPiPyy:
	.zero		9728


//--------------------- .nv.shared._Z3ha2ILi26EEviiPjPiPyy --------------------------
	.section	.nv.shared._Z3ha2ILi26EEviiPjPiPyy,"aw",@nobits
	.sectionflags	@""
	.align	8
.nv.shared._Z3ha2ILi26EEviiPjPiPyy:
	.zero		9728


//--------------------- .nv.shared._Z3ha2ILi25EEviiPjPiPyy --------------------------
	.section	.nv.shared._Z3ha2ILi25EEviiPjPiPyy,"aw",@nobits
	.sectionflags	@""
	.align	8
.nv.shared._Z3ha2ILi25EEviiPjPiPyy:
	.zero		9728


//--------------------- .nv.shared._Z3ha2ILi24EEviiPjPiPyy --------------------------
	.section	.nv.shared._Z3ha2ILi24EEviiPjPiPyy,"aw",@nobits
	.sectionflags	@""
	.align	8
.nv.shared._Z3ha2ILi24EEviiPjPiPyy:
	.zero		9728


//--------------------- .nv.shared._Z3ha2ILi23EEviiPjPiPyy --------------------------
	.section	.nv.shared._Z3ha2ILi23EEviiPjPiPyy,"aw",@nobits
	.sectionflags	@""
	.align	8
.nv.shared._Z3ha2ILi23EEviiPjPiPyy:
	.zero		9728


//--------------------- .nv.shared._Z3ha2ILi22EEviiPjPiPyy --------------------------
	.section	.nv.shared._Z3ha2ILi22EEviiPjPiPyy,"aw",@nobits
	.sectionflags	@""
	.align	8
.nv.shared._Z3ha2ILi22EEviiPjPiPyy:
	.zero		9728


//--------------------- .nv.shared._Z3ha2ILi21EEviiPjPiPyy --------------------------
	.section	.nv.shared._Z3ha2ILi21EEviiPjPiPyy,"aw",@nobits
	.sectionflags	@""
	.align	8
.nv.shared._Z3ha2ILi21EEviiPjPiPyy:
	.zero		9728


//--------------------- .nv.shared._Z3ha2ILi20EEviiPjPiPyy --------------------------
	.section	.nv.shared._Z3ha2ILi20EEviiPjPiPyy,"aw",@nobits
	.sectionflags	@""
	.align	8
.nv.shared._Z3ha2ILi20EEviiPjPiPyy:
	.zero		9728


//--------------------- .nv.shared._Z3ha2ILi19EEviiPjPiPyy --------------------------
	.section	.nv.shared._Z3ha2ILi19EEviiPjPiPyy,"aw",@nobits
	.sectionflags	@""
	.align	8
.nv.shared._Z3ha2ILi19EEviiPjPiPyy:
	.zero		9728


//--------------------- .nv.shared._Z3ha2ILi18EEviiPjPiPyy --------------------------
	.section	.nv.shared._Z3ha2ILi18EEviiPjPiPyy,"aw",@nobits
	.sectionflags	@""
	.align	8
.nv.shared._Z3ha2ILi18EEviiPjPiPyy:
	.zero		9728


//--------------------- .nv.shared._Z3ha2ILi17EEviiPjPiPyy --------------------------
	.section	.nv.shared._Z3ha2ILi17EEviiPjPiPyy,"aw",@nobits
	.sectionflags	@""
	.align	8
.nv.shared._Z3ha2ILi17EEviiPjPiPyy:
	.zero		9728


//--------------------- .nv.shared._Z3ha2ILi16EEviiPjPiPyy --------------------------
	.section	.nv.shared._Z3ha2ILi16EEviiPjPiPyy,"aw",@nobits
	.sectionflags	@""
	.align	8
.nv.shared._Z3ha2ILi16EEviiPjPiPyy:
	.zero		9728


//--------------------- .nv.shared._Z3ha2ILi15EEviiPjPiPyy --------------------------
	.section	.nv.shared._Z3ha2ILi15EEviiPjPiPyy,"aw",@nobits
	.sectionflags	@""
	.align	8
.nv.shared._Z3ha2ILi15EEviiPjPiPyy:
	.zero		9728


//--------------------- .nv.shared._Z3ha2ILi14EEviiPjPiPyy --------------------------
	.section	.nv.shared._Z3ha2ILi14EEviiPjPiPyy,"aw",@nobits
	.sectionflags	@""
	.align	8
.nv.shared._Z3ha2ILi14EEviiPjPiPyy:
	.zero		9728


//--------------------- .nv.shared._Z3ha2ILi13EEviiPjPiPyy --------------------------
	.section	.nv.shared._Z3ha2ILi13EEviiPjPiPyy,"aw",@nobits
	.sectionflags	@""
	.align	8
.nv.shared._Z3ha2ILi13EEviiPjPiPyy:
	.zero		9728


//--------------------- .nv.shared._Z3ha2ILi12EEviiPjPiPyy --------------------------
	.section	.nv.shared._Z3ha2ILi12EEviiPjPiPyy,"aw",@nobits
	.sectionflags	@""
	.align	8
.nv.shared._Z3ha2ILi12EEviiPjPiPyy:
	.zero		9728


//--------------------- .nv.shared._Z3ha2ILi11EEviiPjPiPyy --------------------------
	.section	.nv.shared._Z3ha2ILi11EEviiPjPiPyy,"aw",@nobits
	.sectionflags	@""
	.align	8
.nv.shared._Z3ha2ILi11EEviiPjPiPyy:
	.zero		9728


//--------------------- .nv.shared._Z3ha2ILi10EEviiPjPiPyy --------------------------
	.section	.nv.shared._Z3ha2ILi10EEviiPjPiPyy,"aw",@nobits
	.sectionflags	@""
	.align	8
.nv.shared._Z3ha2ILi10EEviiPjPiPyy:
	.zero		9728


//--------------------- .nv.shared._Z3ha2ILi9EEviiPjPiPyy --------------------------
	.section	.nv.shared._Z3ha2ILi9EEviiPjPiPyy,"aw",@nobits
	.sectionflags	@""
	.align	8
.nv.shared._Z3ha2ILi9EEviiPjPiPyy:
	.zero		9728


//--------------------- .nv.shared._Z3ha2ILi8EEviiPjPiPyy --------------------------
	.section	.nv.shared._Z3ha2ILi8EEviiPjPiPyy,"aw",@nobits
	.sectionflags	@""
	.align	8
.nv.shared._Z3ha2ILi8EEviiPjPiPyy:
	.zero		9728


//--------------------- .nv.shared._Z3ha2ILi7EEviiPjPiPyy --------------------------
	.section	.nv.shared._Z3ha2ILi7EEviiPjPiPyy,"aw",@nobits
	.sectionflags	@""
	.align	8
.nv.shared._Z3ha2ILi7EEviiPjPiPyy:
	.zero		9728


//--------------------- .nv.shared._Z3ha2ILi6EEviiPjPiPyy --------------------------
	.section	.nv.shared._Z3ha2ILi6EEviiPjPiPyy,"aw",@nobits
	.sectionflags	@""
	.align	8
.nv.shared._Z3ha2ILi6EEviiPjPiPyy:
	.zero		9728


//--------------------- .nv.shared._Z3ha2ILi5EEviiPjPiPyy --------------------------
	.section	.nv.shared._Z3ha2ILi5EEviiPjPiPyy,"aw",@nobits
	.sectionflags	@""
	.align	8
.nv.shared._Z3ha2ILi5EEviiPjPiPyy:
	.zero		9728


//--------------------- .nv.shared._Z3ha2ILi4EEviiPjPiPyy --------------------------
	.section	.nv.shared._Z3ha2ILi4EEviiPjPiPyy,"aw",@nobits
	.sectionflags	@""
	.align	8
.nv.shared._Z3ha2ILi4EEviiPjPiPyy:
	.zero		9728


//--------------------- .nv.shared._Z3ha2ILi3EEviiPjPiPyy --------------------------
	.section	.nv.shared._Z3ha2ILi3EEviiPjPiPyy,"aw",@nobits
	.sectionflags	@""
	.align	8
.nv.shared._Z3ha2ILi3EEviiPjPiPyy:
	.zero		9728


//--------------------- .nv.shared._Z3ha2ILi2EEviiPjPiPyy --------------------------
	.section	.nv.shared._Z3ha2ILi2EEviiPjPiPyy,"aw",@nobits
	.sectionflags	@""
	.align	8
.nv.shared._Z3ha2ILi2EEviiPjPiPyy:
	.zero		9728


//--------------------- .nv.constant0._Z3ha2ILi32EEviiPjPiPyy --------------------------
	.section	.nv.constant0._Z3ha2ILi32EEviiPjPiPyy,"a",@progbits
	.sectionflags	@""
	.align	4
.nv.constant0._Z3ha2ILi32EEviiPjPiPyy:
	.zero		936


//--------------------- .nv.constant0._Z3ha2ILi31EEviiPjPiPyy --------------------------
	.section	.nv.constant0._Z3ha2ILi31EEviiPjPiPyy,"a",@progbits
	.sectionflags	@""
	.align	4
.nv.constant0._Z3ha2ILi31EEviiPjPiPyy:
	.zero		936


//--------------------- .nv.constant0._Z3ha2ILi30EEviiPjPiPyy --------------------------
	.section	.nv.constant0._Z3ha2ILi30EEviiPjPiPyy,"a",@progbits
	.sectionflags	@""
	.align	4
.nv.constant0._Z3ha2ILi30EEviiPjPiPyy:
	.zero		936


//--------------------- .nv.constant0._Z3ha2ILi29EEviiPjPiPyy --------------------------
	.section	.nv.constant0._Z3ha2ILi29EEviiPjPiPyy,"a",@progbits
	.sectionflags	@""
	.align	4
.nv.constant0._Z3ha2ILi29EEviiPjPiPyy:
	.zero		936


//--------------------- .nv.constant0._Z3ha2ILi28EEviiPjPiPyy --------------------------
	.section	.nv.constant0._Z3ha2ILi28EEviiPjPiPyy,"a",@progbits
	.sectionflags	@""
	.align	4
.nv.constant0._Z3ha2ILi28EEviiPjPiPyy:
	.zero		936


//--------------------- .nv.constant0._Z3ha2ILi27EEviiPjPiPyy --------------------------
	.section	.nv.constant0._Z3ha2ILi27EEviiPjPiPyy,"a",@progbits
	.sectionflags	@""
	.align	4
.nv.constant0._Z3ha2ILi27EEviiPjPiPyy:
	.zero		936


//--------------------- .nv.constant0._Z3ha2ILi26EEviiPjPiPyy --------------------------
	.section	.nv.constant0._Z3ha2ILi26EEviiPjPiPyy,"a",@progbits
	.sectionflags	@""
	.align	4
.nv.constant0._Z3ha2ILi26EEviiPjPiPyy:
	.zero		936


//--------------------- .nv.constant0._Z3ha2ILi25EEviiPjPiPyy --------------------------
	.section	.nv.constant0._Z3ha2ILi25EEviiPjPiPyy,"a",@progbits
	.sectionflags	@""
	.align	4
.nv.constant0._Z3ha2ILi25EEviiPjPiPyy:
	.zero		936


//--------------------- .nv.constant0._Z3ha2ILi24EEviiPjPiPyy --------------------------
	.section	.nv.constant0._Z3ha2ILi24EEviiPjPiPyy,"a",@progbits
	.sectionflags	@""
	.align	4
.nv.constant0._Z3ha2ILi24EEviiPjPiPyy:
	.zero		936


//--------------------- .nv.constant0._Z3ha2ILi23EEviiPjPiPyy --------------------------
	.section	.nv.constant0._Z3ha2ILi23EEviiPjPiPyy,"a",@progbits
	.sectionflags	@""
	.align	4
.nv.constant0._Z3ha2ILi23EEviiPjPiPyy:
	.zero		936


//--------------------- .nv.constant0._Z3ha2ILi22EEviiPjPiPyy --------------------------
	.section	.nv.constant0._Z3ha2ILi22EEviiPjPiPyy,"a",@progbits
	.sectionflags	@""
	.align	4
.nv.constant0._Z3ha2ILi22EEviiPjPiPyy:
	.zero		936


//--------------------- .nv.constant0._Z3ha2ILi21EEviiPjPiPyy --------------------------
	.section	.nv.constant0._Z3ha2ILi21EEviiPjPiPyy,"a",@progbits
	.sectionflags	@""
	.align	4
.nv.constant0._Z3ha2ILi21EEviiPjPiPyy:
	.zero		936


//--------------------- .nv.constant0._Z3ha2ILi20EEviiPjPiPyy --------------------------
	.section	.nv.constant0._Z3ha2ILi20EEviiPjPiPyy,"a",@progbits
	.sectionflags	@""
	.align	4
.nv.constant0._Z3ha2ILi20EEviiPjPiPyy:
	.zero		936


//--------------------- .nv.constant0._Z3ha2ILi19EEviiPjPiPyy --------------------------
	.section	.nv.constant0._Z3ha2ILi19EEviiPjPiPyy,"a",@progbits
	.sectionflags	@""
	.align	4
.nv.constant0._Z3ha2ILi19EEviiPjPiPyy:
	.zero		936


//--------------------- .nv.constant0._Z3ha2ILi18EEviiPjPiPyy --------------------------
	.section	.nv.constant0._Z3ha2ILi18EEviiPjPiPyy,"a",@progbits
	.sectionflags	@""
	.align	4
.nv.constant0._Z3ha2ILi18EEviiPjPiPyy:
	.zero		936


//--------------------- .nv.constant0._Z3ha2ILi17EEviiPjPiPyy --------------------------
	.section	.nv.constant0._Z3ha2ILi17EEviiPjPiPyy,"a",@progbits
	.sectionflags	@""
	.align	4
.nv.constant0._Z3ha2ILi17EEviiPjPiPyy:
	.zero		936


//--------------------- .nv.constant0._Z3ha2ILi16EEviiPjPiPyy --------------------------
	.section	.nv.constant0._Z3ha2ILi16EEviiPjPiPyy,"a",@progbits
	.sectionflags	@""
	.align	4
.nv.constant0._Z3ha2ILi16EEviiPjPiPyy:
	.zero		936


//--------------------- .nv.constant0._Z3ha2ILi15EEviiPjPiPyy --------------------------
	.section	.nv.constant0._Z3ha2ILi15EEviiPjPiPyy,"a",@progbits
	.sectionflags	@""
	.align	4
.nv.constant0._Z3ha2ILi15EEviiPjPiPyy:
	.zero		936


//--------------------- .nv.constant0._Z3ha2ILi14EEviiPjPiPyy --------------------------
	.section	.nv.constant0._Z3ha2ILi14EEviiPjPiPyy,"a",@progbits
	.sectionflags	@""
	.align	4
.nv.constant0._Z3ha2ILi14EEviiPjPiPyy:
	.zero		936


//--------------------- .nv.constant0._Z3ha2ILi13EEviiPjPiPyy --------------------------
	.section	.nv.constant0._Z3ha2ILi13EEviiPjPiPyy,"a",@progbits
	.sectionflags	@""
	.align	4
.nv.constant0._Z3ha2ILi13EEviiPjPiPyy:
	.zero		936


//--------------------- .nv.constant0._Z3ha2ILi12EEviiPjPiPyy --------------------------
	.section	.nv.constant0._Z3ha2ILi12EEviiPjPiPyy,"a",@progbits
	.sectionflags	@""
	.align	4
.nv.constant0._Z3ha2ILi12EEviiPjPiPyy:
	.zero		936


//--------------------- .nv.constant0._Z3ha2ILi11EEviiPjPiPyy --------------------------
	.section	.nv.constant0._Z3ha2ILi11EEviiPjPiPyy,"a",@progbits
	.sectionflags	@""
	.align	4
.nv.constant0._Z3ha2ILi11EEviiPjPiPyy:
	.zero		936


//--------------------- .nv.constant0._Z3ha2ILi10EEviiPjPiPyy --------------------------
	.section	.nv.constant0._Z3ha2ILi10EEviiPjPiPyy,"a",@progbits
	.sectionflags	@""
	.align	4
.nv.constant0._Z3ha2ILi10EEviiPjPiPyy:
	.zero		936


//--------------------- .nv.constant0._Z3ha2ILi9EEviiPjPiPyy --------------------------
	.section	.nv.constant0._Z3ha2ILi9EEviiPjPiPyy,"a",@progbits
	.sectionflags	@""
	.align	4
.nv.constant0._Z3ha2ILi9EEviiPjPiPyy:
	.zero		936


//--------------------- .nv.constant0._Z3ha2ILi8EEviiPjPiPyy --------------------------
	.section	.nv.constant0._Z3ha2ILi8EEviiPjPiPyy,"a",@progbits
	.sectionflags	@""
	.align	4
.nv.constant0._Z3ha2ILi8EEviiPjPiPyy:
	.zero		936


//--------------------- .nv.constant0._Z3ha2ILi7EEviiPjPiPyy --------------------------
	.section	.nv.constant0._Z3ha2ILi7EEviiPjPiPyy,"a",@progbits
	.sectionflags	@""
	.align	4
.nv.constant0._Z3ha2ILi7EEviiPjPiPyy:
	.zero		936


//--------------------- .nv.constant0._Z3ha2ILi6EEviiPjPiPyy --------------------------
	.section	.nv.constant0._Z3ha2ILi6EEviiPjPiPyy,"a",@progbits
	.sectionflags	@""
	.align	4
.nv.constant0._Z3ha2ILi6EEviiPjPiPyy:
	.zero		936


//--------------------- .nv.constant0._Z3ha2ILi5EEviiPjPiPyy --------------------------
	.section	.nv.constant0._Z3ha2ILi5EEviiPjPiPyy,"a",@progbits
	.sectionflags	@""
	.align	4
.nv.constant0._Z3ha2ILi5EEviiPjPiPyy:
	.zero		936


//--------------------- .nv.constant0._Z3ha2ILi4EEviiPjPiPyy --------------------------
	.section	.nv.constant0._Z3ha2ILi4EEviiPjPiPyy,"a",@progbits
	.sectionflags	@""
	.align	4
.nv.constant0._Z3ha2ILi4EEviiPjPiPyy:
	.zero		936


//--------------------- .nv.constant0._Z3ha2ILi3EEviiPjPiPyy --------------------------
	.section	.nv.constant0._Z3ha2ILi3EEviiPjPiPyy,"a",@progbits
	.sectionflags	@""
	.align	4
.nv.constant0._Z3ha2ILi3EEviiPjPiPyy:
	.zero		936


//--------------------- .nv.constant0._Z3ha2ILi2EEviiPjPiPyy --------------------------
	.section	.nv.constant0._Z3ha2ILi2EEviiPjPiPyy,"a",@progbits
	.sectionflags	@""
	.align	4
.nv.constant0._Z3ha2ILi2EEviiPjPiPyy:
	.zero		936


//--------------------- SYMBOLS --------------------------

	.type		.nv.reservedSmem.offset0,@object
	.size		.nv.reservedSmem.offset0,0x4
	.type		.nv.reservedSmem.cap,@object
	.size		.nv.reservedSmem.cap,0x4
